//
// Generated by NVIDIA NVVM Compiler
//
// Compiler Build ID: CL-36424714
// Cuda compilation tools, release 13.0, V13.0.88
// Based on NVVM 20.0.0
//

.version 9.0
.target sm_100
.address_size 64

	// .globl	_Z25conv2d_conv1_const_kernelPKfPfiii
.const .align 4 .b8 c_conv1_w[600];
.const .align 4 .b8 c_conv1_b[24];
.const .align 4 .b8 c_conv2_w[9600];
.const .align 4 .b8 c_conv2_b[64];
.const .align 4 .b8 c_fc1_b[480];
.const .align 4 .b8 c_fc2_b[336];
.const .align 4 .b8 c_fc3_b[40];
// _ZZ18fc1_wmma_if_kernelPK6__halfS1_PfS2_PS_iE3Csh has been demoted
// _ZZ18fc2_wmma_if_kernelPK6__halfS1_PfS2_iE3Csh has been demoted
// _ZZ22fc1_wmma_if_kernel_1x2PK6__halfS1_PfS2_PS_iE3Ash has been demoted
// _ZZ22fc1_wmma_if_kernel_1x2PK6__halfS1_PfS2_PS_iE3Csh has been demoted
// _ZZ22fc2_wmma_if_kernel_1x2PK6__halfS1_PfS2_iE3Ash has been demoted
// _ZZ22fc2_wmma_if_kernel_1x2PK6__halfS1_PfS2_iE3Csh has been demoted
.extern .shared .align 16 .b8 s_x[];
.extern .shared .align 16 .b8 shW[];

.visible .entry _Z25conv2d_conv1_const_kernelPKfPfiii(
	.param .u64 .ptr .align 1 _Z25conv2d_conv1_const_kernelPKfPfiii_param_0,
	.param .u64 .ptr .align 1 _Z25conv2d_conv1_const_kernelPKfPfiii_param_1,
	.param .u32 _Z25conv2d_conv1_const_kernelPKfPfiii_param_2,
	.param .u32 _Z25conv2d_conv1_const_kernelPKfPfiii_param_3,
	.param .u32 _Z25conv2d_conv1_const_kernelPKfPfiii_param_4
)
.maxntid 256
.minnctapersm 2
{
	.reg .pred 	%p<6>;
	.reg .b16 	%rs<6>;
	.reg .b32 	%r<29>;
	.reg .b32 	%f<77>;
	.reg .b64 	%rd<20>;

	ld.param.u64 	%rd1, [_Z25conv2d_conv1_const_kernelPKfPfiii_param_0];
	ld.param.u64 	%rd2, [_Z25conv2d_conv1_const_kernelPKfPfiii_param_1];
	ld.param.u32 	%r8, [_Z25conv2d_conv1_const_kernelPKfPfiii_param_2];
	ld.param.u32 	%r10, [_Z25conv2d_conv1_const_kernelPKfPfiii_param_3];
	ld.param.u32 	%r7, [_Z25conv2d_conv1_const_kernelPKfPfiii_param_4];
	add.s32 	%r1, %r7, -4;
	add.s32 	%r2, %r10, -4;
	mov.u32 	%r11, %ctaid.x;
	mov.u32 	%r12, %ntid.x;
	mov.u32 	%r13, %tid.x;
	mad.lo.s32 	%r3, %r11, %r12, %r13;
	mov.u32 	%r14, %ctaid.y;
	mov.u32 	%r15, %ntid.y;
	mov.u32 	%r16, %tid.y;
	mad.lo.s32 	%r17, %r14, %r15, %r16;
	mov.u32 	%r18, %ctaid.z;
	setp.ge.s32 	%p1, %r3, %r1;
	setp.ge.s32 	%p2, %r17, %r2;
	or.pred  	%p3, %p1, %p2;
	mul.lo.s32 	%r19, %r8, 6;
	setp.ge.s32 	%p4, %r18, %r19;
	or.pred  	%p5, %p3, %p4;
	@%p5 bra 	$L__BB0_2;
	cvta.to.global.u64 	%rd3, %rd2;
	cvta.to.global.u64 	%rd4, %rd1;
	cvt.u16.u32 	%rs1, %r18;
	mul.hi.u16 	%rs2, %rs1, -21845;
	shr.u16 	%rs3, %rs2, 2;
	cvt.u32.u16 	%r20, %rs3;
	mul.lo.s16 	%rs4, %rs3, 6;
	sub.s16 	%rs5, %rs1, %rs4;
	cvt.u32.u16 	%r21, %rs5;
	mul.wide.u32 	%rd5, %r21, 4;
	mov.u64 	%rd6, c_conv1_b;
	add.s64 	%rd7, %rd6, %rd5;
	ld.const.f32 	%f1, [%rd7];
	mad.lo.s32 	%r22, %r10, %r20, %r17;
	mad.lo.s32 	%r23, %r22, %r7, %r3;
	mul.wide.u16 	%r24, %rs5, 25;
	mul.wide.s32 	%rd8, %r23, 4;
	add.s64 	%rd9, %rd4, %rd8;
	ld.global.nc.f32 	%f2, [%rd9];
	mul.wide.u32 	%rd10, %r24, 4;
	mov.u64 	%rd11, c_conv1_w;
	add.s64 	%rd12, %rd11, %rd10;
	ld.const.f32 	%f3, [%rd12];
	fma.rn.f32 	%f4, %f2, %f3, %f1;
	ld.global.nc.f32 	%f5, [%rd9+4];
	ld.const.f32 	%f6, [%rd12+4];
	fma.rn.f32 	%f7, %f5, %f6, %f4;
	ld.global.nc.f32 	%f8, [%rd9+8];
	ld.const.f32 	%f9, [%rd12+8];
	fma.rn.f32 	%f10, %f8, %f9, %f7;
	ld.global.nc.f32 	%f11, [%rd9+12];
	ld.const.f32 	%f12, [%rd12+12];
	fma.rn.f32 	%f13, %f11, %f12, %f10;
	ld.global.nc.f32 	%f14, [%rd9+16];
	ld.const.f32 	%f15, [%rd12+16];
	fma.rn.f32 	%f16, %f14, %f15, %f13;
	mul.wide.s32 	%rd13, %r7, 4;
	add.s64 	%rd14, %rd9, %rd13;
	ld.global.nc.f32 	%f17, [%rd14];
	ld.const.f32 	%f18, [%rd12+20];
	fma.rn.f32 	%f19, %f17, %f18, %f16;
	ld.global.nc.f32 	%f20, [%rd14+4];
	ld.const.f32 	%f21, [%rd12+24];
	fma.rn.f32 	%f22, %f20, %f21, %f19;
	ld.global.nc.f32 	%f23, [%rd14+8];
	ld.const.f32 	%f24, [%rd12+28];
	fma.rn.f32 	%f25, %f23, %f24, %f22;
	ld.global.nc.f32 	%f26, [%rd14+12];
	ld.const.f32 	%f27, [%rd12+32];
	fma.rn.f32 	%f28, %f26, %f27, %f25;
	ld.global.nc.f32 	%f29, [%rd14+16];
	ld.const.f32 	%f30, [%rd12+36];
	fma.rn.f32 	%f31, %f29, %f30, %f28;
	add.s64 	%rd15, %rd14, %rd13;
	ld.global.nc.f32 	%f32, [%rd15];
	ld.const.f32 	%f33, [%rd12+40];
	fma.rn.f32 	%f34, %f32, %f33, %f31;
	ld.global.nc.f32 	%f35, [%rd15+4];
	ld.const.f32 	%f36, [%rd12+44];
	fma.rn.f32 	%f37, %f35, %f36, %f34;
	ld.global.nc.f32 	%f38, [%rd15+8];
	ld.const.f32 	%f39, [%rd12+48];
	fma.rn.f32 	%f40, %f38, %f39, %f37;
	ld.global.nc.f32 	%f41, [%rd15+12];
	ld.const.f32 	%f42, [%rd12+52];
	fma.rn.f32 	%f43, %f41, %f42, %f40;
	ld.global.nc.f32 	%f44, [%rd15+16];
	ld.const.f32 	%f45, [%rd12+56];
	fma.rn.f32 	%f46, %f44, %f45, %f43;
	add.s64 	%rd16, %rd15, %rd13;
	ld.global.nc.f32 	%f47, [%rd16];
	ld.const.f32 	%f48, [%rd12+60];
	fma.rn.f32 	%f49, %f47, %f48, %f46;
	ld.global.nc.f32 	%f50, [%rd16+4];
	ld.const.f32 	%f51, [%rd12+64];
	fma.rn.f32 	%f52, %f50, %f51, %f49;
	ld.global.nc.f32 	%f53, [%rd16+8];
	ld.const.f32 	%f54, [%rd12+68];
	fma.rn.f32 	%f55, %f53, %f54, %f52;
	ld.global.nc.f32 	%f56, [%rd16+12];
	ld.const.f32 	%f57, [%rd12+72];
	fma.rn.f32 	%f58, %f56, %f57, %f55;
	ld.global.nc.f32 	%f59, [%rd16+16];
	ld.const.f32 	%f60, [%rd12+76];
	fma.rn.f32 	%f61, %f59, %f60, %f58;
	add.s64 	%rd17, %rd16, %rd13;
	ld.global.nc.f32 	%f62, [%rd17];
	ld.const.f32 	%f63, [%rd12+80];
	fma.rn.f32 	%f64, %f62, %f63, %f61;
	ld.global.nc.f32 	%f65, [%rd17+4];
	ld.const.f32 	%f66, [%rd12+84];
	fma.rn.f32 	%f67, %f65, %f66, %f64;
	ld.global.nc.f32 	%f68, [%rd17+8];
	ld.const.f32 	%f69, [%rd12+88];
	fma.rn.f32 	%f70, %f68, %f69, %f67;
	ld.global.nc.f32 	%f71, [%rd17+12];
	ld.const.f32 	%f72, [%rd12+92];
	fma.rn.f32 	%f73, %f71, %f72, %f70;
	ld.global.nc.f32 	%f74, [%rd17+16];
	ld.const.f32 	%f75, [%rd12+96];
	fma.rn.f32 	%f76, %f74, %f75, %f73;
	mul.wide.u16 	%r25, %rs3, 6;
	add.s32 	%r26, %r25, %r21;
	mad.lo.s32 	%r27, %r2, %r26, %r17;
	mad.lo.s32 	%r28, %r27, %r1, %r3;
	mul.wide.s32 	%rd18, %r28, 4;
	add.s64 	%rd19, %rd3, %rd18;
	st.global.f32 	[%rd19], %f76;
$L__BB0_2:
	ret;

}
	// .globl	_Z22if1_pool1_fused_kernelPK6__halfPfPS_iiif
.visible .entry _Z22if1_pool1_fused_kernelPK6__halfPfPS_iiif(
	.param .u64 .ptr .align 1 _Z22if1_pool1_fused_kernelPK6__halfPfPS_iiif_param_0,
	.param .u64 .ptr .align 1 _Z22if1_pool1_fused_kernelPK6__halfPfPS_iiif_param_1,
	.param .u64 .ptr .align 1 _Z22if1_pool1_fused_kernelPK6__halfPfPS_iiif_param_2,
	.param .u32 _Z22if1_pool1_fused_kernelPK6__halfPfPS_iiif_param_3,
	.param .u32 _Z22if1_pool1_fused_kernelPK6__halfPfPS_iiif_param_4,
	.param .u32 _Z22if1_pool1_fused_kernelPK6__halfPfPS_iiif_param_5,
	.param .f32 _Z22if1_pool1_fused_kernelPK6__halfPfPS_iiif_param_6
)
.maxntid 256
.minnctapersm 2
{
	.reg .pred 	%p<10>;
	.reg .b16 	%rs<11>;
	.reg .b32 	%r<33>;
	.reg .b32 	%f<25>;
	.reg .b64 	%rd<17>;

	ld.param.u64 	%rd1, [_Z22if1_pool1_fused_kernelPK6__halfPfPS_iiif_param_0];
	ld.param.u64 	%rd2, [_Z22if1_pool1_fused_kernelPK6__halfPfPS_iiif_param_1];
	ld.param.u64 	%rd3, [_Z22if1_pool1_fused_kernelPK6__halfPfPS_iiif_param_2];
	ld.param.u32 	%r8, [_Z22if1_pool1_fused_kernelPK6__halfPfPS_iiif_param_3];
	ld.param.u32 	%r6, [_Z22if1_pool1_fused_kernelPK6__halfPfPS_iiif_param_4];
	ld.param.u32 	%r7, [_Z22if1_pool1_fused_kernelPK6__halfPfPS_iiif_param_5];
	ld.param.f32 	%f1, [_Z22if1_pool1_fused_kernelPK6__halfPfPS_iiif_param_6];
	shr.u32 	%r10, %r6, 31;
	add.s32 	%r11, %r6, %r10;
	shr.s32 	%r12, %r11, 1;
	shr.u32 	%r13, %r7, 31;
	add.s32 	%r14, %r7, %r13;
	shr.s32 	%r2, %r14, 1;
	mov.u32 	%r15, %ctaid.x;
	mov.u32 	%r16, %ntid.x;
	mov.u32 	%r17, %tid.x;
	mad.lo.s32 	%r3, %r15, %r16, %r17;
	mov.u32 	%r18, %ctaid.y;
	mov.u32 	%r19, %ntid.y;
	mov.u32 	%r20, %tid.y;
	mad.lo.s32 	%r21, %r18, %r19, %r20;
	mov.u32 	%r22, %ctaid.z;
	setp.ge.s32 	%p1, %r3, %r2;
	setp.ge.s32 	%p2, %r21, %r12;
	or.pred  	%p3, %p1, %p2;
	mul.lo.s32 	%r23, %r8, 6;
	setp.ge.s32 	%p4, %r22, %r23;
	or.pred  	%p5, %p3, %p4;
	@%p5 bra 	$L__BB1_2;
	cvta.to.global.u64 	%rd4, %rd3;
	cvta.to.global.u64 	%rd5, %rd1;
	cvta.to.global.u64 	%rd6, %rd2;
	cvt.u16.u32 	%rs6, %r22;
	mul.hi.u16 	%rs7, %rs6, -21845;
	shr.u16 	%rs8, %rs7, 2;
	mul.lo.s16 	%rs9, %rs8, 6;
	sub.s16 	%rs10, %rs6, %rs9;
	cvt.u32.u16 	%r24, %rs10;
	shl.b32 	%r25, %r21, 1;
	shl.b32 	%r26, %r3, 1;
	mul.wide.u16 	%r27, %rs8, 6;
	add.s32 	%r28, %r27, %r24;
	mad.lo.s32 	%r29, %r6, %r28, %r25;
	mad.lo.s32 	%r30, %r29, %r7, %r26;
	mul.wide.s32 	%rd7, %r30, 2;
	add.s64 	%rd8, %rd5, %rd7;
	ld.global.nc.u16 	%rs1, [%rd8];
	// begin inline asm
	{  cvt.f32.f16 %f2, %rs1;}

	// end inline asm
	mul.wide.s32 	%rd9, %r30, 4;
	add.s64 	%rd10, %rd6, %rd9;
	ld.global.f32 	%f7, [%rd10];
	add.f32 	%f8, %f2, %f7;
	setp.ge.f32 	%p6, %f8, %f1;
	selp.f32 	%f9, 0f00000000, %f8, %p6;
	st.global.f32 	[%rd10], %f9;
	selp.f32 	%f10, 0f3F800000, 0f00000000, %p6;
	ld.global.nc.u16 	%rs2, [%rd8+2];
	// begin inline asm
	{  cvt.f32.f16 %f3, %rs2;}

	// end inline asm
	ld.global.f32 	%f11, [%rd10+4];
	add.f32 	%f12, %f3, %f11;
	setp.ge.f32 	%p7, %f12, %f1;
	selp.f32 	%f13, 0f3F800000, 0f00000000, %p7;
	selp.f32 	%f14, 0f00000000, %f12, %p7;
	st.global.f32 	[%rd10+4], %f14;
	max.f32 	%f15, %f10, %f13;
	mul.wide.s32 	%rd11, %r7, 2;
	add.s64 	%rd12, %rd8, %rd11;
	ld.global.nc.u16 	%rs3, [%rd12];
	// begin inline asm
	{  cvt.f32.f16 %f4, %rs3;}

	// end inline asm
	mul.wide.s32 	%rd13, %r7, 4;
	add.s64 	%rd14, %rd10, %rd13;
	ld.global.f32 	%f16, [%rd14];
	add.f32 	%f17, %f4, %f16;
	setp.ge.f32 	%p8, %f17, %f1;
	selp.f32 	%f18, 0f3F800000, 0f00000000, %p8;
	selp.f32 	%f19, 0f00000000, %f17, %p8;
	st.global.f32 	[%rd14], %f19;
	max.f32 	%f20, %f15, %f18;
	ld.global.nc.u16 	%rs4, [%rd12+2];
	// begin inline asm
	{  cvt.f32.f16 %f5, %rs4;}

	// end inline asm
	ld.global.f32 	%f21, [%rd14+4];
	add.f32 	%f22, %f5, %f21;
	setp.ge.f32 	%p9, %f22, %f1;
	selp.f32 	%f23, 0f3F800000, 0f00000000, %p9;
	selp.f32 	%f24, 0f00000000, %f22, %p9;
	st.global.f32 	[%rd14+4], %f24;
	max.f32 	%f6, %f20, %f23;
	// begin inline asm
	{  cvt.rn.f16.f32 %rs5, %f6;}

	// end inline asm
	mad.lo.s32 	%r31, %r12, %r28, %r21;
	mad.lo.s32 	%r32, %r31, %r2, %r3;
	mul.wide.s32 	%rd15, %r32, 2;
	add.s64 	%rd16, %rd4, %rd15;
	st.global.u16 	[%rd16], %rs5;
$L__BB1_2:
	ret;

}
	// .globl	_Z40conv2_if_pool2_fused_const_smem_flat_oc2PK6__halfPfPS_iiif
.visible .entry _Z40conv2_if_pool2_fused_const_smem_flat_oc2PK6__halfPfPS_iiif(
	.param .u64 .ptr .align 1 _Z40conv2_if_pool2_fused_const_smem_flat_oc2PK6__halfPfPS_iiif_param_0,
	.param .u64 .ptr .align 1 _Z40conv2_if_pool2_fused_const_smem_flat_oc2PK6__halfPfPS_iiif_param_1,
	.param .u64 .ptr .align 1 _Z40conv2_if_pool2_fused_const_smem_flat_oc2PK6__halfPfPS_iiif_param_2,
	.param .u32 _Z40conv2_if_pool2_fused_const_smem_flat_oc2PK6__halfPfPS_iiif_param_3,
	.param .u32 _Z40conv2_if_pool2_fused_const_smem_flat_oc2PK6__halfPfPS_iiif_param_4,
	.param .u32 _Z40conv2_if_pool2_fused_const_smem_flat_oc2PK6__halfPfPS_iiif_param_5,
	.param .f32 _Z40conv2_if_pool2_fused_const_smem_flat_oc2PK6__halfPfPS_iiif_param_6
)
{
	.reg .pred 	%p<34>;
	.reg .b16 	%rs<6>;
	.reg .b32 	%r<145>;
	.reg .b32 	%f<1849>;
	.reg .b64 	%rd<158>;

	ld.param.u64 	%rd5, [_Z40conv2_if_pool2_fused_const_smem_flat_oc2PK6__halfPfPS_iiif_param_0];
	ld.param.u64 	%rd7, [_Z40conv2_if_pool2_fused_const_smem_flat_oc2PK6__halfPfPS_iiif_param_2];
	ld.param.u32 	%r53, [_Z40conv2_if_pool2_fused_const_smem_flat_oc2PK6__halfPfPS_iiif_param_3];
	ld.param.u32 	%r51, [_Z40conv2_if_pool2_fused_const_smem_flat_oc2PK6__halfPfPS_iiif_param_4];
	ld.param.u32 	%r52, [_Z40conv2_if_pool2_fused_const_smem_flat_oc2PK6__halfPfPS_iiif_param_5];
	ld.param.f32 	%f37, [_Z40conv2_if_pool2_fused_const_smem_flat_oc2PK6__halfPfPS_iiif_param_6];
	add.s32 	%r1, %r51, -4;
	add.s32 	%r2, %r52, -4;
	shr.u32 	%r55, %r1, 31;
	add.s32 	%r56, %r1, %r55;
	shr.s32 	%r57, %r56, 1;
	shr.u32 	%r58, %r2, 31;
	add.s32 	%r59, %r2, %r58;
	shr.s32 	%r4, %r59, 1;
	mov.u32 	%r60, %ctaid.x;
	mov.u32 	%r5, %ntid.x;
	mov.u32 	%r6, %tid.x;
	mad.lo.s32 	%r7, %r60, %r5, %r6;
	mov.u32 	%r61, %ctaid.y;
	mov.u32 	%r8, %ntid.y;
	mov.u32 	%r9, %tid.y;
	mad.lo.s32 	%r62, %r61, %r8, %r9;
	mov.u32 	%r63, %ctaid.z;
	setp.ge.s32 	%p2, %r7, %r4;
	setp.ge.s32 	%p3, %r62, %r57;
	or.pred  	%p4, %p2, %p3;
	shl.b32 	%r64, %r53, 2;
	setp.ge.s32 	%p5, %r63, %r64;
	or.pred  	%p6, %p4, %p5;
	@%p6 bra 	$L__BB2_14;
	shr.u32 	%r12, %r63, 2;
	shl.b32 	%r66, %r63, 2;
	and.b32  	%r13, %r66, 12;
	shl.b32 	%r14, %r62, 1;
	shl.b32 	%r15, %r7, 1;
	mov.u64 	%rd12, c_conv2_b;
	cvta.const.u64 	%rd13, %rd12;
	shl.b32 	%r67, %r63, 4;
	cvt.u64.u32 	%rd14, %r67;
	and.b64  	%rd15, %rd14, 48;
	add.s64 	%rd8, %rd13, %rd15;
	// begin inline asm
	{.reg .u64 a; cvta.to.const.u64 a, %rd8; ld.const.f32 %f1836, [a];}
	// end inline asm
	add.s64 	%rd9, %rd8, 4;
	// begin inline asm
	{.reg .u64 a; cvta.to.const.u64 a, %rd9; ld.const.f32 %f1835, [a];}
	// end inline asm
	add.s64 	%rd10, %rd8, 8;
	// begin inline asm
	{.reg .u64 a; cvta.to.const.u64 a, %rd10; ld.const.f32 %f1834, [a];}
	// end inline asm
	add.s64 	%rd11, %rd8, 12;
	// begin inline asm
	{.reg .u64 a; cvta.to.const.u64 a, %rd11; ld.const.f32 %f1833, [a];}
	// end inline asm
	mad.lo.s32 	%r16, %r9, %r5, %r6;
	mul.lo.s32 	%r17, %r5, %r8;
	mul.lo.s32 	%r18, %r52, %r51;
	shr.s32 	%r19, %r18, 1;
	and.b32  	%r68, %r18, 1;
	setp.eq.b32 	%p7, %r68, 1;
	setp.eq.s32 	%p8, %r16, 0;
	and.pred  	%p1, %p7, %p8;
	add.s32 	%r20, %r16, %r17;
	max.s32 	%r69, %r19, %r20;
	setp.lt.s32 	%p9, %r20, %r19;
	selp.u32 	%r70, 1, 0, %p9;
	add.s32 	%r71, %r20, %r70;
	sub.s32 	%r72, %r69, %r71;
	div.u32 	%r73, %r72, %r17;
	add.s32 	%r21, %r73, %r70;
	add.s32 	%r74, %r14, 4;
	mad.lo.s32 	%r75, %r74, %r52, %r15;
	add.s32 	%r76, %r75, %r52;
	shl.b32 	%r77, %r76, 2;
	mov.u32 	%r78, s_x;
	add.s32 	%r79, %r77, %r78;
	add.s32 	%r22, %r79, 4;
	and.b32  	%r23, %r21, 3;
	shl.b32 	%r80, %r16, 3;
	add.s32 	%r24, %r78, %r80;
	shl.b32 	%r25, %r17, 3;
	add.s32 	%r26, %r24, %r25;
	add.s32 	%r27, %r20, %r17;
	mad.lo.s32 	%r81, %r14, %r52, %r15;
	add.s32 	%r82, %r81, %r52;
	shl.b32 	%r83, %r82, 2;
	add.s32 	%r28, %r78, %r83;
	shl.b32 	%r84, %r81, 2;
	add.s32 	%r29, %r78, %r84;
	shl.b32 	%r85, %r52, 2;
	add.s32 	%r30, %r28, %r85;
	add.s32 	%r31, %r30, %r85;
	add.s32 	%r32, %r31, %r85;
	cvta.to.global.u64 	%rd1, %rd5;
	mov.b32 	%r138, 0;
	not.pred 	%p16, %p1;
	mov.f32 	%f1837, %f1833;
	mov.f32 	%f1838, %f1834;
	mov.f32 	%f1839, %f1835;
	mov.f32 	%f1840, %f1836;
	mov.f32 	%f1841, %f1833;
	mov.f32 	%f1842, %f1834;
	mov.f32 	%f1843, %f1835;
	mov.f32 	%f1844, %f1836;
	mov.f32 	%f1845, %f1833;
	mov.f32 	%f1846, %f1834;
	mov.f32 	%f1847, %f1835;
	mov.f32 	%f1848, %f1836;
$L__BB2_2:
	setp.ge.s32 	%p10, %r16, %r19;
	mad.lo.s32 	%r86, %r12, 6, %r138;
	mul.lo.s32 	%r87, %r18, %r86;
	mul.wide.s32 	%rd16, %r87, 2;
	add.s64 	%rd2, %rd1, %rd16;
	@%p10 bra 	$L__BB2_10;
	setp.eq.s32 	%p11, %r23, 3;
	mov.u32 	%r139, %r16;
	@%p11 bra 	$L__BB2_7;
	setp.eq.s32 	%p12, %r23, 0;
	mul.wide.u32 	%rd17, %r16, 4;
	add.s64 	%rd3, %rd2, %rd17;
	ld.global.nc.u32 	%r88, [%rd3];
	// begin inline asm
	{.reg .f16 low,high;
  mov.b32 {low,high},%r88;
  cvt.f32.f16 %f42, low;}

	// end inline asm
	// begin inline asm
	{.reg .f16 low,high;
  mov.b32 {low,high},%r88;
  cvt.f32.f16 %f43, high;}

	// end inline asm
	st.shared.v2.f32 	[%r24], {%f42, %f43};
	mov.u32 	%r139, %r20;
	@%p12 bra 	$L__BB2_7;
	setp.eq.s32 	%p13, %r23, 1;
	mul.wide.s32 	%rd18, %r17, 4;
	add.s64 	%rd4, %rd3, %rd18;
	ld.global.nc.u32 	%r90, [%rd4];
	// begin inline asm
	{.reg .f16 low,high;
  mov.b32 {low,high},%r90;
  cvt.f32.f16 %f44, low;}

	// end inline asm
	// begin inline asm
	{.reg .f16 low,high;
  mov.b32 {low,high},%r90;
  cvt.f32.f16 %f45, high;}

	// end inline asm
	st.shared.v2.f32 	[%r26], {%f44, %f45};
	mov.u32 	%r139, %r27;
	@%p13 bra 	$L__BB2_7;
	add.s32 	%r139, %r27, %r17;
	mul.wide.s32 	%rd19, %r17, 4;
	add.s64 	%rd20, %rd4, %rd19;
	ld.global.nc.u32 	%r92, [%rd20];
	// begin inline asm
	{.reg .f16 low,high;
  mov.b32 {low,high},%r92;
  cvt.f32.f16 %f46, low;}

	// end inline asm
	// begin inline asm
	{.reg .f16 low,high;
  mov.b32 {low,high},%r92;
  cvt.f32.f16 %f47, high;}

	// end inline asm
	add.s32 	%r94, %r26, %r25;
	st.shared.v2.f32 	[%r94], {%f46, %f47};
$L__BB2_7:
	setp.lt.u32 	%p14, %r21, 3;
	@%p14 bra 	$L__BB2_10;
	shl.b32 	%r36, %r139, 3;
	shl.b32 	%r96, %r17, 1;
	add.s32 	%r142, %r96, %r139;
	mad.lo.s32 	%r141, %r17, 3, %r139;
	add.s32 	%r140, %r17, %r139;
	mov.u32 	%r143, s_x;
$L__BB2_9:
	mul.wide.u32 	%rd21, %r139, 4;
	add.s64 	%rd22, %rd2, %rd21;
	ld.global.nc.u32 	%r97, [%rd22];
	// begin inline asm
	{.reg .f16 low,high;
  mov.b32 {low,high},%r97;
  cvt.f32.f16 %f48, low;}

	// end inline asm
	// begin inline asm
	{.reg .f16 low,high;
  mov.b32 {low,high},%r97;
  cvt.f32.f16 %f49, high;}

	// end inline asm
	add.s32 	%r105, %r143, %r36;
	st.shared.v2.f32 	[%r105], {%f48, %f49};
	add.s32 	%r106, %r139, %r17;
	mul.wide.u32 	%rd23, %r140, 4;
	add.s64 	%rd24, %rd2, %rd23;
	ld.global.nc.u32 	%r100, [%rd24];
	// begin inline asm
	{.reg .f16 low,high;
  mov.b32 {low,high},%r100;
  cvt.f32.f16 %f50, low;}

	// end inline asm
	// begin inline asm
	{.reg .f16 low,high;
  mov.b32 {low,high},%r100;
  cvt.f32.f16 %f51, high;}

	// end inline asm
	add.s32 	%r107, %r105, %r25;
	st.shared.v2.f32 	[%r107], {%f50, %f51};
	add.s32 	%r108, %r106, %r17;
	mul.wide.u32 	%rd25, %r142, 4;
	add.s64 	%rd26, %rd2, %rd25;
	ld.global.nc.u32 	%r102, [%rd26];
	// begin inline asm
	{.reg .f16 low,high;
  mov.b32 {low,high},%r102;
  cvt.f32.f16 %f52, low;}

	// end inline asm
	// begin inline asm
	{.reg .f16 low,high;
  mov.b32 {low,high},%r102;
  cvt.f32.f16 %f53, high;}

	// end inline asm
	shl.b32 	%r109, %r17, 4;
	add.s32 	%r110, %r105, %r109;
	st.shared.v2.f32 	[%r110], {%f52, %f53};
	add.s32 	%r111, %r108, %r17;
	mul.wide.u32 	%rd27, %r141, 4;
	add.s64 	%rd28, %rd2, %rd27;
	ld.global.nc.u32 	%r104, [%rd28];
	// begin inline asm
	{.reg .f16 low,high;
  mov.b32 {low,high},%r104;
  cvt.f32.f16 %f54, low;}

	// end inline asm
	// begin inline asm
	{.reg .f16 low,high;
  mov.b32 {low,high},%r104;
  cvt.f32.f16 %f55, high;}

	// end inline asm
	mad.lo.s32 	%r112, %r17, 24, %r105;
	st.shared.v2.f32 	[%r112], {%f54, %f55};
	add.s32 	%r139, %r111, %r17;
	shl.b32 	%r113, %r17, 5;
	add.s32 	%r143, %r143, %r113;
	shl.b32 	%r114, %r17, 2;
	add.s32 	%r142, %r142, %r114;
	add.s32 	%r141, %r141, %r114;
	add.s32 	%r140, %r140, %r114;
	setp.lt.s32 	%p15, %r139, %r19;
	@%p15 bra 	$L__BB2_9;
$L__BB2_10:
	@%p16 bra 	$L__BB2_12;
	mul.wide.s32 	%rd29, %r18, 2;
	add.s64 	%rd30, %rd2, %rd29;
	ld.global.nc.u16 	%rs1, [%rd30+-2];
	// begin inline asm
	{  cvt.f32.f16 %f56, %rs1;}

	// end inline asm
	shl.b32 	%r115, %r18, 2;
	mov.u32 	%r116, s_x;
	add.s32 	%r117, %r116, %r115;
	st.shared.f32 	[%r117+-4], %f56;
$L__BB2_12:
	bar.sync 	0;
	mad.lo.s32 	%r118, %r13, 6, %r138;
	mul.lo.s32 	%r119, %r118, 25;
	ld.shared.f32 	%f71, [%r28+4];
	ld.shared.f32 	%f67, [%r28];
	ld.shared.v2.f32 	{%f110, %f114}, [%r29];
	mul.wide.u32 	%rd131, %r119, 4;
	mov.u64 	%rd132, c_conv2_w;
	cvta.const.u64 	%rd133, %rd132;
	add.s64 	%rd31, %rd133, %rd131;
	// begin inline asm
	{.reg .u64 a; cvta.to.const.u64 a, %rd31; ld.const.f32 %f57, [a];}
	// end inline asm
	// begin inline asm
	fma.rn.f32 %f1836, %f110, %f57, %f1836;
	// end inline asm
	// begin inline asm
	fma.rn.f32 %f1840, %f114, %f57, %f1840;
	// end inline asm
	// begin inline asm
	fma.rn.f32 %f1844, %f67, %f57, %f1844;
	// end inline asm
	// begin inline asm
	fma.rn.f32 %f1848, %f71, %f57, %f1848;
	// end inline asm
	add.s64 	%rd32, %rd31, 600;
	// begin inline asm
	{.reg .u64 a; cvta.to.const.u64 a, %rd32; ld.const.f32 %f74, [a];}
	// end inline asm
	// begin inline asm
	fma.rn.f32 %f1835, %f110, %f74, %f1835;
	// end inline asm
	// begin inline asm
	fma.rn.f32 %f1839, %f114, %f74, %f1839;
	// end inline asm
	// begin inline asm
	fma.rn.f32 %f1843, %f67, %f74, %f1843;
	// end inline asm
	// begin inline asm
	fma.rn.f32 %f1847, %f71, %f74, %f1847;
	// end inline asm
	add.s64 	%rd33, %rd31, 1200;
	// begin inline asm
	{.reg .u64 a; cvta.to.const.u64 a, %rd33; ld.const.f32 %f91, [a];}
	// end inline asm
	// begin inline asm
	fma.rn.f32 %f1834, %f110, %f91, %f1834;
	// end inline asm
	// begin inline asm
	fma.rn.f32 %f1838, %f114, %f91, %f1838;
	// end inline asm
	// begin inline asm
	fma.rn.f32 %f1842, %f67, %f91, %f1842;
	// end inline asm
	// begin inline asm
	fma.rn.f32 %f1846, %f71, %f91, %f1846;
	// end inline asm
	add.s64 	%rd34, %rd31, 1800;
	// begin inline asm
	{.reg .u64 a; cvta.to.const.u64 a, %rd34; ld.const.f32 %f108, [a];}
	// end inline asm
	// begin inline asm
	fma.rn.f32 %f1833, %f110, %f108, %f1833;
	// end inline asm
	// begin inline asm
	fma.rn.f32 %f1837, %f114, %f108, %f1837;
	// end inline asm
	// begin inline asm
	fma.rn.f32 %f1841, %f67, %f108, %f1841;
	// end inline asm
	// begin inline asm
	fma.rn.f32 %f1845, %f71, %f108, %f1845;
	// end inline asm
	ld.shared.f32 	%f190, [%r28+8];
	ld.shared.f32 	%f186, [%r28+4];
	ld.shared.f32 	%f182, [%r29+8];
	ld.shared.f32 	%f178, [%r29+4];
	add.s64 	%rd35, %rd31, 4;
	// begin inline asm
	{.reg .u64 a; cvta.to.const.u64 a, %rd35; ld.const.f32 %f125, [a];}
	// end inline asm
	// begin inline asm
	fma.rn.f32 %f1836, %f178, %f125, %f1836;
	// end inline asm
	// begin inline asm
	fma.rn.f32 %f1840, %f182, %f125, %f1840;
	// end inline asm
	// begin inline asm
	fma.rn.f32 %f1844, %f186, %f125, %f1844;
	// end inline asm
	// begin inline asm
	fma.rn.f32 %f1848, %f190, %f125, %f1848;
	// end inline asm
	add.s64 	%rd36, %rd31, 604;
	// begin inline asm
	{.reg .u64 a; cvta.to.const.u64 a, %rd36; ld.const.f32 %f142, [a];}
	// end inline asm
	// begin inline asm
	fma.rn.f32 %f1835, %f178, %f142, %f1835;
	// end inline asm
	// begin inline asm
	fma.rn.f32 %f1839, %f182, %f142, %f1839;
	// end inline asm
	// begin inline asm
	fma.rn.f32 %f1843, %f186, %f142, %f1843;
	// end inline asm
	// begin inline asm
	fma.rn.f32 %f1847, %f190, %f142, %f1847;
	// end inline asm
	add.s64 	%rd37, %rd31, 1204;
	// begin inline asm
	{.reg .u64 a; cvta.to.const.u64 a, %rd37; ld.const.f32 %f159, [a];}
	// end inline asm
	// begin inline asm
	fma.rn.f32 %f1834, %f178, %f159, %f1834;
	// end inline asm
	// begin inline asm
	fma.rn.f32 %f1838, %f182, %f159, %f1838;
	// end inline asm
	// begin inline asm
	fma.rn.f32 %f1842, %f186, %f159, %f1842;
	// end inline asm
	// begin inline asm
	fma.rn.f32 %f1846, %f190, %f159, %f1846;
	// end inline asm
	add.s64 	%rd38, %rd31, 1804;
	// begin inline asm
	{.reg .u64 a; cvta.to.const.u64 a, %rd38; ld.const.f32 %f176, [a];}
	// end inline asm
	// begin inline asm
	fma.rn.f32 %f1833, %f178, %f176, %f1833;
	// end inline asm
	// begin inline asm
	fma.rn.f32 %f1837, %f182, %f176, %f1837;
	// end inline asm
	// begin inline asm
	fma.rn.f32 %f1841, %f186, %f176, %f1841;
	// end inline asm
	// begin inline asm
	fma.rn.f32 %f1845, %f190, %f176, %f1845;
	// end inline asm
	ld.shared.f32 	%f258, [%r28+12];
	ld.shared.f32 	%f254, [%r28+8];
	ld.shared.v2.f32 	{%f246, %f250}, [%r29+8];
	add.s64 	%rd39, %rd31, 8;
	// begin inline asm
	{.reg .u64 a; cvta.to.const.u64 a, %rd39; ld.const.f32 %f193, [a];}
	// end inline asm
	// begin inline asm
	fma.rn.f32 %f1836, %f246, %f193, %f1836;
	// end inline asm
	// begin inline asm
	fma.rn.f32 %f1840, %f250, %f193, %f1840;
	// end inline asm
	// begin inline asm
	fma.rn.f32 %f1844, %f254, %f193, %f1844;
	// end inline asm
	// begin inline asm
	fma.rn.f32 %f1848, %f258, %f193, %f1848;
	// end inline asm
	add.s64 	%rd40, %rd31, 608;
	// begin inline asm
	{.reg .u64 a; cvta.to.const.u64 a, %rd40; ld.const.f32 %f210, [a];}
	// end inline asm
	// begin inline asm
	fma.rn.f32 %f1835, %f246, %f210, %f1835;
	// end inline asm
	// begin inline asm
	fma.rn.f32 %f1839, %f250, %f210, %f1839;
	// end inline asm
	// begin inline asm
	fma.rn.f32 %f1843, %f254, %f210, %f1843;
	// end inline asm
	// begin inline asm
	fma.rn.f32 %f1847, %f258, %f210, %f1847;
	// end inline asm
	add.s64 	%rd41, %rd31, 1208;
	// begin inline asm
	{.reg .u64 a; cvta.to.const.u64 a, %rd41; ld.const.f32 %f227, [a];}
	// end inline asm
	// begin inline asm
	fma.rn.f32 %f1834, %f246, %f227, %f1834;
	// end inline asm
	// begin inline asm
	fma.rn.f32 %f1838, %f250, %f227, %f1838;
	// end inline asm
	// begin inline asm
	fma.rn.f32 %f1842, %f254, %f227, %f1842;
	// end inline asm
	// begin inline asm
	fma.rn.f32 %f1846, %f258, %f227, %f1846;
	// end inline asm
	add.s64 	%rd42, %rd31, 1808;
	// begin inline asm
	{.reg .u64 a; cvta.to.const.u64 a, %rd42; ld.const.f32 %f244, [a];}
	// end inline asm
	// begin inline asm
	fma.rn.f32 %f1833, %f246, %f244, %f1833;
	// end inline asm
	// begin inline asm
	fma.rn.f32 %f1837, %f250, %f244, %f1837;
	// end inline asm
	// begin inline asm
	fma.rn.f32 %f1841, %f254, %f244, %f1841;
	// end inline asm
	// begin inline asm
	fma.rn.f32 %f1845, %f258, %f244, %f1845;
	// end inline asm
	ld.shared.f32 	%f326, [%r28+16];
	ld.shared.f32 	%f322, [%r28+12];
	ld.shared.f32 	%f318, [%r29+16];
	ld.shared.f32 	%f314, [%r29+12];
	add.s64 	%rd43, %rd31, 12;
	// begin inline asm
	{.reg .u64 a; cvta.to.const.u64 a, %rd43; ld.const.f32 %f261, [a];}
	// end inline asm
	// begin inline asm
	fma.rn.f32 %f1836, %f314, %f261, %f1836;
	// end inline asm
	// begin inline asm
	fma.rn.f32 %f1840, %f318, %f261, %f1840;
	// end inline asm
	// begin inline asm
	fma.rn.f32 %f1844, %f322, %f261, %f1844;
	// end inline asm
	// begin inline asm
	fma.rn.f32 %f1848, %f326, %f261, %f1848;
	// end inline asm
	add.s64 	%rd44, %rd31, 612;
	// begin inline asm
	{.reg .u64 a; cvta.to.const.u64 a, %rd44; ld.const.f32 %f278, [a];}
	// end inline asm
	// begin inline asm
	fma.rn.f32 %f1835, %f314, %f278, %f1835;
	// end inline asm
	// begin inline asm
	fma.rn.f32 %f1839, %f318, %f278, %f1839;
	// end inline asm
	// begin inline asm
	fma.rn.f32 %f1843, %f322, %f278, %f1843;
	// end inline asm
	// begin inline asm
	fma.rn.f32 %f1847, %f326, %f278, %f1847;
	// end inline asm
	add.s64 	%rd45, %rd31, 1212;
	// begin inline asm
	{.reg .u64 a; cvta.to.const.u64 a, %rd45; ld.const.f32 %f295, [a];}
	// end inline asm
	// begin inline asm
	fma.rn.f32 %f1834, %f314, %f295, %f1834;
	// end inline asm
	// begin inline asm
	fma.rn.f32 %f1838, %f318, %f295, %f1838;
	// end inline asm
	// begin inline asm
	fma.rn.f32 %f1842, %f322, %f295, %f1842;
	// end inline asm
	// begin inline asm
	fma.rn.f32 %f1846, %f326, %f295, %f1846;
	// end inline asm
	add.s64 	%rd46, %rd31, 1812;
	// begin inline asm
	{.reg .u64 a; cvta.to.const.u64 a, %rd46; ld.const.f32 %f312, [a];}
	// end inline asm
	// begin inline asm
	fma.rn.f32 %f1833, %f314, %f312, %f1833;
	// end inline asm
	// begin inline asm
	fma.rn.f32 %f1837, %f318, %f312, %f1837;
	// end inline asm
	// begin inline asm
	fma.rn.f32 %f1841, %f322, %f312, %f1841;
	// end inline asm
	// begin inline asm
	fma.rn.f32 %f1845, %f326, %f312, %f1845;
	// end inline asm
	ld.shared.f32 	%f394, [%r28+20];
	ld.shared.f32 	%f390, [%r28+16];
	ld.shared.v2.f32 	{%f382, %f386}, [%r29+16];
	add.s64 	%rd47, %rd31, 16;
	// begin inline asm
	{.reg .u64 a; cvta.to.const.u64 a, %rd47; ld.const.f32 %f329, [a];}
	// end inline asm
	// begin inline asm
	fma.rn.f32 %f1836, %f382, %f329, %f1836;
	// end inline asm
	// begin inline asm
	fma.rn.f32 %f1840, %f386, %f329, %f1840;
	// end inline asm
	// begin inline asm
	fma.rn.f32 %f1844, %f390, %f329, %f1844;
	// end inline asm
	// begin inline asm
	fma.rn.f32 %f1848, %f394, %f329, %f1848;
	// end inline asm
	add.s64 	%rd48, %rd31, 616;
	// begin inline asm
	{.reg .u64 a; cvta.to.const.u64 a, %rd48; ld.const.f32 %f346, [a];}
	// end inline asm
	// begin inline asm
	fma.rn.f32 %f1835, %f382, %f346, %f1835;
	// end inline asm
	// begin inline asm
	fma.rn.f32 %f1839, %f386, %f346, %f1839;
	// end inline asm
	// begin inline asm
	fma.rn.f32 %f1843, %f390, %f346, %f1843;
	// end inline asm
	// begin inline asm
	fma.rn.f32 %f1847, %f394, %f346, %f1847;
	// end inline asm
	add.s64 	%rd49, %rd31, 1216;
	// begin inline asm
	{.reg .u64 a; cvta.to.const.u64 a, %rd49; ld.const.f32 %f363, [a];}
	// end inline asm
	// begin inline asm
	fma.rn.f32 %f1834, %f382, %f363, %f1834;
	// end inline asm
	// begin inline asm
	fma.rn.f32 %f1838, %f386, %f363, %f1838;
	// end inline asm
	// begin inline asm
	fma.rn.f32 %f1842, %f390, %f363, %f1842;
	// end inline asm
	// begin inline asm
	fma.rn.f32 %f1846, %f394, %f363, %f1846;
	// end inline asm
	add.s64 	%rd50, %rd31, 1816;
	// begin inline asm
	{.reg .u64 a; cvta.to.const.u64 a, %rd50; ld.const.f32 %f380, [a];}
	// end inline asm
	// begin inline asm
	fma.rn.f32 %f1833, %f382, %f380, %f1833;
	// end inline asm
	// begin inline asm
	fma.rn.f32 %f1837, %f386, %f380, %f1837;
	// end inline asm
	// begin inline asm
	fma.rn.f32 %f1841, %f390, %f380, %f1841;
	// end inline asm
	// begin inline asm
	fma.rn.f32 %f1845, %f394, %f380, %f1845;
	// end inline asm
	ld.shared.v2.f32 	{%f458, %f462}, [%r30];
	ld.shared.f32 	%f454, [%r28+4];
	ld.shared.f32 	%f450, [%r28];
	add.s64 	%rd51, %rd31, 20;
	// begin inline asm
	{.reg .u64 a; cvta.to.const.u64 a, %rd51; ld.const.f32 %f397, [a];}
	// end inline asm
	// begin inline asm
	fma.rn.f32 %f1836, %f450, %f397, %f1836;
	// end inline asm
	// begin inline asm
	fma.rn.f32 %f1840, %f454, %f397, %f1840;
	// end inline asm
	// begin inline asm
	fma.rn.f32 %f1844, %f458, %f397, %f1844;
	// end inline asm
	// begin inline asm
	fma.rn.f32 %f1848, %f462, %f397, %f1848;
	// end inline asm
	add.s64 	%rd52, %rd31, 620;
	// begin inline asm
	{.reg .u64 a; cvta.to.const.u64 a, %rd52; ld.const.f32 %f414, [a];}
	// end inline asm
	// begin inline asm
	fma.rn.f32 %f1835, %f450, %f414, %f1835;
	// end inline asm
	// begin inline asm
	fma.rn.f32 %f1839, %f454, %f414, %f1839;
	// end inline asm
	// begin inline asm
	fma.rn.f32 %f1843, %f458, %f414, %f1843;
	// end inline asm
	// begin inline asm
	fma.rn.f32 %f1847, %f462, %f414, %f1847;
	// end inline asm
	add.s64 	%rd53, %rd31, 1220;
	// begin inline asm
	{.reg .u64 a; cvta.to.const.u64 a, %rd53; ld.const.f32 %f431, [a];}
	// end inline asm
	// begin inline asm
	fma.rn.f32 %f1834, %f450, %f431, %f1834;
	// end inline asm
	// begin inline asm
	fma.rn.f32 %f1838, %f454, %f431, %f1838;
	// end inline asm
	// begin inline asm
	fma.rn.f32 %f1842, %f458, %f431, %f1842;
	// end inline asm
	// begin inline asm
	fma.rn.f32 %f1846, %f462, %f431, %f1846;
	// end inline asm
	add.s64 	%rd54, %rd31, 1820;
	// begin inline asm
	{.reg .u64 a; cvta.to.const.u64 a, %rd54; ld.const.f32 %f448, [a];}
	// end inline asm
	// begin inline asm
	fma.rn.f32 %f1833, %f450, %f448, %f1833;
	// end inline asm
	// begin inline asm
	fma.rn.f32 %f1837, %f454, %f448, %f1837;
	// end inline asm
	// begin inline asm
	fma.rn.f32 %f1841, %f458, %f448, %f1841;
	// end inline asm
	// begin inline asm
	fma.rn.f32 %f1845, %f462, %f448, %f1845;
	// end inline asm
	ld.shared.f32 	%f530, [%r30+8];
	ld.shared.f32 	%f526, [%r30+4];
	ld.shared.f32 	%f522, [%r28+8];
	ld.shared.f32 	%f518, [%r28+4];
	add.s64 	%rd55, %rd31, 24;
	// begin inline asm
	{.reg .u64 a; cvta.to.const.u64 a, %rd55; ld.const.f32 %f465, [a];}
	// end inline asm
	// begin inline asm
	fma.rn.f32 %f1836, %f518, %f465, %f1836;
	// end inline asm
	// begin inline asm
	fma.rn.f32 %f1840, %f522, %f465, %f1840;
	// end inline asm
	// begin inline asm
	fma.rn.f32 %f1844, %f526, %f465, %f1844;
	// end inline asm
	// begin inline asm
	fma.rn.f32 %f1848, %f530, %f465, %f1848;
	// end inline asm
	add.s64 	%rd56, %rd31, 624;
	// begin inline asm
	{.reg .u64 a; cvta.to.const.u64 a, %rd56; ld.const.f32 %f482, [a];}
	// end inline asm
	// begin inline asm
	fma.rn.f32 %f1835, %f518, %f482, %f1835;
	// end inline asm
	// begin inline asm
	fma.rn.f32 %f1839, %f522, %f482, %f1839;
	// end inline asm
	// begin inline asm
	fma.rn.f32 %f1843, %f526, %f482, %f1843;
	// end inline asm
	// begin inline asm
	fma.rn.f32 %f1847, %f530, %f482, %f1847;
	// end inline asm
	add.s64 	%rd57, %rd31, 1224;
	// begin inline asm
	{.reg .u64 a; cvta.to.const.u64 a, %rd57; ld.const.f32 %f499, [a];}
	// end inline asm
	// begin inline asm
	fma.rn.f32 %f1834, %f518, %f499, %f1834;
	// end inline asm
	// begin inline asm
	fma.rn.f32 %f1838, %f522, %f499, %f1838;
	// end inline asm
	// begin inline asm
	fma.rn.f32 %f1842, %f526, %f499, %f1842;
	// end inline asm
	// begin inline asm
	fma.rn.f32 %f1846, %f530, %f499, %f1846;
	// end inline asm
	add.s64 	%rd58, %rd31, 1824;
	// begin inline asm
	{.reg .u64 a; cvta.to.const.u64 a, %rd58; ld.const.f32 %f516, [a];}
	// end inline asm
	// begin inline asm
	fma.rn.f32 %f1833, %f518, %f516, %f1833;
	// end inline asm
	// begin inline asm
	fma.rn.f32 %f1837, %f522, %f516, %f1837;
	// end inline asm
	// begin inline asm
	fma.rn.f32 %f1841, %f526, %f516, %f1841;
	// end inline asm
	// begin inline asm
	fma.rn.f32 %f1845, %f530, %f516, %f1845;
	// end inline asm
	ld.shared.v2.f32 	{%f594, %f598}, [%r30+8];
	ld.shared.f32 	%f590, [%r28+12];
	ld.shared.f32 	%f586, [%r28+8];
	add.s64 	%rd59, %rd31, 28;
	// begin inline asm
	{.reg .u64 a; cvta.to.const.u64 a, %rd59; ld.const.f32 %f533, [a];}
	// end inline asm
	// begin inline asm
	fma.rn.f32 %f1836, %f586, %f533, %f1836;
	// end inline asm
	// begin inline asm
	fma.rn.f32 %f1840, %f590, %f533, %f1840;
	// end inline asm
	// begin inline asm
	fma.rn.f32 %f1844, %f594, %f533, %f1844;
	// end inline asm
	// begin inline asm
	fma.rn.f32 %f1848, %f598, %f533, %f1848;
	// end inline asm
	add.s64 	%rd60, %rd31, 628;
	// begin inline asm
	{.reg .u64 a; cvta.to.const.u64 a, %rd60; ld.const.f32 %f550, [a];}
	// end inline asm
	// begin inline asm
	fma.rn.f32 %f1835, %f586, %f550, %f1835;
	// end inline asm
	// begin inline asm
	fma.rn.f32 %f1839, %f590, %f550, %f1839;
	// end inline asm
	// begin inline asm
	fma.rn.f32 %f1843, %f594, %f550, %f1843;
	// end inline asm
	// begin inline asm
	fma.rn.f32 %f1847, %f598, %f550, %f1847;
	// end inline asm
	add.s64 	%rd61, %rd31, 1228;
	// begin inline asm
	{.reg .u64 a; cvta.to.const.u64 a, %rd61; ld.const.f32 %f567, [a];}
	// end inline asm
	// begin inline asm
	fma.rn.f32 %f1834, %f586, %f567, %f1834;
	// end inline asm
	// begin inline asm
	fma.rn.f32 %f1838, %f590, %f567, %f1838;
	// end inline asm
	// begin inline asm
	fma.rn.f32 %f1842, %f594, %f567, %f1842;
	// end inline asm
	// begin inline asm
	fma.rn.f32 %f1846, %f598, %f567, %f1846;
	// end inline asm
	add.s64 	%rd62, %rd31, 1828;
	// begin inline asm
	{.reg .u64 a; cvta.to.const.u64 a, %rd62; ld.const.f32 %f584, [a];}
	// end inline asm
	// begin inline asm
	fma.rn.f32 %f1833, %f586, %f584, %f1833;
	// end inline asm
	// begin inline asm
	fma.rn.f32 %f1837, %f590, %f584, %f1837;
	// end inline asm
	// begin inline asm
	fma.rn.f32 %f1841, %f594, %f584, %f1841;
	// end inline asm
	// begin inline asm
	fma.rn.f32 %f1845, %f598, %f584, %f1845;
	// end inline asm
	ld.shared.f32 	%f666, [%r30+16];
	ld.shared.f32 	%f662, [%r30+12];
	ld.shared.f32 	%f658, [%r28+16];
	ld.shared.f32 	%f654, [%r28+12];
	add.s64 	%rd63, %rd31, 32;
	// begin inline asm
	{.reg .u64 a; cvta.to.const.u64 a, %rd63; ld.const.f32 %f601, [a];}
	// end inline asm
	// begin inline asm
	fma.rn.f32 %f1836, %f654, %f601, %f1836;
	// end inline asm
	// begin inline asm
	fma.rn.f32 %f1840, %f658, %f601, %f1840;
	// end inline asm
	// begin inline asm
	fma.rn.f32 %f1844, %f662, %f601, %f1844;
	// end inline asm
	// begin inline asm
	fma.rn.f32 %f1848, %f666, %f601, %f1848;
	// end inline asm
	add.s64 	%rd64, %rd31, 632;
	// begin inline asm
	{.reg .u64 a; cvta.to.const.u64 a, %rd64; ld.const.f32 %f618, [a];}
	// end inline asm
	// begin inline asm
	fma.rn.f32 %f1835, %f654, %f618, %f1835;
	// end inline asm
	// begin inline asm
	fma.rn.f32 %f1839, %f658, %f618, %f1839;
	// end inline asm
	// begin inline asm
	fma.rn.f32 %f1843, %f662, %f618, %f1843;
	// end inline asm
	// begin inline asm
	fma.rn.f32 %f1847, %f666, %f618, %f1847;
	// end inline asm
	add.s64 	%rd65, %rd31, 1232;
	// begin inline asm
	{.reg .u64 a; cvta.to.const.u64 a, %rd65; ld.const.f32 %f635, [a];}
	// end inline asm
	// begin inline asm
	fma.rn.f32 %f1834, %f654, %f635, %f1834;
	// end inline asm
	// begin inline asm
	fma.rn.f32 %f1838, %f658, %f635, %f1838;
	// end inline asm
	// begin inline asm
	fma.rn.f32 %f1842, %f662, %f635, %f1842;
	// end inline asm
	// begin inline asm
	fma.rn.f32 %f1846, %f666, %f635, %f1846;
	// end inline asm
	add.s64 	%rd66, %rd31, 1832;
	// begin inline asm
	{.reg .u64 a; cvta.to.const.u64 a, %rd66; ld.const.f32 %f652, [a];}
	// end inline asm
	// begin inline asm
	fma.rn.f32 %f1833, %f654, %f652, %f1833;
	// end inline asm
	// begin inline asm
	fma.rn.f32 %f1837, %f658, %f652, %f1837;
	// end inline asm
	// begin inline asm
	fma.rn.f32 %f1841, %f662, %f652, %f1841;
	// end inline asm
	// begin inline asm
	fma.rn.f32 %f1845, %f666, %f652, %f1845;
	// end inline asm
	ld.shared.v2.f32 	{%f730, %f734}, [%r30+16];
	ld.shared.f32 	%f726, [%r28+20];
	ld.shared.f32 	%f722, [%r28+16];
	add.s64 	%rd67, %rd31, 36;
	// begin inline asm
	{.reg .u64 a; cvta.to.const.u64 a, %rd67; ld.const.f32 %f669, [a];}
	// end inline asm
	// begin inline asm
	fma.rn.f32 %f1836, %f722, %f669, %f1836;
	// end inline asm
	// begin inline asm
	fma.rn.f32 %f1840, %f726, %f669, %f1840;
	// end inline asm
	// begin inline asm
	fma.rn.f32 %f1844, %f730, %f669, %f1844;
	// end inline asm
	// begin inline asm
	fma.rn.f32 %f1848, %f734, %f669, %f1848;
	// end inline asm
	add.s64 	%rd68, %rd31, 636;
	// begin inline asm
	{.reg .u64 a; cvta.to.const.u64 a, %rd68; ld.const.f32 %f686, [a];}
	// end inline asm
	// begin inline asm
	fma.rn.f32 %f1835, %f722, %f686, %f1835;
	// end inline asm
	// begin inline asm
	fma.rn.f32 %f1839, %f726, %f686, %f1839;
	// end inline asm
	// begin inline asm
	fma.rn.f32 %f1843, %f730, %f686, %f1843;
	// end inline asm
	// begin inline asm
	fma.rn.f32 %f1847, %f734, %f686, %f1847;
	// end inline asm
	add.s64 	%rd69, %rd31, 1236;
	// begin inline asm
	{.reg .u64 a; cvta.to.const.u64 a, %rd69; ld.const.f32 %f703, [a];}
	// end inline asm
	// begin inline asm
	fma.rn.f32 %f1834, %f722, %f703, %f1834;
	// end inline asm
	// begin inline asm
	fma.rn.f32 %f1838, %f726, %f703, %f1838;
	// end inline asm
	// begin inline asm
	fma.rn.f32 %f1842, %f730, %f703, %f1842;
	// end inline asm
	// begin inline asm
	fma.rn.f32 %f1846, %f734, %f703, %f1846;
	// end inline asm
	add.s64 	%rd70, %rd31, 1836;
	// begin inline asm
	{.reg .u64 a; cvta.to.const.u64 a, %rd70; ld.const.f32 %f720, [a];}
	// end inline asm
	// begin inline asm
	fma.rn.f32 %f1833, %f722, %f720, %f1833;
	// end inline asm
	// begin inline asm
	fma.rn.f32 %f1837, %f726, %f720, %f1837;
	// end inline asm
	// begin inline asm
	fma.rn.f32 %f1841, %f730, %f720, %f1841;
	// end inline asm
	// begin inline asm
	fma.rn.f32 %f1845, %f734, %f720, %f1845;
	// end inline asm
	ld.shared.f32 	%f802, [%r31+4];
	ld.shared.f32 	%f798, [%r31];
	ld.shared.v2.f32 	{%f790, %f794}, [%r30];
	add.s64 	%rd71, %rd31, 40;
	// begin inline asm
	{.reg .u64 a; cvta.to.const.u64 a, %rd71; ld.const.f32 %f737, [a];}
	// end inline asm
	// begin inline asm
	fma.rn.f32 %f1836, %f790, %f737, %f1836;
	// end inline asm
	// begin inline asm
	fma.rn.f32 %f1840, %f794, %f737, %f1840;
	// end inline asm
	// begin inline asm
	fma.rn.f32 %f1844, %f798, %f737, %f1844;
	// end inline asm
	// begin inline asm
	fma.rn.f32 %f1848, %f802, %f737, %f1848;
	// end inline asm
	add.s64 	%rd72, %rd31, 640;
	// begin inline asm
	{.reg .u64 a; cvta.to.const.u64 a, %rd72; ld.const.f32 %f754, [a];}
	// end inline asm
	// begin inline asm
	fma.rn.f32 %f1835, %f790, %f754, %f1835;
	// end inline asm
	// begin inline asm
	fma.rn.f32 %f1839, %f794, %f754, %f1839;
	// end inline asm
	// begin inline asm
	fma.rn.f32 %f1843, %f798, %f754, %f1843;
	// end inline asm
	// begin inline asm
	fma.rn.f32 %f1847, %f802, %f754, %f1847;
	// end inline asm
	add.s64 	%rd73, %rd31, 1240;
	// begin inline asm
	{.reg .u64 a; cvta.to.const.u64 a, %rd73; ld.const.f32 %f771, [a];}
	// end inline asm
	// begin inline asm
	fma.rn.f32 %f1834, %f790, %f771, %f1834;
	// end inline asm
	// begin inline asm
	fma.rn.f32 %f1838, %f794, %f771, %f1838;
	// end inline asm
	// begin inline asm
	fma.rn.f32 %f1842, %f798, %f771, %f1842;
	// end inline asm
	// begin inline asm
	fma.rn.f32 %f1846, %f802, %f771, %f1846;
	// end inline asm
	add.s64 	%rd74, %rd31, 1840;
	// begin inline asm
	{.reg .u64 a; cvta.to.const.u64 a, %rd74; ld.const.f32 %f788, [a];}
	// end inline asm
	// begin inline asm
	fma.rn.f32 %f1833, %f790, %f788, %f1833;
	// end inline asm
	// begin inline asm
	fma.rn.f32 %f1837, %f794, %f788, %f1837;
	// end inline asm
	// begin inline asm
	fma.rn.f32 %f1841, %f798, %f788, %f1841;
	// end inline asm
	// begin inline asm
	fma.rn.f32 %f1845, %f802, %f788, %f1845;
	// end inline asm
	ld.shared.f32 	%f870, [%r31+8];
	ld.shared.f32 	%f866, [%r31+4];
	ld.shared.f32 	%f862, [%r30+8];
	ld.shared.f32 	%f858, [%r30+4];
	add.s64 	%rd75, %rd31, 44;
	// begin inline asm
	{.reg .u64 a; cvta.to.const.u64 a, %rd75; ld.const.f32 %f805, [a];}
	// end inline asm
	// begin inline asm
	fma.rn.f32 %f1836, %f858, %f805, %f1836;
	// end inline asm
	// begin inline asm
	fma.rn.f32 %f1840, %f862, %f805, %f1840;
	// end inline asm
	// begin inline asm
	fma.rn.f32 %f1844, %f866, %f805, %f1844;
	// end inline asm
	// begin inline asm
	fma.rn.f32 %f1848, %f870, %f805, %f1848;
	// end inline asm
	add.s64 	%rd76, %rd31, 644;
	// begin inline asm
	{.reg .u64 a; cvta.to.const.u64 a, %rd76; ld.const.f32 %f822, [a];}
	// end inline asm
	// begin inline asm
	fma.rn.f32 %f1835, %f858, %f822, %f1835;
	// end inline asm
	// begin inline asm
	fma.rn.f32 %f1839, %f862, %f822, %f1839;
	// end inline asm
	// begin inline asm
	fma.rn.f32 %f1843, %f866, %f822, %f1843;
	// end inline asm
	// begin inline asm
	fma.rn.f32 %f1847, %f870, %f822, %f1847;
	// end inline asm
	add.s64 	%rd77, %rd31, 1244;
	// begin inline asm
	{.reg .u64 a; cvta.to.const.u64 a, %rd77; ld.const.f32 %f839, [a];}
	// end inline asm
	// begin inline asm
	fma.rn.f32 %f1834, %f858, %f839, %f1834;
	// end inline asm
	// begin inline asm
	fma.rn.f32 %f1838, %f862, %f839, %f1838;
	// end inline asm
	// begin inline asm
	fma.rn.f32 %f1842, %f866, %f839, %f1842;
	// end inline asm
	// begin inline asm
	fma.rn.f32 %f1846, %f870, %f839, %f1846;
	// end inline asm
	add.s64 	%rd78, %rd31, 1844;
	// begin inline asm
	{.reg .u64 a; cvta.to.const.u64 a, %rd78; ld.const.f32 %f856, [a];}
	// end inline asm
	// begin inline asm
	fma.rn.f32 %f1833, %f858, %f856, %f1833;
	// end inline asm
	// begin inline asm
	fma.rn.f32 %f1837, %f862, %f856, %f1837;
	// end inline asm
	// begin inline asm
	fma.rn.f32 %f1841, %f866, %f856, %f1841;
	// end inline asm
	// begin inline asm
	fma.rn.f32 %f1845, %f870, %f856, %f1845;
	// end inline asm
	ld.shared.f32 	%f938, [%r31+12];
	ld.shared.f32 	%f934, [%r31+8];
	ld.shared.v2.f32 	{%f926, %f930}, [%r30+8];
	add.s64 	%rd79, %rd31, 48;
	// begin inline asm
	{.reg .u64 a; cvta.to.const.u64 a, %rd79; ld.const.f32 %f873, [a];}
	// end inline asm
	// begin inline asm
	fma.rn.f32 %f1836, %f926, %f873, %f1836;
	// end inline asm
	// begin inline asm
	fma.rn.f32 %f1840, %f930, %f873, %f1840;
	// end inline asm
	// begin inline asm
	fma.rn.f32 %f1844, %f934, %f873, %f1844;
	// end inline asm
	// begin inline asm
	fma.rn.f32 %f1848, %f938, %f873, %f1848;
	// end inline asm
	add.s64 	%rd80, %rd31, 648;
	// begin inline asm
	{.reg .u64 a; cvta.to.const.u64 a, %rd80; ld.const.f32 %f890, [a];}
	// end inline asm
	// begin inline asm
	fma.rn.f32 %f1835, %f926, %f890, %f1835;
	// end inline asm
	// begin inline asm
	fma.rn.f32 %f1839, %f930, %f890, %f1839;
	// end inline asm
	// begin inline asm
	fma.rn.f32 %f1843, %f934, %f890, %f1843;
	// end inline asm
	// begin inline asm
	fma.rn.f32 %f1847, %f938, %f890, %f1847;
	// end inline asm
	add.s64 	%rd81, %rd31, 1248;
	// begin inline asm
	{.reg .u64 a; cvta.to.const.u64 a, %rd81; ld.const.f32 %f907, [a];}
	// end inline asm
	// begin inline asm
	fma.rn.f32 %f1834, %f926, %f907, %f1834;
	// end inline asm
	// begin inline asm
	fma.rn.f32 %f1838, %f930, %f907, %f1838;
	// end inline asm
	// begin inline asm
	fma.rn.f32 %f1842, %f934, %f907, %f1842;
	// end inline asm
	// begin inline asm
	fma.rn.f32 %f1846, %f938, %f907, %f1846;
	// end inline asm
	add.s64 	%rd82, %rd31, 1848;
	// begin inline asm
	{.reg .u64 a; cvta.to.const.u64 a, %rd82; ld.const.f32 %f924, [a];}
	// end inline asm
	// begin inline asm
	fma.rn.f32 %f1833, %f926, %f924, %f1833;
	// end inline asm
	// begin inline asm
	fma.rn.f32 %f1837, %f930, %f924, %f1837;
	// end inline asm
	// begin inline asm
	fma.rn.f32 %f1841, %f934, %f924, %f1841;
	// end inline asm
	// begin inline asm
	fma.rn.f32 %f1845, %f938, %f924, %f1845;
	// end inline asm
	ld.shared.f32 	%f1006, [%r31+16];
	ld.shared.f32 	%f1002, [%r31+12];
	ld.shared.f32 	%f998, [%r30+16];
	ld.shared.f32 	%f994, [%r30+12];
	add.s64 	%rd83, %rd31, 52;
	// begin inline asm
	{.reg .u64 a; cvta.to.const.u64 a, %rd83; ld.const.f32 %f941, [a];}
	// end inline asm
	// begin inline asm
	fma.rn.f32 %f1836, %f994, %f941, %f1836;
	// end inline asm
	// begin inline asm
	fma.rn.f32 %f1840, %f998, %f941, %f1840;
	// end inline asm
	// begin inline asm
	fma.rn.f32 %f1844, %f1002, %f941, %f1844;
	// end inline asm
	// begin inline asm
	fma.rn.f32 %f1848, %f1006, %f941, %f1848;
	// end inline asm
	add.s64 	%rd84, %rd31, 652;
	// begin inline asm
	{.reg .u64 a; cvta.to.const.u64 a, %rd84; ld.const.f32 %f958, [a];}
	// end inline asm
	// begin inline asm
	fma.rn.f32 %f1835, %f994, %f958, %f1835;
	// end inline asm
	// begin inline asm
	fma.rn.f32 %f1839, %f998, %f958, %f1839;
	// end inline asm
	// begin inline asm
	fma.rn.f32 %f1843, %f1002, %f958, %f1843;
	// end inline asm
	// begin inline asm
	fma.rn.f32 %f1847, %f1006, %f958, %f1847;
	// end inline asm
	add.s64 	%rd85, %rd31, 1252;
	// begin inline asm
	{.reg .u64 a; cvta.to.const.u64 a, %rd85; ld.const.f32 %f975, [a];}
	// end inline asm
	// begin inline asm
	fma.rn.f32 %f1834, %f994, %f975, %f1834;
	// end inline asm
	// begin inline asm
	fma.rn.f32 %f1838, %f998, %f975, %f1838;
	// end inline asm
	// begin inline asm
	fma.rn.f32 %f1842, %f1002, %f975, %f1842;
	// end inline asm
	// begin inline asm
	fma.rn.f32 %f1846, %f1006, %f975, %f1846;
	// end inline asm
	add.s64 	%rd86, %rd31, 1852;
	// begin inline asm
	{.reg .u64 a; cvta.to.const.u64 a, %rd86; ld.const.f32 %f992, [a];}
	// end inline asm
	// begin inline asm
	fma.rn.f32 %f1833, %f994, %f992, %f1833;
	// end inline asm
	// begin inline asm
	fma.rn.f32 %f1837, %f998, %f992, %f1837;
	// end inline asm
	// begin inline asm
	fma.rn.f32 %f1841, %f1002, %f992, %f1841;
	// end inline asm
	// begin inline asm
	fma.rn.f32 %f1845, %f1006, %f992, %f1845;
	// end inline asm
	ld.shared.f32 	%f1074, [%r31+20];
	ld.shared.f32 	%f1070, [%r31+16];
	ld.shared.v2.f32 	{%f1062, %f1066}, [%r30+16];
	add.s64 	%rd87, %rd31, 56;
	// begin inline asm
	{.reg .u64 a; cvta.to.const.u64 a, %rd87; ld.const.f32 %f1009, [a];}
	// end inline asm
	// begin inline asm
	fma.rn.f32 %f1836, %f1062, %f1009, %f1836;
	// end inline asm
	// begin inline asm
	fma.rn.f32 %f1840, %f1066, %f1009, %f1840;
	// end inline asm
	// begin inline asm
	fma.rn.f32 %f1844, %f1070, %f1009, %f1844;
	// end inline asm
	// begin inline asm
	fma.rn.f32 %f1848, %f1074, %f1009, %f1848;
	// end inline asm
	add.s64 	%rd88, %rd31, 656;
	// begin inline asm
	{.reg .u64 a; cvta.to.const.u64 a, %rd88; ld.const.f32 %f1026, [a];}
	// end inline asm
	// begin inline asm
	fma.rn.f32 %f1835, %f1062, %f1026, %f1835;
	// end inline asm
	// begin inline asm
	fma.rn.f32 %f1839, %f1066, %f1026, %f1839;
	// end inline asm
	// begin inline asm
	fma.rn.f32 %f1843, %f1070, %f1026, %f1843;
	// end inline asm
	// begin inline asm
	fma.rn.f32 %f1847, %f1074, %f1026, %f1847;
	// end inline asm
	add.s64 	%rd89, %rd31, 1256;
	// begin inline asm
	{.reg .u64 a; cvta.to.const.u64 a, %rd89; ld.const.f32 %f1043, [a];}
	// end inline asm
	// begin inline asm
	fma.rn.f32 %f1834, %f1062, %f1043, %f1834;
	// end inline asm
	// begin inline asm
	fma.rn.f32 %f1838, %f1066, %f1043, %f1838;
	// end inline asm
	// begin inline asm
	fma.rn.f32 %f1842, %f1070, %f1043, %f1842;
	// end inline asm
	// begin inline asm
	fma.rn.f32 %f1846, %f1074, %f1043, %f1846;
	// end inline asm
	add.s64 	%rd90, %rd31, 1856;
	// begin inline asm
	{.reg .u64 a; cvta.to.const.u64 a, %rd90; ld.const.f32 %f1060, [a];}
	// end inline asm
	// begin inline asm
	fma.rn.f32 %f1833, %f1062, %f1060, %f1833;
	// end inline asm
	// begin inline asm
	fma.rn.f32 %f1837, %f1066, %f1060, %f1837;
	// end inline asm
	// begin inline asm
	fma.rn.f32 %f1841, %f1070, %f1060, %f1841;
	// end inline asm
	// begin inline asm
	fma.rn.f32 %f1845, %f1074, %f1060, %f1845;
	// end inline asm
	ld.shared.v2.f32 	{%f1138, %f1142}, [%r32];
	ld.shared.f32 	%f1134, [%r31+4];
	ld.shared.f32 	%f1130, [%r31];
	add.s64 	%rd91, %rd31, 60;
	// begin inline asm
	{.reg .u64 a; cvta.to.const.u64 a, %rd91; ld.const.f32 %f1077, [a];}
	// end inline asm
	// begin inline asm
	fma.rn.f32 %f1836, %f1130, %f1077, %f1836;
	// end inline asm
	// begin inline asm
	fma.rn.f32 %f1840, %f1134, %f1077, %f1840;
	// end inline asm
	// begin inline asm
	fma.rn.f32 %f1844, %f1138, %f1077, %f1844;
	// end inline asm
	// begin inline asm
	fma.rn.f32 %f1848, %f1142, %f1077, %f1848;
	// end inline asm
	add.s64 	%rd92, %rd31, 660;
	// begin inline asm
	{.reg .u64 a; cvta.to.const.u64 a, %rd92; ld.const.f32 %f1094, [a];}
	// end inline asm
	// begin inline asm
	fma.rn.f32 %f1835, %f1130, %f1094, %f1835;
	// end inline asm
	// begin inline asm
	fma.rn.f32 %f1839, %f1134, %f1094, %f1839;
	// end inline asm
	// begin inline asm
	fma.rn.f32 %f1843, %f1138, %f1094, %f1843;
	// end inline asm
	// begin inline asm
	fma.rn.f32 %f1847, %f1142, %f1094, %f1847;
	// end inline asm
	add.s64 	%rd93, %rd31, 1260;
	// begin inline asm
	{.reg .u64 a; cvta.to.const.u64 a, %rd93; ld.const.f32 %f1111, [a];}
	// end inline asm
	// begin inline asm
	fma.rn.f32 %f1834, %f1130, %f1111, %f1834;
	// end inline asm
	// begin inline asm
	fma.rn.f32 %f1838, %f1134, %f1111, %f1838;
	// end inline asm
	// begin inline asm
	fma.rn.f32 %f1842, %f1138, %f1111, %f1842;
	// end inline asm
	// begin inline asm
	fma.rn.f32 %f1846, %f1142, %f1111, %f1846;
	// end inline asm
	add.s64 	%rd94, %rd31, 1860;
	// begin inline asm
	{.reg .u64 a; cvta.to.const.u64 a, %rd94; ld.const.f32 %f1128, [a];}
	// end inline asm
	// begin inline asm
	fma.rn.f32 %f1833, %f1130, %f1128, %f1833;
	// end inline asm
	// begin inline asm
	fma.rn.f32 %f1837, %f1134, %f1128, %f1837;
	// end inline asm
	// begin inline asm
	fma.rn.f32 %f1841, %f1138, %f1128, %f1841;
	// end inline asm
	// begin inline asm
	fma.rn.f32 %f1845, %f1142, %f1128, %f1845;
	// end inline asm
	ld.shared.f32 	%f1210, [%r32+8];
	ld.shared.f32 	%f1206, [%r32+4];
	ld.shared.f32 	%f1202, [%r31+8];
	ld.shared.f32 	%f1198, [%r31+4];
	add.s64 	%rd95, %rd31, 64;
	// begin inline asm
	{.reg .u64 a; cvta.to.const.u64 a, %rd95; ld.const.f32 %f1145, [a];}
	// end inline asm
	// begin inline asm
	fma.rn.f32 %f1836, %f1198, %f1145, %f1836;
	// end inline asm
	// begin inline asm
	fma.rn.f32 %f1840, %f1202, %f1145, %f1840;
	// end inline asm
	// begin inline asm
	fma.rn.f32 %f1844, %f1206, %f1145, %f1844;
	// end inline asm
	// begin inline asm
	fma.rn.f32 %f1848, %f1210, %f1145, %f1848;
	// end inline asm
	add.s64 	%rd96, %rd31, 664;
	// begin inline asm
	{.reg .u64 a; cvta.to.const.u64 a, %rd96; ld.const.f32 %f1162, [a];}
	// end inline asm
	// begin inline asm
	fma.rn.f32 %f1835, %f1198, %f1162, %f1835;
	// end inline asm
	// begin inline asm
	fma.rn.f32 %f1839, %f1202, %f1162, %f1839;
	// end inline asm
	// begin inline asm
	fma.rn.f32 %f1843, %f1206, %f1162, %f1843;
	// end inline asm
	// begin inline asm
	fma.rn.f32 %f1847, %f1210, %f1162, %f1847;
	// end inline asm
	add.s64 	%rd97, %rd31, 1264;
	// begin inline asm
	{.reg .u64 a; cvta.to.const.u64 a, %rd97; ld.const.f32 %f1179, [a];}
	// end inline asm
	// begin inline asm
	fma.rn.f32 %f1834, %f1198, %f1179, %f1834;
	// end inline asm
	// begin inline asm
	fma.rn.f32 %f1838, %f1202, %f1179, %f1838;
	// end inline asm
	// begin inline asm
	fma.rn.f32 %f1842, %f1206, %f1179, %f1842;
	// end inline asm
	// begin inline asm
	fma.rn.f32 %f1846, %f1210, %f1179, %f1846;
	// end inline asm
	add.s64 	%rd98, %rd31, 1864;
	// begin inline asm
	{.reg .u64 a; cvta.to.const.u64 a, %rd98; ld.const.f32 %f1196, [a];}
	// end inline asm
	// begin inline asm
	fma.rn.f32 %f1833, %f1198, %f1196, %f1833;
	// end inline asm
	// begin inline asm
	fma.rn.f32 %f1837, %f1202, %f1196, %f1837;
	// end inline asm
	// begin inline asm
	fma.rn.f32 %f1841, %f1206, %f1196, %f1841;
	// end inline asm
	// begin inline asm
	fma.rn.f32 %f1845, %f1210, %f1196, %f1845;
	// end inline asm
	ld.shared.v2.f32 	{%f1274, %f1278}, [%r32+8];
	ld.shared.f32 	%f1270, [%r31+12];
	ld.shared.f32 	%f1266, [%r31+8];
	add.s64 	%rd99, %rd31, 68;
	// begin inline asm
	{.reg .u64 a; cvta.to.const.u64 a, %rd99; ld.const.f32 %f1213, [a];}
	// end inline asm
	// begin inline asm
	fma.rn.f32 %f1836, %f1266, %f1213, %f1836;
	// end inline asm
	// begin inline asm
	fma.rn.f32 %f1840, %f1270, %f1213, %f1840;
	// end inline asm
	// begin inline asm
	fma.rn.f32 %f1844, %f1274, %f1213, %f1844;
	// end inline asm
	// begin inline asm
	fma.rn.f32 %f1848, %f1278, %f1213, %f1848;
	// end inline asm
	add.s64 	%rd100, %rd31, 668;
	// begin inline asm
	{.reg .u64 a; cvta.to.const.u64 a, %rd100; ld.const.f32 %f1230, [a];}
	// end inline asm
	// begin inline asm
	fma.rn.f32 %f1835, %f1266, %f1230, %f1835;
	// end inline asm
	// begin inline asm
	fma.rn.f32 %f1839, %f1270, %f1230, %f1839;
	// end inline asm
	// begin inline asm
	fma.rn.f32 %f1843, %f1274, %f1230, %f1843;
	// end inline asm
	// begin inline asm
	fma.rn.f32 %f1847, %f1278, %f1230, %f1847;
	// end inline asm
	add.s64 	%rd101, %rd31, 1268;
	// begin inline asm
	{.reg .u64 a; cvta.to.const.u64 a, %rd101; ld.const.f32 %f1247, [a];}
	// end inline asm
	// begin inline asm
	fma.rn.f32 %f1834, %f1266, %f1247, %f1834;
	// end inline asm
	// begin inline asm
	fma.rn.f32 %f1838, %f1270, %f1247, %f1838;
	// end inline asm
	// begin inline asm
	fma.rn.f32 %f1842, %f1274, %f1247, %f1842;
	// end inline asm
	// begin inline asm
	fma.rn.f32 %f1846, %f1278, %f1247, %f1846;
	// end inline asm
	add.s64 	%rd102, %rd31, 1868;
	// begin inline asm
	{.reg .u64 a; cvta.to.const.u64 a, %rd102; ld.const.f32 %f1264, [a];}
	// end inline asm
	// begin inline asm
	fma.rn.f32 %f1833, %f1266, %f1264, %f1833;
	// end inline asm
	// begin inline asm
	fma.rn.f32 %f1837, %f1270, %f1264, %f1837;
	// end inline asm
	// begin inline asm
	fma.rn.f32 %f1841, %f1274, %f1264, %f1841;
	// end inline asm
	// begin inline asm
	fma.rn.f32 %f1845, %f1278, %f1264, %f1845;
	// end inline asm
	ld.shared.f32 	%f1346, [%r32+16];
	ld.shared.f32 	%f1342, [%r32+12];
	ld.shared.f32 	%f1338, [%r31+16];
	ld.shared.f32 	%f1334, [%r31+12];
	add.s64 	%rd103, %rd31, 72;
	// begin inline asm
	{.reg .u64 a; cvta.to.const.u64 a, %rd103; ld.const.f32 %f1281, [a];}
	// end inline asm
	// begin inline asm
	fma.rn.f32 %f1836, %f1334, %f1281, %f1836;
	// end inline asm
	// begin inline asm
	fma.rn.f32 %f1840, %f1338, %f1281, %f1840;
	// end inline asm
	// begin inline asm
	fma.rn.f32 %f1844, %f1342, %f1281, %f1844;
	// end inline asm
	// begin inline asm
	fma.rn.f32 %f1848, %f1346, %f1281, %f1848;
	// end inline asm
	add.s64 	%rd104, %rd31, 672;
	// begin inline asm
	{.reg .u64 a; cvta.to.const.u64 a, %rd104; ld.const.f32 %f1298, [a];}
	// end inline asm
	// begin inline asm
	fma.rn.f32 %f1835, %f1334, %f1298, %f1835;
	// end inline asm
	// begin inline asm
	fma.rn.f32 %f1839, %f1338, %f1298, %f1839;
	// end inline asm
	// begin inline asm
	fma.rn.f32 %f1843, %f1342, %f1298, %f1843;
	// end inline asm
	// begin inline asm
	fma.rn.f32 %f1847, %f1346, %f1298, %f1847;
	// end inline asm
	add.s64 	%rd105, %rd31, 1272;
	// begin inline asm
	{.reg .u64 a; cvta.to.const.u64 a, %rd105; ld.const.f32 %f1315, [a];}
	// end inline asm
	// begin inline asm
	fma.rn.f32 %f1834, %f1334, %f1315, %f1834;
	// end inline asm
	// begin inline asm
	fma.rn.f32 %f1838, %f1338, %f1315, %f1838;
	// end inline asm
	// begin inline asm
	fma.rn.f32 %f1842, %f1342, %f1315, %f1842;
	// end inline asm
	// begin inline asm
	fma.rn.f32 %f1846, %f1346, %f1315, %f1846;
	// end inline asm
	add.s64 	%rd106, %rd31, 1872;
	// begin inline asm
	{.reg .u64 a; cvta.to.const.u64 a, %rd106; ld.const.f32 %f1332, [a];}
	// end inline asm
	// begin inline asm
	fma.rn.f32 %f1833, %f1334, %f1332, %f1833;
	// end inline asm
	// begin inline asm
	fma.rn.f32 %f1837, %f1338, %f1332, %f1837;
	// end inline asm
	// begin inline asm
	fma.rn.f32 %f1841, %f1342, %f1332, %f1841;
	// end inline asm
	// begin inline asm
	fma.rn.f32 %f1845, %f1346, %f1332, %f1845;
	// end inline asm
	ld.shared.v2.f32 	{%f1410, %f1414}, [%r32+16];
	ld.shared.f32 	%f1406, [%r31+20];
	ld.shared.f32 	%f1402, [%r31+16];
	add.s64 	%rd107, %rd31, 76;
	// begin inline asm
	{.reg .u64 a; cvta.to.const.u64 a, %rd107; ld.const.f32 %f1349, [a];}
	// end inline asm
	// begin inline asm
	fma.rn.f32 %f1836, %f1402, %f1349, %f1836;
	// end inline asm
	// begin inline asm
	fma.rn.f32 %f1840, %f1406, %f1349, %f1840;
	// end inline asm
	// begin inline asm
	fma.rn.f32 %f1844, %f1410, %f1349, %f1844;
	// end inline asm
	// begin inline asm
	fma.rn.f32 %f1848, %f1414, %f1349, %f1848;
	// end inline asm
	add.s64 	%rd108, %rd31, 676;
	// begin inline asm
	{.reg .u64 a; cvta.to.const.u64 a, %rd108; ld.const.f32 %f1366, [a];}
	// end inline asm
	// begin inline asm
	fma.rn.f32 %f1835, %f1402, %f1366, %f1835;
	// end inline asm
	// begin inline asm
	fma.rn.f32 %f1839, %f1406, %f1366, %f1839;
	// end inline asm
	// begin inline asm
	fma.rn.f32 %f1843, %f1410, %f1366, %f1843;
	// end inline asm
	// begin inline asm
	fma.rn.f32 %f1847, %f1414, %f1366, %f1847;
	// end inline asm
	add.s64 	%rd109, %rd31, 1276;
	// begin inline asm
	{.reg .u64 a; cvta.to.const.u64 a, %rd109; ld.const.f32 %f1383, [a];}
	// end inline asm
	// begin inline asm
	fma.rn.f32 %f1834, %f1402, %f1383, %f1834;
	// end inline asm
	// begin inline asm
	fma.rn.f32 %f1838, %f1406, %f1383, %f1838;
	// end inline asm
	// begin inline asm
	fma.rn.f32 %f1842, %f1410, %f1383, %f1842;
	// end inline asm
	// begin inline asm
	fma.rn.f32 %f1846, %f1414, %f1383, %f1846;
	// end inline asm
	add.s64 	%rd110, %rd31, 1876;
	// begin inline asm
	{.reg .u64 a; cvta.to.const.u64 a, %rd110; ld.const.f32 %f1400, [a];}
	// end inline asm
	// begin inline asm
	fma.rn.f32 %f1833, %f1402, %f1400, %f1833;
	// end inline asm
	// begin inline asm
	fma.rn.f32 %f1837, %f1406, %f1400, %f1837;
	// end inline asm
	// begin inline asm
	fma.rn.f32 %f1841, %f1410, %f1400, %f1841;
	// end inline asm
	// begin inline asm
	fma.rn.f32 %f1845, %f1414, %f1400, %f1845;
	// end inline asm
	ld.shared.f32 	%f1482, [%r22];
	ld.shared.f32 	%f1478, [%r22+-4];
	ld.shared.v2.f32 	{%f1470, %f1474}, [%r32];
	add.s64 	%rd111, %rd31, 80;
	// begin inline asm
	{.reg .u64 a; cvta.to.const.u64 a, %rd111; ld.const.f32 %f1417, [a];}
	// end inline asm
	// begin inline asm
	fma.rn.f32 %f1836, %f1470, %f1417, %f1836;
	// end inline asm
	// begin inline asm
	fma.rn.f32 %f1840, %f1474, %f1417, %f1840;
	// end inline asm
	// begin inline asm
	fma.rn.f32 %f1844, %f1478, %f1417, %f1844;
	// end inline asm
	// begin inline asm
	fma.rn.f32 %f1848, %f1482, %f1417, %f1848;
	// end inline asm
	add.s64 	%rd112, %rd31, 680;
	// begin inline asm
	{.reg .u64 a; cvta.to.const.u64 a, %rd112; ld.const.f32 %f1434, [a];}
	// end inline asm
	// begin inline asm
	fma.rn.f32 %f1835, %f1470, %f1434, %f1835;
	// end inline asm
	// begin inline asm
	fma.rn.f32 %f1839, %f1474, %f1434, %f1839;
	// end inline asm
	// begin inline asm
	fma.rn.f32 %f1843, %f1478, %f1434, %f1843;
	// end inline asm
	// begin inline asm
	fma.rn.f32 %f1847, %f1482, %f1434, %f1847;
	// end inline asm
	add.s64 	%rd113, %rd31, 1280;
	// begin inline asm
	{.reg .u64 a; cvta.to.const.u64 a, %rd113; ld.const.f32 %f1451, [a];}
	// end inline asm
	// begin inline asm
	fma.rn.f32 %f1834, %f1470, %f1451, %f1834;
	// end inline asm
	// begin inline asm
	fma.rn.f32 %f1838, %f1474, %f1451, %f1838;
	// end inline asm
	// begin inline asm
	fma.rn.f32 %f1842, %f1478, %f1451, %f1842;
	// end inline asm
	// begin inline asm
	fma.rn.f32 %f1846, %f1482, %f1451, %f1846;
	// end inline asm
	add.s64 	%rd114, %rd31, 1880;
	// begin inline asm
	{.reg .u64 a; cvta.to.const.u64 a, %rd114; ld.const.f32 %f1468, [a];}
	// end inline asm
	// begin inline asm
	fma.rn.f32 %f1833, %f1470, %f1468, %f1833;
	// end inline asm
	// begin inline asm
	fma.rn.f32 %f1837, %f1474, %f1468, %f1837;
	// end inline asm
	// begin inline asm
	fma.rn.f32 %f1841, %f1478, %f1468, %f1841;
	// end inline asm
	// begin inline asm
	fma.rn.f32 %f1845, %f1482, %f1468, %f1845;
	// end inline asm
	ld.shared.f32 	%f1550, [%r22+4];
	ld.shared.f32 	%f1546, [%r22];
	ld.shared.f32 	%f1542, [%r32+8];
	ld.shared.f32 	%f1538, [%r32+4];
	add.s64 	%rd115, %rd31, 84;
	// begin inline asm
	{.reg .u64 a; cvta.to.const.u64 a, %rd115; ld.const.f32 %f1485, [a];}
	// end inline asm
	// begin inline asm
	fma.rn.f32 %f1836, %f1538, %f1485, %f1836;
	// end inline asm
	// begin inline asm
	fma.rn.f32 %f1840, %f1542, %f1485, %f1840;
	// end inline asm
	// begin inline asm
	fma.rn.f32 %f1844, %f1546, %f1485, %f1844;
	// end inline asm
	// begin inline asm
	fma.rn.f32 %f1848, %f1550, %f1485, %f1848;
	// end inline asm
	add.s64 	%rd116, %rd31, 684;
	// begin inline asm
	{.reg .u64 a; cvta.to.const.u64 a, %rd116; ld.const.f32 %f1502, [a];}
	// end inline asm
	// begin inline asm
	fma.rn.f32 %f1835, %f1538, %f1502, %f1835;
	// end inline asm
	// begin inline asm
	fma.rn.f32 %f1839, %f1542, %f1502, %f1839;
	// end inline asm
	// begin inline asm
	fma.rn.f32 %f1843, %f1546, %f1502, %f1843;
	// end inline asm
	// begin inline asm
	fma.rn.f32 %f1847, %f1550, %f1502, %f1847;
	// end inline asm
	add.s64 	%rd117, %rd31, 1284;
	// begin inline asm
	{.reg .u64 a; cvta.to.const.u64 a, %rd117; ld.const.f32 %f1519, [a];}
	// end inline asm
	// begin inline asm
	fma.rn.f32 %f1834, %f1538, %f1519, %f1834;
	// end inline asm
	// begin inline asm
	fma.rn.f32 %f1838, %f1542, %f1519, %f1838;
	// end inline asm
	// begin inline asm
	fma.rn.f32 %f1842, %f1546, %f1519, %f1842;
	// end inline asm
	// begin inline asm
	fma.rn.f32 %f1846, %f1550, %f1519, %f1846;
	// end inline asm
	add.s64 	%rd118, %rd31, 1884;
	// begin inline asm
	{.reg .u64 a; cvta.to.const.u64 a, %rd118; ld.const.f32 %f1536, [a];}
	// end inline asm
	// begin inline asm
	fma.rn.f32 %f1833, %f1538, %f1536, %f1833;
	// end inline asm
	// begin inline asm
	fma.rn.f32 %f1837, %f1542, %f1536, %f1837;
	// end inline asm
	// begin inline asm
	fma.rn.f32 %f1841, %f1546, %f1536, %f1841;
	// end inline asm
	// begin inline asm
	fma.rn.f32 %f1845, %f1550, %f1536, %f1845;
	// end inline asm
	ld.shared.f32 	%f1618, [%r22+8];
	ld.shared.f32 	%f1614, [%r22+4];
	ld.shared.v2.f32 	{%f1606, %f1610}, [%r32+8];
	add.s64 	%rd119, %rd31, 88;
	// begin inline asm
	{.reg .u64 a; cvta.to.const.u64 a, %rd119; ld.const.f32 %f1553, [a];}
	// end inline asm
	// begin inline asm
	fma.rn.f32 %f1836, %f1606, %f1553, %f1836;
	// end inline asm
	// begin inline asm
	fma.rn.f32 %f1840, %f1610, %f1553, %f1840;
	// end inline asm
	// begin inline asm
	fma.rn.f32 %f1844, %f1614, %f1553, %f1844;
	// end inline asm
	// begin inline asm
	fma.rn.f32 %f1848, %f1618, %f1553, %f1848;
	// end inline asm
	add.s64 	%rd120, %rd31, 688;
	// begin inline asm
	{.reg .u64 a; cvta.to.const.u64 a, %rd120; ld.const.f32 %f1570, [a];}
	// end inline asm
	// begin inline asm
	fma.rn.f32 %f1835, %f1606, %f1570, %f1835;
	// end inline asm
	// begin inline asm
	fma.rn.f32 %f1839, %f1610, %f1570, %f1839;
	// end inline asm
	// begin inline asm
	fma.rn.f32 %f1843, %f1614, %f1570, %f1843;
	// end inline asm
	// begin inline asm
	fma.rn.f32 %f1847, %f1618, %f1570, %f1847;
	// end inline asm
	add.s64 	%rd121, %rd31, 1288;
	// begin inline asm
	{.reg .u64 a; cvta.to.const.u64 a, %rd121; ld.const.f32 %f1587, [a];}
	// end inline asm
	// begin inline asm
	fma.rn.f32 %f1834, %f1606, %f1587, %f1834;
	// end inline asm
	// begin inline asm
	fma.rn.f32 %f1838, %f1610, %f1587, %f1838;
	// end inline asm
	// begin inline asm
	fma.rn.f32 %f1842, %f1614, %f1587, %f1842;
	// end inline asm
	// begin inline asm
	fma.rn.f32 %f1846, %f1618, %f1587, %f1846;
	// end inline asm
	add.s64 	%rd122, %rd31, 1888;
	// begin inline asm
	{.reg .u64 a; cvta.to.const.u64 a, %rd122; ld.const.f32 %f1604, [a];}
	// end inline asm
	// begin inline asm
	fma.rn.f32 %f1833, %f1606, %f1604, %f1833;
	// end inline asm
	// begin inline asm
	fma.rn.f32 %f1837, %f1610, %f1604, %f1837;
	// end inline asm
	// begin inline asm
	fma.rn.f32 %f1841, %f1614, %f1604, %f1841;
	// end inline asm
	// begin inline asm
	fma.rn.f32 %f1845, %f1618, %f1604, %f1845;
	// end inline asm
	ld.shared.f32 	%f1686, [%r22+12];
	ld.shared.f32 	%f1682, [%r22+8];
	ld.shared.f32 	%f1678, [%r32+16];
	ld.shared.f32 	%f1674, [%r32+12];
	add.s64 	%rd123, %rd31, 92;
	// begin inline asm
	{.reg .u64 a; cvta.to.const.u64 a, %rd123; ld.const.f32 %f1621, [a];}
	// end inline asm
	// begin inline asm
	fma.rn.f32 %f1836, %f1674, %f1621, %f1836;
	// end inline asm
	// begin inline asm
	fma.rn.f32 %f1840, %f1678, %f1621, %f1840;
	// end inline asm
	// begin inline asm
	fma.rn.f32 %f1844, %f1682, %f1621, %f1844;
	// end inline asm
	// begin inline asm
	fma.rn.f32 %f1848, %f1686, %f1621, %f1848;
	// end inline asm
	add.s64 	%rd124, %rd31, 692;
	// begin inline asm
	{.reg .u64 a; cvta.to.const.u64 a, %rd124; ld.const.f32 %f1638, [a];}
	// end inline asm
	// begin inline asm
	fma.rn.f32 %f1835, %f1674, %f1638, %f1835;
	// end inline asm
	// begin inline asm
	fma.rn.f32 %f1839, %f1678, %f1638, %f1839;
	// end inline asm
	// begin inline asm
	fma.rn.f32 %f1843, %f1682, %f1638, %f1843;
	// end inline asm
	// begin inline asm
	fma.rn.f32 %f1847, %f1686, %f1638, %f1847;
	// end inline asm
	add.s64 	%rd125, %rd31, 1292;
	// begin inline asm
	{.reg .u64 a; cvta.to.const.u64 a, %rd125; ld.const.f32 %f1655, [a];}
	// end inline asm
	// begin inline asm
	fma.rn.f32 %f1834, %f1674, %f1655, %f1834;
	// end inline asm
	// begin inline asm
	fma.rn.f32 %f1838, %f1678, %f1655, %f1838;
	// end inline asm
	// begin inline asm
	fma.rn.f32 %f1842, %f1682, %f1655, %f1842;
	// end inline asm
	// begin inline asm
	fma.rn.f32 %f1846, %f1686, %f1655, %f1846;
	// end inline asm
	add.s64 	%rd126, %rd31, 1892;
	// begin inline asm
	{.reg .u64 a; cvta.to.const.u64 a, %rd126; ld.const.f32 %f1672, [a];}
	// end inline asm
	// begin inline asm
	fma.rn.f32 %f1833, %f1674, %f1672, %f1833;
	// end inline asm
	// begin inline asm
	fma.rn.f32 %f1837, %f1678, %f1672, %f1837;
	// end inline asm
	// begin inline asm
	fma.rn.f32 %f1841, %f1682, %f1672, %f1841;
	// end inline asm
	// begin inline asm
	fma.rn.f32 %f1845, %f1686, %f1672, %f1845;
	// end inline asm
	ld.shared.f32 	%f1754, [%r22+16];
	ld.shared.f32 	%f1750, [%r22+12];
	ld.shared.v2.f32 	{%f1742, %f1746}, [%r32+16];
	add.s64 	%rd127, %rd31, 96;
	// begin inline asm
	{.reg .u64 a; cvta.to.const.u64 a, %rd127; ld.const.f32 %f1689, [a];}
	// end inline asm
	// begin inline asm
	fma.rn.f32 %f1836, %f1742, %f1689, %f1836;
	// end inline asm
	// begin inline asm
	fma.rn.f32 %f1840, %f1746, %f1689, %f1840;
	// end inline asm
	// begin inline asm
	fma.rn.f32 %f1844, %f1750, %f1689, %f1844;
	// end inline asm
	// begin inline asm
	fma.rn.f32 %f1848, %f1754, %f1689, %f1848;
	// end inline asm
	add.s64 	%rd128, %rd31, 696;
	// begin inline asm
	{.reg .u64 a; cvta.to.const.u64 a, %rd128; ld.const.f32 %f1706, [a];}
	// end inline asm
	// begin inline asm
	fma.rn.f32 %f1835, %f1742, %f1706, %f1835;
	// end inline asm
	// begin inline asm
	fma.rn.f32 %f1839, %f1746, %f1706, %f1839;
	// end inline asm
	// begin inline asm
	fma.rn.f32 %f1843, %f1750, %f1706, %f1843;
	// end inline asm
	// begin inline asm
	fma.rn.f32 %f1847, %f1754, %f1706, %f1847;
	// end inline asm
	add.s64 	%rd129, %rd31, 1296;
	// begin inline asm
	{.reg .u64 a; cvta.to.const.u64 a, %rd129; ld.const.f32 %f1723, [a];}
	// end inline asm
	// begin inline asm
	fma.rn.f32 %f1834, %f1742, %f1723, %f1834;
	// end inline asm
	// begin inline asm
	fma.rn.f32 %f1838, %f1746, %f1723, %f1838;
	// end inline asm
	// begin inline asm
	fma.rn.f32 %f1842, %f1750, %f1723, %f1842;
	// end inline asm
	// begin inline asm
	fma.rn.f32 %f1846, %f1754, %f1723, %f1846;
	// end inline asm
	add.s64 	%rd130, %rd31, 1896;
	// begin inline asm
	{.reg .u64 a; cvta.to.const.u64 a, %rd130; ld.const.f32 %f1740, [a];}
	// end inline asm
	// begin inline asm
	fma.rn.f32 %f1833, %f1742, %f1740, %f1833;
	// end inline asm
	// begin inline asm
	fma.rn.f32 %f1837, %f1746, %f1740, %f1837;
	// end inline asm
	// begin inline asm
	fma.rn.f32 %f1841, %f1750, %f1740, %f1841;
	// end inline asm
	// begin inline asm
	fma.rn.f32 %f1845, %f1754, %f1740, %f1845;
	// end inline asm
	bar.sync 	0;
	add.s32 	%r138, %r138, 1;
	setp.ne.s32 	%p17, %r138, 6;
	@%p17 bra 	$L__BB2_2;
	ld.param.u64 	%rd157, [_Z40conv2_if_pool2_fused_const_smem_flat_oc2PK6__halfPfPS_iiif_param_1];
	cvta.to.global.u64 	%rd134, %rd7;
	cvta.to.global.u64 	%rd135, %rd157;
	shl.b32 	%r120, %r12, 4;
	or.b32  	%r121, %r120, %r13;
	mad.lo.s32 	%r122, %r121, %r1, %r14;
	mad.lo.s32 	%r123, %r122, %r2, %r15;
	mul.wide.s32 	%rd136, %r123, 4;
	add.s64 	%rd137, %rd135, %rd136;
	ld.global.f32 	%f1761, [%rd137];
	add.f32 	%f1762, %f1761, %f1836;
	setp.ge.f32 	%p18, %f1762, %f37;
	selp.f32 	%f1763, 0f00000000, %f1762, %p18;
	st.global.f32 	[%rd137], %f1763;
	selp.f32 	%f1764, 0f3F800000, 0f00000000, %p18;
	ld.global.f32 	%f1765, [%rd137+4];
	add.f32 	%f1766, %f1765, %f1840;
	setp.ge.f32 	%p19, %f1766, %f37;
	selp.f32 	%f1767, 0f3F800000, 0f00000000, %p19;
	selp.f32 	%f1768, 0f00000000, %f1766, %p19;
	st.global.f32 	[%rd137+4], %f1768;
	max.f32 	%f1769, %f1764, %f1767;
	mul.wide.s32 	%rd138, %r2, 4;
	add.s64 	%rd139, %rd137, %rd138;
	ld.global.f32 	%f1770, [%rd139];
	add.f32 	%f1771, %f1770, %f1844;
	setp.ge.f32 	%p20, %f1771, %f37;
	selp.f32 	%f1772, 0f3F800000, 0f00000000, %p20;
	selp.f32 	%f1773, 0f00000000, %f1771, %p20;
	st.global.f32 	[%rd139], %f1773;
	max.f32 	%f1774, %f1769, %f1772;
	ld.global.f32 	%f1775, [%rd139+4];
	add.f32 	%f1776, %f1775, %f1848;
	setp.ge.f32 	%p21, %f1776, %f37;
	selp.f32 	%f1777, 0f3F800000, 0f00000000, %p21;
	selp.f32 	%f1778, 0f00000000, %f1776, %p21;
	st.global.f32 	[%rd139+4], %f1778;
	max.f32 	%f1757, %f1774, %f1777;
	mad.lo.s32 	%r124, %r121, %r57, %r62;
	mad.lo.s32 	%r125, %r124, %r4, %r7;
	// begin inline asm
	{  cvt.rn.f16.f32 %rs2, %f1757;}

	// end inline asm
	mul.wide.s32 	%rd140, %r125, 2;
	add.s64 	%rd141, %rd134, %rd140;
	st.global.u16 	[%rd141], %rs2;
	add.s32 	%r126, %r122, %r1;
	mad.lo.s32 	%r127, %r126, %r2, %r15;
	mul.wide.s32 	%rd142, %r127, 4;
	add.s64 	%rd143, %rd135, %rd142;
	ld.global.f32 	%f1779, [%rd143];
	add.f32 	%f1780, %f1779, %f1835;
	setp.ge.f32 	%p22, %f1780, %f37;
	selp.f32 	%f1781, 0f00000000, %f1780, %p22;
	st.global.f32 	[%rd143], %f1781;
	selp.f32 	%f1782, 0f3F800000, 0f00000000, %p22;
	ld.global.f32 	%f1783, [%rd143+4];
	add.f32 	%f1784, %f1783, %f1839;
	setp.ge.f32 	%p23, %f1784, %f37;
	selp.f32 	%f1785, 0f3F800000, 0f00000000, %p23;
	selp.f32 	%f1786, 0f00000000, %f1784, %p23;
	st.global.f32 	[%rd143+4], %f1786;
	max.f32 	%f1787, %f1782, %f1785;
	add.s64 	%rd144, %rd143, %rd138;
	ld.global.f32 	%f1788, [%rd144];
	add.f32 	%f1789, %f1788, %f1843;
	setp.ge.f32 	%p24, %f1789, %f37;
	selp.f32 	%f1790, 0f3F800000, 0f00000000, %p24;
	selp.f32 	%f1791, 0f00000000, %f1789, %p24;
	st.global.f32 	[%rd144], %f1791;
	max.f32 	%f1792, %f1787, %f1790;
	ld.global.f32 	%f1793, [%rd144+4];
	add.f32 	%f1794, %f1793, %f1847;
	setp.ge.f32 	%p25, %f1794, %f37;
	selp.f32 	%f1795, 0f3F800000, 0f00000000, %p25;
	selp.f32 	%f1796, 0f00000000, %f1794, %p25;
	st.global.f32 	[%rd144+4], %f1796;
	max.f32 	%f1758, %f1792, %f1795;
	add.s32 	%r128, %r124, %r57;
	mad.lo.s32 	%r129, %r128, %r4, %r7;
	// begin inline asm
	{  cvt.rn.f16.f32 %rs3, %f1758;}

	// end inline asm
	mul.wide.s32 	%rd145, %r129, 2;
	add.s64 	%rd146, %rd134, %rd145;
	st.global.u16 	[%rd146], %rs3;
	add.s32 	%r130, %r126, %r1;
	mad.lo.s32 	%r131, %r130, %r2, %r15;
	mul.wide.s32 	%rd147, %r131, 4;
	add.s64 	%rd148, %rd135, %rd147;
	ld.global.f32 	%f1797, [%rd148];
	add.f32 	%f1798, %f1797, %f1834;
	setp.ge.f32 	%p26, %f1798, %f37;
	selp.f32 	%f1799, 0f00000000, %f1798, %p26;
	st.global.f32 	[%rd148], %f1799;
	selp.f32 	%f1800, 0f3F800000, 0f00000000, %p26;
	ld.global.f32 	%f1801, [%rd148+4];
	add.f32 	%f1802, %f1801, %f1838;
	setp.ge.f32 	%p27, %f1802, %f37;
	selp.f32 	%f1803, 0f3F800000, 0f00000000, %p27;
	selp.f32 	%f1804, 0f00000000, %f1802, %p27;
	st.global.f32 	[%rd148+4], %f1804;
	max.f32 	%f1805, %f1800, %f1803;
	add.s64 	%rd149, %rd148, %rd138;
	ld.global.f32 	%f1806, [%rd149];
	add.f32 	%f1807, %f1806, %f1842;
	setp.ge.f32 	%p28, %f1807, %f37;
	selp.f32 	%f1808, 0f3F800000, 0f00000000, %p28;
	selp.f32 	%f1809, 0f00000000, %f1807, %p28;
	st.global.f32 	[%rd149], %f1809;
	max.f32 	%f1810, %f1805, %f1808;
	ld.global.f32 	%f1811, [%rd149+4];
	add.f32 	%f1812, %f1811, %f1846;
	setp.ge.f32 	%p29, %f1812, %f37;
	selp.f32 	%f1813, 0f3F800000, 0f00000000, %p29;
	selp.f32 	%f1814, 0f00000000, %f1812, %p29;
	st.global.f32 	[%rd149+4], %f1814;
	max.f32 	%f1759, %f1810, %f1813;
	add.s32 	%r132, %r128, %r57;
	mad.lo.s32 	%r133, %r132, %r4, %r7;
	// begin inline asm
	{  cvt.rn.f16.f32 %rs4, %f1759;}

	// end inline asm
	mul.wide.s32 	%rd150, %r133, 2;
	add.s64 	%rd151, %rd134, %rd150;
	st.global.u16 	[%rd151], %rs4;
	add.s32 	%r134, %r130, %r1;
	mad.lo.s32 	%r135, %r134, %r2, %r15;
	mul.wide.s32 	%rd152, %r135, 4;
	add.s64 	%rd153, %rd135, %rd152;
	ld.global.f32 	%f1815, [%rd153];
	add.f32 	%f1816, %f1815, %f1833;
	setp.ge.f32 	%p30, %f1816, %f37;
	selp.f32 	%f1817, 0f00000000, %f1816, %p30;
	st.global.f32 	[%rd153], %f1817;
	selp.f32 	%f1818, 0f3F800000, 0f00000000, %p30;
	ld.global.f32 	%f1819, [%rd153+4];
	add.f32 	%f1820, %f1819, %f1837;
	setp.ge.f32 	%p31, %f1820, %f37;
	selp.f32 	%f1821, 0f3F800000, 0f00000000, %p31;
	selp.f32 	%f1822, 0f00000000, %f1820, %p31;
	st.global.f32 	[%rd153+4], %f1822;
	max.f32 	%f1823, %f1818, %f1821;
	add.s64 	%rd154, %rd153, %rd138;
	ld.global.f32 	%f1824, [%rd154];
	add.f32 	%f1825, %f1824, %f1841;
	setp.ge.f32 	%p32, %f1825, %f37;
	selp.f32 	%f1826, 0f3F800000, 0f00000000, %p32;
	selp.f32 	%f1827, 0f00000000, %f1825, %p32;
	st.global.f32 	[%rd154], %f1827;
	max.f32 	%f1828, %f1823, %f1826;
	ld.global.f32 	%f1829, [%rd154+4];
	add.f32 	%f1830, %f1829, %f1845;
	setp.ge.f32 	%p33, %f1830, %f37;
	selp.f32 	%f1831, 0f3F800000, 0f00000000, %p33;
	selp.f32 	%f1832, 0f00000000, %f1830, %p33;
	st.global.f32 	[%rd154+4], %f1832;
	max.f32 	%f1760, %f1828, %f1831;
	add.s32 	%r136, %r132, %r57;
	mad.lo.s32 	%r137, %r136, %r4, %r7;
	// begin inline asm
	{  cvt.rn.f16.f32 %rs5, %f1760;}

	// end inline asm
	mul.wide.s32 	%rd155, %r137, 2;
	add.s64 	%rd156, %rd134, %rd155;
	st.global.u16 	[%rd156], %rs5;
$L__BB2_14:
	ret;

}
	// .globl	_Z14flatten_kernelPKfPfiiii
.visible .entry _Z14flatten_kernelPKfPfiiii(
	.param .u64 .ptr .align 1 _Z14flatten_kernelPKfPfiiii_param_0,
	.param .u64 .ptr .align 1 _Z14flatten_kernelPKfPfiiii_param_1,
	.param .u32 _Z14flatten_kernelPKfPfiiii_param_2,
	.param .u32 _Z14flatten_kernelPKfPfiiii_param_3,
	.param .u32 _Z14flatten_kernelPKfPfiiii_param_4,
	.param .u32 _Z14flatten_kernelPKfPfiiii_param_5
)
.maxntid 256
.minnctapersm 2
{
	.reg .pred 	%p<2>;
	.reg .b32 	%r<25>;
	.reg .b32 	%f<2>;
	.reg .b64 	%rd<9>;

	ld.param.u64 	%rd1, [_Z14flatten_kernelPKfPfiiii_param_0];
	ld.param.u64 	%rd2, [_Z14flatten_kernelPKfPfiiii_param_1];
	ld.param.u32 	%r6, [_Z14flatten_kernelPKfPfiiii_param_2];
	ld.param.u32 	%r3, [_Z14flatten_kernelPKfPfiiii_param_3];
	ld.param.u32 	%r4, [_Z14flatten_kernelPKfPfiiii_param_4];
	ld.param.u32 	%r5, [_Z14flatten_kernelPKfPfiiii_param_5];
	mul.lo.s32 	%r7, %r4, %r3;
	mul.lo.s32 	%r1, %r7, %r5;
	mov.u32 	%r8, %ctaid.x;
	mov.u32 	%r9, %ntid.x;
	mov.u32 	%r10, %tid.x;
	mad.lo.s32 	%r2, %r8, %r9, %r10;
	mul.lo.s32 	%r11, %r1, %r6;
	setp.ge.s32 	%p1, %r2, %r11;
	@%p1 bra 	$L__BB3_2;
	cvta.to.global.u64 	%rd3, %rd1;
	cvta.to.global.u64 	%rd4, %rd2;
	div.s32 	%r12, %r2, %r1;
	mul.lo.s32 	%r13, %r12, %r1;
	sub.s32 	%r14, %r2, %r13;
	mul.lo.s32 	%r15, %r5, %r4;
	div.s32 	%r16, %r14, %r15;
	mul.lo.s32 	%r17, %r16, %r15;
	sub.s32 	%r18, %r14, %r17;
	div.s32 	%r19, %r18, %r5;
	mul.lo.s32 	%r20, %r19, %r5;
	sub.s32 	%r21, %r18, %r20;
	mad.lo.s32 	%r22, %r12, %r3, %r16;
	mad.lo.s32 	%r23, %r22, %r4, %r19;
	mad.lo.s32 	%r24, %r23, %r5, %r21;
	mul.wide.s32 	%rd5, %r24, 4;
	add.s64 	%rd6, %rd3, %rd5;
	ld.global.nc.f32 	%f1, [%rd6];
	mul.wide.s32 	%rd7, %r2, 4;
	add.s64 	%rd8, %rd4, %rd7;
	st.global.f32 	[%rd8], %f1;
$L__BB3_2:
	ret;

}
	// .globl	_Z22linear_if_fused_kernelPKfS0_S0_PfS1_iiif
.visible .entry _Z22linear_if_fused_kernelPKfS0_S0_PfS1_iiif(
	.param .u64 .ptr .align 1 _Z22linear_if_fused_kernelPKfS0_S0_PfS1_iiif_param_0,
	.param .u64 .ptr .align 1 _Z22linear_if_fused_kernelPKfS0_S0_PfS1_iiif_param_1,
	.param .u64 .ptr .align 1 _Z22linear_if_fused_kernelPKfS0_S0_PfS1_iiif_param_2,
	.param .u64 .ptr .align 1 _Z22linear_if_fused_kernelPKfS0_S0_PfS1_iiif_param_3,
	.param .u64 .ptr .align 1 _Z22linear_if_fused_kernelPKfS0_S0_PfS1_iiif_param_4,
	.param .u32 _Z22linear_if_fused_kernelPKfS0_S0_PfS1_iiif_param_5,
	.param .u32 _Z22linear_if_fused_kernelPKfS0_S0_PfS1_iiif_param_6,
	.param .u32 _Z22linear_if_fused_kernelPKfS0_S0_PfS1_iiif_param_7,
	.param .f32 _Z22linear_if_fused_kernelPKfS0_S0_PfS1_iiif_param_8
)
.maxntid 256
.minnctapersm 2
{
	.reg .pred 	%p<15>;
	.reg .b32 	%r<68>;
	.reg .b32 	%f<183>;
	.reg .b64 	%rd<57>;

	ld.param.u64 	%rd12, [_Z22linear_if_fused_kernelPKfS0_S0_PfS1_iiif_param_0];
	ld.param.u64 	%rd13, [_Z22linear_if_fused_kernelPKfS0_S0_PfS1_iiif_param_1];
	ld.param.u64 	%rd14, [_Z22linear_if_fused_kernelPKfS0_S0_PfS1_iiif_param_2];
	ld.param.u64 	%rd15, [_Z22linear_if_fused_kernelPKfS0_S0_PfS1_iiif_param_3];
	ld.param.u64 	%rd16, [_Z22linear_if_fused_kernelPKfS0_S0_PfS1_iiif_param_4];
	ld.param.u32 	%r35, [_Z22linear_if_fused_kernelPKfS0_S0_PfS1_iiif_param_5];
	ld.param.u32 	%r33, [_Z22linear_if_fused_kernelPKfS0_S0_PfS1_iiif_param_6];
	ld.param.u32 	%r34, [_Z22linear_if_fused_kernelPKfS0_S0_PfS1_iiif_param_7];
	ld.param.f32 	%f16, [_Z22linear_if_fused_kernelPKfS0_S0_PfS1_iiif_param_8];
	mov.u32 	%r37, %ctaid.x;
	mov.u32 	%r38, %ntid.x;
	mov.u32 	%r39, %tid.x;
	mad.lo.s32 	%r1, %r37, %r38, %r39;
	mov.u32 	%r40, %ctaid.y;
	mov.u32 	%r41, %ntid.y;
	mov.u32 	%r42, %tid.y;
	mad.lo.s32 	%r43, %r40, %r41, %r42;
	setp.ge.s32 	%p1, %r1, %r34;
	setp.ge.s32 	%p2, %r43, %r35;
	or.pred  	%p3, %p1, %p2;
	@%p3 bra 	$L__BB4_17;
	cvta.to.global.u64 	%rd17, %rd14;
	mul.wide.s32 	%rd18, %r1, 4;
	add.s64 	%rd19, %rd17, %rd18;
	ld.global.nc.f32 	%f180, [%rd19];
	mul.lo.s32 	%r3, %r33, %r43;
	mul.wide.s32 	%rd20, %r3, 4;
	add.s64 	%rd1, %rd12, %rd20;
	mul.lo.s32 	%r4, %r33, %r1;
	mul.wide.s32 	%rd21, %r4, 4;
	add.s64 	%rd2, %rd13, %rd21;
	setp.lt.s32 	%p4, %r33, 4;
	mov.b32 	%r61, 0;
	@%p4 bra 	$L__BB4_9;
	add.s32 	%r48, %r33, -4;
	shr.u32 	%r49, %r48, 2;
	add.s32 	%r5, %r49, 1;
	and.b32  	%r6, %r5, 3;
	setp.lt.u32 	%p5, %r48, 12;
	mov.b32 	%r61, 0;
	mov.b32 	%r59, 4;
	@%p5 bra 	$L__BB4_6;
	and.b32  	%r51, %r5, 2147483644;
	neg.s32 	%r65, %r51;
	mov.b32 	%r61, 0;
$L__BB4_4:
	mul.wide.u32 	%rd30, %r61, 4;
	add.s64 	%rd22, %rd1, %rd30;
	// begin inline asm
	{.reg .u64 a; cvta.to.global.u64 a, %rd22; ld.global.ca.v4.f32 {%f18,%f19,%f20,%f21}, [a];}
	// end inline asm
	add.s64 	%rd23, %rd2, %rd30;
	// begin inline asm
	{.reg .u64 a; cvta.to.global.u64 a, %rd23; ld.global.ca.v4.f32 {%f22,%f23,%f24,%f25}, [a];}
	// end inline asm
	// begin inline asm
	fma.rn.f32 %f180, %f18, %f22, %f180;
	// end inline asm
	// begin inline asm
	fma.rn.f32 %f180, %f19, %f23, %f180;
	// end inline asm
	// begin inline asm
	fma.rn.f32 %f180, %f20, %f24, %f180;
	// end inline asm
	// begin inline asm
	fma.rn.f32 %f180, %f21, %f25, %f180;
	// end inline asm
	add.s64 	%rd24, %rd22, 16;
	// begin inline asm
	{.reg .u64 a; cvta.to.global.u64 a, %rd24; ld.global.ca.v4.f32 {%f42,%f43,%f44,%f45}, [a];}
	// end inline asm
	add.s64 	%rd25, %rd23, 16;
	// begin inline asm
	{.reg .u64 a; cvta.to.global.u64 a, %rd25; ld.global.ca.v4.f32 {%f46,%f47,%f48,%f49}, [a];}
	// end inline asm
	// begin inline asm
	fma.rn.f32 %f180, %f42, %f46, %f180;
	// end inline asm
	// begin inline asm
	fma.rn.f32 %f180, %f43, %f47, %f180;
	// end inline asm
	// begin inline asm
	fma.rn.f32 %f180, %f44, %f48, %f180;
	// end inline asm
	// begin inline asm
	fma.rn.f32 %f180, %f45, %f49, %f180;
	// end inline asm
	add.s64 	%rd26, %rd22, 32;
	// begin inline asm
	{.reg .u64 a; cvta.to.global.u64 a, %rd26; ld.global.ca.v4.f32 {%f66,%f67,%f68,%f69}, [a];}
	// end inline asm
	add.s64 	%rd27, %rd23, 32;
	// begin inline asm
	{.reg .u64 a; cvta.to.global.u64 a, %rd27; ld.global.ca.v4.f32 {%f70,%f71,%f72,%f73}, [a];}
	// end inline asm
	// begin inline asm
	fma.rn.f32 %f180, %f66, %f70, %f180;
	// end inline asm
	// begin inline asm
	fma.rn.f32 %f180, %f67, %f71, %f180;
	// end inline asm
	// begin inline asm
	fma.rn.f32 %f180, %f68, %f72, %f180;
	// end inline asm
	// begin inline asm
	fma.rn.f32 %f180, %f69, %f73, %f180;
	// end inline asm
	add.s64 	%rd28, %rd22, 48;
	// begin inline asm
	{.reg .u64 a; cvta.to.global.u64 a, %rd28; ld.global.ca.v4.f32 {%f90,%f91,%f92,%f93}, [a];}
	// end inline asm
	add.s64 	%rd29, %rd23, 48;
	// begin inline asm
	{.reg .u64 a; cvta.to.global.u64 a, %rd29; ld.global.ca.v4.f32 {%f94,%f95,%f96,%f97}, [a];}
	// end inline asm
	// begin inline asm
	fma.rn.f32 %f180, %f90, %f94, %f180;
	// end inline asm
	// begin inline asm
	fma.rn.f32 %f180, %f91, %f95, %f180;
	// end inline asm
	// begin inline asm
	fma.rn.f32 %f180, %f92, %f96, %f180;
	// end inline asm
	// begin inline asm
	fma.rn.f32 %f180, %f93, %f97, %f180;
	// end inline asm
	add.s32 	%r61, %r61, 16;
	add.s32 	%r65, %r65, 4;
	setp.eq.s32 	%p6, %r65, 0;
	@%p6 bra 	$L__BB4_5;
	bra.uni 	$L__BB4_4;
$L__BB4_5:
	add.s32 	%r59, %r61, 4;
$L__BB4_6:
	setp.eq.s32 	%p7, %r6, 0;
	@%p7 bra 	$L__BB4_9;
	neg.s32 	%r58, %r6;
	mov.u32 	%r60, %r61;
$L__BB4_8:
	.pragma "nounroll";
	mov.u32 	%r61, %r59;
	mul.wide.u32 	%rd33, %r60, 4;
	add.s64 	%rd31, %rd1, %rd33;
	// begin inline asm
	{.reg .u64 a; cvta.to.global.u64 a, %rd31; ld.global.ca.v4.f32 {%f114,%f115,%f116,%f117}, [a];}
	// end inline asm
	add.s64 	%rd32, %rd2, %rd33;
	// begin inline asm
	{.reg .u64 a; cvta.to.global.u64 a, %rd32; ld.global.ca.v4.f32 {%f118,%f119,%f120,%f121}, [a];}
	// end inline asm
	// begin inline asm
	fma.rn.f32 %f180, %f114, %f118, %f180;
	// end inline asm
	// begin inline asm
	fma.rn.f32 %f180, %f115, %f119, %f180;
	// end inline asm
	// begin inline asm
	fma.rn.f32 %f180, %f116, %f120, %f180;
	// end inline asm
	// begin inline asm
	fma.rn.f32 %f180, %f117, %f121, %f180;
	// end inline asm
	add.s32 	%r59, %r61, 4;
	add.s32 	%r58, %r58, 1;
	setp.ne.s32 	%p8, %r58, 0;
	mov.u32 	%r60, %r61;
	@%p8 bra 	$L__BB4_8;
$L__BB4_9:
	setp.ge.s32 	%p9, %r61, %r33;
	@%p9 bra 	$L__BB4_16;
	sub.s32 	%r52, %r33, %r61;
	and.b32  	%r19, %r52, 3;
	setp.eq.s32 	%p10, %r19, 0;
	mov.u32 	%r64, %r61;
	@%p10 bra 	$L__BB4_13;
	mul.wide.u32 	%rd35, %r61, 4;
	add.s64 	%rd36, %rd21, %rd35;
	add.s64 	%rd55, %rd13, %rd36;
	add.s64 	%rd38, %rd20, %rd35;
	add.s64 	%rd54, %rd12, %rd38;
	neg.s32 	%r62, %r19;
	mov.u32 	%r64, %r61;
$L__BB4_12:
	.pragma "nounroll";
	// begin inline asm
	{.reg .u64 a; cvta.to.global.u64 a, %rd54; ld.global.ca.f32 %f139, [a];}
	// end inline asm
	// begin inline asm
	{.reg .u64 a; cvta.to.global.u64 a, %rd55; ld.global.ca.f32 %f140, [a];}
	// end inline asm
	// begin inline asm
	fma.rn.f32 %f180, %f139, %f140, %f180;
	// end inline asm
	add.s32 	%r64, %r64, 1;
	add.s64 	%rd55, %rd55, 4;
	add.s64 	%rd54, %rd54, 4;
	add.s32 	%r62, %r62, 1;
	setp.ne.s32 	%p11, %r62, 0;
	@%p11 bra 	$L__BB4_12;
$L__BB4_13:
	sub.s32 	%r53, %r61, %r33;
	setp.gt.u32 	%p12, %r53, -4;
	@%p12 bra 	$L__BB4_16;
	sub.s32 	%r67, %r64, %r33;
	mul.wide.u32 	%rd56, %r64, 4;
$L__BB4_15:
	add.s64 	%rd41, %rd1, %rd56;
	// begin inline asm
	{.reg .u64 a; cvta.to.global.u64 a, %rd41; ld.global.ca.f32 %f145, [a];}
	// end inline asm
	add.s64 	%rd42, %rd2, %rd56;
	// begin inline asm
	{.reg .u64 a; cvta.to.global.u64 a, %rd42; ld.global.ca.f32 %f146, [a];}
	// end inline asm
	// begin inline asm
	fma.rn.f32 %f180, %f145, %f146, %f180;
	// end inline asm
	add.s64 	%rd43, %rd41, 4;
	// begin inline asm
	{.reg .u64 a; cvta.to.global.u64 a, %rd43; ld.global.ca.f32 %f151, [a];}
	// end inline asm
	add.s64 	%rd44, %rd42, 4;
	// begin inline asm
	{.reg .u64 a; cvta.to.global.u64 a, %rd44; ld.global.ca.f32 %f152, [a];}
	// end inline asm
	// begin inline asm
	fma.rn.f32 %f180, %f151, %f152, %f180;
	// end inline asm
	add.s64 	%rd45, %rd41, 8;
	// begin inline asm
	{.reg .u64 a; cvta.to.global.u64 a, %rd45; ld.global.ca.f32 %f157, [a];}
	// end inline asm
	add.s64 	%rd46, %rd42, 8;
	// begin inline asm
	{.reg .u64 a; cvta.to.global.u64 a, %rd46; ld.global.ca.f32 %f158, [a];}
	// end inline asm
	// begin inline asm
	fma.rn.f32 %f180, %f157, %f158, %f180;
	// end inline asm
	add.s64 	%rd47, %rd41, 12;
	// begin inline asm
	{.reg .u64 a; cvta.to.global.u64 a, %rd47; ld.global.ca.f32 %f163, [a];}
	// end inline asm
	add.s64 	%rd48, %rd42, 12;
	// begin inline asm
	{.reg .u64 a; cvta.to.global.u64 a, %rd48; ld.global.ca.f32 %f164, [a];}
	// end inline asm
	// begin inline asm
	fma.rn.f32 %f180, %f163, %f164, %f180;
	// end inline asm
	add.s32 	%r67, %r67, 4;
	add.s64 	%rd56, %rd56, 16;
	setp.ne.s32 	%p13, %r67, 0;
	@%p13 bra 	$L__BB4_15;
$L__BB4_16:
	mad.lo.s32 	%r54, %r34, %r43, %r1;
	cvta.to.global.u64 	%rd49, %rd15;
	mul.wide.s32 	%rd50, %r54, 4;
	add.s64 	%rd51, %rd49, %rd50;
	ld.global.f32 	%f169, [%rd51];
	add.f32 	%f170, %f180, %f169;
	setp.ge.f32 	%p14, %f170, %f16;
	selp.f32 	%f171, 0f3F800000, 0f00000000, %p14;
	selp.f32 	%f172, 0f00000000, %f170, %p14;
	st.global.f32 	[%rd51], %f172;
	cvta.to.global.u64 	%rd52, %rd16;
	add.s64 	%rd53, %rd52, %rd50;
	st.global.f32 	[%rd53], %f171;
$L__BB4_17:
	ret;

}
	// .globl	_Z23fc3_accum_kernel_floatWPKfS0_Pfif
.visible .entry _Z23fc3_accum_kernel_floatWPKfS0_Pfif(
	.param .u64 .ptr .align 1 _Z23fc3_accum_kernel_floatWPKfS0_Pfif_param_0,
	.param .u64 .ptr .align 1 _Z23fc3_accum_kernel_floatWPKfS0_Pfif_param_1,
	.param .u64 .ptr .align 1 _Z23fc3_accum_kernel_floatWPKfS0_Pfif_param_2,
	.param .u32 _Z23fc3_accum_kernel_floatWPKfS0_Pfif_param_3,
	.param .f32 _Z23fc3_accum_kernel_floatWPKfS0_Pfif_param_4
)
.maxntid 256
.minnctapersm 2
{
	.reg .pred 	%p<4>;
	.reg .b32 	%r<15>;
	.reg .b32 	%f<509>;
	.reg .b64 	%rd<55>;

	ld.param.u64 	%rd1, [_Z23fc3_accum_kernel_floatWPKfS0_Pfif_param_0];
	ld.param.u64 	%rd2, [_Z23fc3_accum_kernel_floatWPKfS0_Pfif_param_1];
	ld.param.u64 	%rd3, [_Z23fc3_accum_kernel_floatWPKfS0_Pfif_param_2];
	ld.param.u32 	%r3, [_Z23fc3_accum_kernel_floatWPKfS0_Pfif_param_3];
	ld.param.f32 	%f1, [_Z23fc3_accum_kernel_floatWPKfS0_Pfif_param_4];
	mov.u32 	%r5, %ctaid.x;
	mov.u32 	%r6, %ntid.x;
	mov.u32 	%r7, %tid.x;
	mad.lo.s32 	%r1, %r5, %r6, %r7;
	mov.u32 	%r8, %ctaid.y;
	mov.u32 	%r9, %ntid.y;
	mov.u32 	%r10, %tid.y;
	mad.lo.s32 	%r11, %r8, %r9, %r10;
	setp.gt.s32 	%p1, %r1, 9;
	setp.ge.s32 	%p2, %r11, %r3;
	or.pred  	%p3, %p1, %p2;
	@%p3 bra 	$L__BB5_2;
	cvta.to.global.u64 	%rd47, %rd3;
	mul.wide.s32 	%rd48, %r1, 4;
	mov.u64 	%rd49, c_fc3_b;
	cvta.const.u64 	%rd50, %rd49;
	add.s64 	%rd4, %rd50, %rd48;
	// begin inline asm
	{.reg .u64 a; cvta.to.const.u64 a, %rd4; ld.const.f32 %f15, [a];}
	// end inline asm
	mul.lo.s32 	%r12, %r11, 84;
	mul.wide.u32 	%rd51, %r12, 4;
	add.s64 	%rd5, %rd1, %rd51;
	mul.lo.s32 	%r13, %r1, 84;
	mul.wide.s32 	%rd52, %r13, 4;
	add.s64 	%rd6, %rd2, %rd52;
	// begin inline asm
	{.reg .u64 a; cvta.to.global.u64 a, %rd5; ld.global.ca.v4.f32 {%f3,%f4,%f5,%f6}, [a];}
	// end inline asm
	// begin inline asm
	{.reg .u64 a; cvta.to.global.u64 a, %rd6; ld.global.ca.v4.f32 {%f7,%f8,%f9,%f10}, [a];}
	// end inline asm
	// begin inline asm
	fma.rn.f32 %f15, %f3, %f7, %f15;
	// end inline asm
	// begin inline asm
	fma.rn.f32 %f15, %f4, %f8, %f15;
	// end inline asm
	// begin inline asm
	fma.rn.f32 %f15, %f5, %f9, %f15;
	// end inline asm
	// begin inline asm
	fma.rn.f32 %f15, %f6, %f10, %f15;
	// end inline asm
	add.s64 	%rd7, %rd5, 16;
	// begin inline asm
	{.reg .u64 a; cvta.to.global.u64 a, %rd7; ld.global.ca.v4.f32 {%f27,%f28,%f29,%f30}, [a];}
	// end inline asm
	add.s64 	%rd8, %rd6, 16;
	// begin inline asm
	{.reg .u64 a; cvta.to.global.u64 a, %rd8; ld.global.ca.v4.f32 {%f31,%f32,%f33,%f34}, [a];}
	// end inline asm
	// begin inline asm
	fma.rn.f32 %f15, %f27, %f31, %f15;
	// end inline asm
	// begin inline asm
	fma.rn.f32 %f15, %f28, %f32, %f15;
	// end inline asm
	// begin inline asm
	fma.rn.f32 %f15, %f29, %f33, %f15;
	// end inline asm
	// begin inline asm
	fma.rn.f32 %f15, %f30, %f34, %f15;
	// end inline asm
	add.s64 	%rd9, %rd5, 32;
	// begin inline asm
	{.reg .u64 a; cvta.to.global.u64 a, %rd9; ld.global.ca.v4.f32 {%f51,%f52,%f53,%f54}, [a];}
	// end inline asm
	add.s64 	%rd10, %rd6, 32;
	// begin inline asm
	{.reg .u64 a; cvta.to.global.u64 a, %rd10; ld.global.ca.v4.f32 {%f55,%f56,%f57,%f58}, [a];}
	// end inline asm
	// begin inline asm
	fma.rn.f32 %f15, %f51, %f55, %f15;
	// end inline asm
	// begin inline asm
	fma.rn.f32 %f15, %f52, %f56, %f15;
	// end inline asm
	// begin inline asm
	fma.rn.f32 %f15, %f53, %f57, %f15;
	// end inline asm
	// begin inline asm
	fma.rn.f32 %f15, %f54, %f58, %f15;
	// end inline asm
	add.s64 	%rd11, %rd5, 48;
	// begin inline asm
	{.reg .u64 a; cvta.to.global.u64 a, %rd11; ld.global.ca.v4.f32 {%f75,%f76,%f77,%f78}, [a];}
	// end inline asm
	add.s64 	%rd12, %rd6, 48;
	// begin inline asm
	{.reg .u64 a; cvta.to.global.u64 a, %rd12; ld.global.ca.v4.f32 {%f79,%f80,%f81,%f82}, [a];}
	// end inline asm
	// begin inline asm
	fma.rn.f32 %f15, %f75, %f79, %f15;
	// end inline asm
	// begin inline asm
	fma.rn.f32 %f15, %f76, %f80, %f15;
	// end inline asm
	// begin inline asm
	fma.rn.f32 %f15, %f77, %f81, %f15;
	// end inline asm
	// begin inline asm
	fma.rn.f32 %f15, %f78, %f82, %f15;
	// end inline asm
	add.s64 	%rd13, %rd5, 64;
	// begin inline asm
	{.reg .u64 a; cvta.to.global.u64 a, %rd13; ld.global.ca.v4.f32 {%f99,%f100,%f101,%f102}, [a];}
	// end inline asm
	add.s64 	%rd14, %rd6, 64;
	// begin inline asm
	{.reg .u64 a; cvta.to.global.u64 a, %rd14; ld.global.ca.v4.f32 {%f103,%f104,%f105,%f106}, [a];}
	// end inline asm
	// begin inline asm
	fma.rn.f32 %f15, %f99, %f103, %f15;
	// end inline asm
	// begin inline asm
	fma.rn.f32 %f15, %f100, %f104, %f15;
	// end inline asm
	// begin inline asm
	fma.rn.f32 %f15, %f101, %f105, %f15;
	// end inline asm
	// begin inline asm
	fma.rn.f32 %f15, %f102, %f106, %f15;
	// end inline asm
	add.s64 	%rd15, %rd5, 80;
	// begin inline asm
	{.reg .u64 a; cvta.to.global.u64 a, %rd15; ld.global.ca.v4.f32 {%f123,%f124,%f125,%f126}, [a];}
	// end inline asm
	add.s64 	%rd16, %rd6, 80;
	// begin inline asm
	{.reg .u64 a; cvta.to.global.u64 a, %rd16; ld.global.ca.v4.f32 {%f127,%f128,%f129,%f130}, [a];}
	// end inline asm
	// begin inline asm
	fma.rn.f32 %f15, %f123, %f127, %f15;
	// end inline asm
	// begin inline asm
	fma.rn.f32 %f15, %f124, %f128, %f15;
	// end inline asm
	// begin inline asm
	fma.rn.f32 %f15, %f125, %f129, %f15;
	// end inline asm
	// begin inline asm
	fma.rn.f32 %f15, %f126, %f130, %f15;
	// end inline asm
	add.s64 	%rd17, %rd5, 96;
	// begin inline asm
	{.reg .u64 a; cvta.to.global.u64 a, %rd17; ld.global.ca.v4.f32 {%f147,%f148,%f149,%f150}, [a];}
	// end inline asm
	add.s64 	%rd18, %rd6, 96;
	// begin inline asm
	{.reg .u64 a; cvta.to.global.u64 a, %rd18; ld.global.ca.v4.f32 {%f151,%f152,%f153,%f154}, [a];}
	// end inline asm
	// begin inline asm
	fma.rn.f32 %f15, %f147, %f151, %f15;
	// end inline asm
	// begin inline asm
	fma.rn.f32 %f15, %f148, %f152, %f15;
	// end inline asm
	// begin inline asm
	fma.rn.f32 %f15, %f149, %f153, %f15;
	// end inline asm
	// begin inline asm
	fma.rn.f32 %f15, %f150, %f154, %f15;
	// end inline asm
	add.s64 	%rd19, %rd5, 112;
	// begin inline asm
	{.reg .u64 a; cvta.to.global.u64 a, %rd19; ld.global.ca.v4.f32 {%f171,%f172,%f173,%f174}, [a];}
	// end inline asm
	add.s64 	%rd20, %rd6, 112;
	// begin inline asm
	{.reg .u64 a; cvta.to.global.u64 a, %rd20; ld.global.ca.v4.f32 {%f175,%f176,%f177,%f178}, [a];}
	// end inline asm
	// begin inline asm
	fma.rn.f32 %f15, %f171, %f175, %f15;
	// end inline asm
	// begin inline asm
	fma.rn.f32 %f15, %f172, %f176, %f15;
	// end inline asm
	// begin inline asm
	fma.rn.f32 %f15, %f173, %f177, %f15;
	// end inline asm
	// begin inline asm
	fma.rn.f32 %f15, %f174, %f178, %f15;
	// end inline asm
	add.s64 	%rd21, %rd5, 128;
	// begin inline asm
	{.reg .u64 a; cvta.to.global.u64 a, %rd21; ld.global.ca.v4.f32 {%f195,%f196,%f197,%f198}, [a];}
	// end inline asm
	add.s64 	%rd22, %rd6, 128;
	// begin inline asm
	{.reg .u64 a; cvta.to.global.u64 a, %rd22; ld.global.ca.v4.f32 {%f199,%f200,%f201,%f202}, [a];}
	// end inline asm
	// begin inline asm
	fma.rn.f32 %f15, %f195, %f199, %f15;
	// end inline asm
	// begin inline asm
	fma.rn.f32 %f15, %f196, %f200, %f15;
	// end inline asm
	// begin inline asm
	fma.rn.f32 %f15, %f197, %f201, %f15;
	// end inline asm
	// begin inline asm
	fma.rn.f32 %f15, %f198, %f202, %f15;
	// end inline asm
	add.s64 	%rd23, %rd5, 144;
	// begin inline asm
	{.reg .u64 a; cvta.to.global.u64 a, %rd23; ld.global.ca.v4.f32 {%f219,%f220,%f221,%f222}, [a];}
	// end inline asm
	add.s64 	%rd24, %rd6, 144;
	// begin inline asm
	{.reg .u64 a; cvta.to.global.u64 a, %rd24; ld.global.ca.v4.f32 {%f223,%f224,%f225,%f226}, [a];}
	// end inline asm
	// begin inline asm
	fma.rn.f32 %f15, %f219, %f223, %f15;
	// end inline asm
	// begin inline asm
	fma.rn.f32 %f15, %f220, %f224, %f15;
	// end inline asm
	// begin inline asm
	fma.rn.f32 %f15, %f221, %f225, %f15;
	// end inline asm
	// begin inline asm
	fma.rn.f32 %f15, %f222, %f226, %f15;
	// end inline asm
	add.s64 	%rd25, %rd5, 160;
	// begin inline asm
	{.reg .u64 a; cvta.to.global.u64 a, %rd25; ld.global.ca.v4.f32 {%f243,%f244,%f245,%f246}, [a];}
	// end inline asm
	add.s64 	%rd26, %rd6, 160;
	// begin inline asm
	{.reg .u64 a; cvta.to.global.u64 a, %rd26; ld.global.ca.v4.f32 {%f247,%f248,%f249,%f250}, [a];}
	// end inline asm
	// begin inline asm
	fma.rn.f32 %f15, %f243, %f247, %f15;
	// end inline asm
	// begin inline asm
	fma.rn.f32 %f15, %f244, %f248, %f15;
	// end inline asm
	// begin inline asm
	fma.rn.f32 %f15, %f245, %f249, %f15;
	// end inline asm
	// begin inline asm
	fma.rn.f32 %f15, %f246, %f250, %f15;
	// end inline asm
	add.s64 	%rd27, %rd5, 176;
	// begin inline asm
	{.reg .u64 a; cvta.to.global.u64 a, %rd27; ld.global.ca.v4.f32 {%f267,%f268,%f269,%f270}, [a];}
	// end inline asm
	add.s64 	%rd28, %rd6, 176;
	// begin inline asm
	{.reg .u64 a; cvta.to.global.u64 a, %rd28; ld.global.ca.v4.f32 {%f271,%f272,%f273,%f274}, [a];}
	// end inline asm
	// begin inline asm
	fma.rn.f32 %f15, %f267, %f271, %f15;
	// end inline asm
	// begin inline asm
	fma.rn.f32 %f15, %f268, %f272, %f15;
	// end inline asm
	// begin inline asm
	fma.rn.f32 %f15, %f269, %f273, %f15;
	// end inline asm
	// begin inline asm
	fma.rn.f32 %f15, %f270, %f274, %f15;
	// end inline asm
	add.s64 	%rd29, %rd5, 192;
	// begin inline asm
	{.reg .u64 a; cvta.to.global.u64 a, %rd29; ld.global.ca.v4.f32 {%f291,%f292,%f293,%f294}, [a];}
	// end inline asm
	add.s64 	%rd30, %rd6, 192;
	// begin inline asm
	{.reg .u64 a; cvta.to.global.u64 a, %rd30; ld.global.ca.v4.f32 {%f295,%f296,%f297,%f298}, [a];}
	// end inline asm
	// begin inline asm
	fma.rn.f32 %f15, %f291, %f295, %f15;
	// end inline asm
	// begin inline asm
	fma.rn.f32 %f15, %f292, %f296, %f15;
	// end inline asm
	// begin inline asm
	fma.rn.f32 %f15, %f293, %f297, %f15;
	// end inline asm
	// begin inline asm
	fma.rn.f32 %f15, %f294, %f298, %f15;
	// end inline asm
	add.s64 	%rd31, %rd5, 208;
	// begin inline asm
	{.reg .u64 a; cvta.to.global.u64 a, %rd31; ld.global.ca.v4.f32 {%f315,%f316,%f317,%f318}, [a];}
	// end inline asm
	add.s64 	%rd32, %rd6, 208;
	// begin inline asm
	{.reg .u64 a; cvta.to.global.u64 a, %rd32; ld.global.ca.v4.f32 {%f319,%f320,%f321,%f322}, [a];}
	// end inline asm
	// begin inline asm
	fma.rn.f32 %f15, %f315, %f319, %f15;
	// end inline asm
	// begin inline asm
	fma.rn.f32 %f15, %f316, %f320, %f15;
	// end inline asm
	// begin inline asm
	fma.rn.f32 %f15, %f317, %f321, %f15;
	// end inline asm
	// begin inline asm
	fma.rn.f32 %f15, %f318, %f322, %f15;
	// end inline asm
	add.s64 	%rd33, %rd5, 224;
	// begin inline asm
	{.reg .u64 a; cvta.to.global.u64 a, %rd33; ld.global.ca.v4.f32 {%f339,%f340,%f341,%f342}, [a];}
	// end inline asm
	add.s64 	%rd34, %rd6, 224;
	// begin inline asm
	{.reg .u64 a; cvta.to.global.u64 a, %rd34; ld.global.ca.v4.f32 {%f343,%f344,%f345,%f346}, [a];}
	// end inline asm
	// begin inline asm
	fma.rn.f32 %f15, %f339, %f343, %f15;
	// end inline asm
	// begin inline asm
	fma.rn.f32 %f15, %f340, %f344, %f15;
	// end inline asm
	// begin inline asm
	fma.rn.f32 %f15, %f341, %f345, %f15;
	// end inline asm
	// begin inline asm
	fma.rn.f32 %f15, %f342, %f346, %f15;
	// end inline asm
	add.s64 	%rd35, %rd5, 240;
	// begin inline asm
	{.reg .u64 a; cvta.to.global.u64 a, %rd35; ld.global.ca.v4.f32 {%f363,%f364,%f365,%f366}, [a];}
	// end inline asm
	add.s64 	%rd36, %rd6, 240;
	// begin inline asm
	{.reg .u64 a; cvta.to.global.u64 a, %rd36; ld.global.ca.v4.f32 {%f367,%f368,%f369,%f370}, [a];}
	// end inline asm
	// begin inline asm
	fma.rn.f32 %f15, %f363, %f367, %f15;
	// end inline asm
	// begin inline asm
	fma.rn.f32 %f15, %f364, %f368, %f15;
	// end inline asm
	// begin inline asm
	fma.rn.f32 %f15, %f365, %f369, %f15;
	// end inline asm
	// begin inline asm
	fma.rn.f32 %f15, %f366, %f370, %f15;
	// end inline asm
	add.s64 	%rd37, %rd5, 256;
	// begin inline asm
	{.reg .u64 a; cvta.to.global.u64 a, %rd37; ld.global.ca.v4.f32 {%f387,%f388,%f389,%f390}, [a];}
	// end inline asm
	add.s64 	%rd38, %rd6, 256;
	// begin inline asm
	{.reg .u64 a; cvta.to.global.u64 a, %rd38; ld.global.ca.v4.f32 {%f391,%f392,%f393,%f394}, [a];}
	// end inline asm
	// begin inline asm
	fma.rn.f32 %f15, %f387, %f391, %f15;
	// end inline asm
	// begin inline asm
	fma.rn.f32 %f15, %f388, %f392, %f15;
	// end inline asm
	// begin inline asm
	fma.rn.f32 %f15, %f389, %f393, %f15;
	// end inline asm
	// begin inline asm
	fma.rn.f32 %f15, %f390, %f394, %f15;
	// end inline asm
	add.s64 	%rd39, %rd5, 272;
	// begin inline asm
	{.reg .u64 a; cvta.to.global.u64 a, %rd39; ld.global.ca.v4.f32 {%f411,%f412,%f413,%f414}, [a];}
	// end inline asm
	add.s64 	%rd40, %rd6, 272;
	// begin inline asm
	{.reg .u64 a; cvta.to.global.u64 a, %rd40; ld.global.ca.v4.f32 {%f415,%f416,%f417,%f418}, [a];}
	// end inline asm
	// begin inline asm
	fma.rn.f32 %f15, %f411, %f415, %f15;
	// end inline asm
	// begin inline asm
	fma.rn.f32 %f15, %f412, %f416, %f15;
	// end inline asm
	// begin inline asm
	fma.rn.f32 %f15, %f413, %f417, %f15;
	// end inline asm
	// begin inline asm
	fma.rn.f32 %f15, %f414, %f418, %f15;
	// end inline asm
	add.s64 	%rd41, %rd5, 288;
	// begin inline asm
	{.reg .u64 a; cvta.to.global.u64 a, %rd41; ld.global.ca.v4.f32 {%f435,%f436,%f437,%f438}, [a];}
	// end inline asm
	add.s64 	%rd42, %rd6, 288;
	// begin inline asm
	{.reg .u64 a; cvta.to.global.u64 a, %rd42; ld.global.ca.v4.f32 {%f439,%f440,%f441,%f442}, [a];}
	// end inline asm
	// begin inline asm
	fma.rn.f32 %f15, %f435, %f439, %f15;
	// end inline asm
	// begin inline asm
	fma.rn.f32 %f15, %f436, %f440, %f15;
	// end inline asm
	// begin inline asm
	fma.rn.f32 %f15, %f437, %f441, %f15;
	// end inline asm
	// begin inline asm
	fma.rn.f32 %f15, %f438, %f442, %f15;
	// end inline asm
	add.s64 	%rd43, %rd5, 304;
	// begin inline asm
	{.reg .u64 a; cvta.to.global.u64 a, %rd43; ld.global.ca.v4.f32 {%f459,%f460,%f461,%f462}, [a];}
	// end inline asm
	add.s64 	%rd44, %rd6, 304;
	// begin inline asm
	{.reg .u64 a; cvta.to.global.u64 a, %rd44; ld.global.ca.v4.f32 {%f463,%f464,%f465,%f466}, [a];}
	// end inline asm
	// begin inline asm
	fma.rn.f32 %f15, %f459, %f463, %f15;
	// end inline asm
	// begin inline asm
	fma.rn.f32 %f15, %f460, %f464, %f15;
	// end inline asm
	// begin inline asm
	fma.rn.f32 %f15, %f461, %f465, %f15;
	// end inline asm
	// begin inline asm
	fma.rn.f32 %f15, %f462, %f466, %f15;
	// end inline asm
	add.s64 	%rd45, %rd5, 320;
	// begin inline asm
	{.reg .u64 a; cvta.to.global.u64 a, %rd45; ld.global.ca.v4.f32 {%f483,%f484,%f485,%f486}, [a];}
	// end inline asm
	add.s64 	%rd46, %rd6, 320;
	// begin inline asm
	{.reg .u64 a; cvta.to.global.u64 a, %rd46; ld.global.ca.v4.f32 {%f487,%f488,%f489,%f490}, [a];}
	// end inline asm
	// begin inline asm
	fma.rn.f32 %f15, %f483, %f487, %f15;
	// end inline asm
	// begin inline asm
	fma.rn.f32 %f15, %f484, %f488, %f15;
	// end inline asm
	// begin inline asm
	fma.rn.f32 %f15, %f485, %f489, %f15;
	// end inline asm
	// begin inline asm
	fma.rn.f32 %f15, %f486, %f490, %f15;
	// end inline asm
	mad.lo.s32 	%r14, %r11, 10, %r1;
	mul.wide.s32 	%rd53, %r14, 4;
	add.s64 	%rd54, %rd47, %rd53;
	ld.global.f32 	%f507, [%rd54];
	fma.rn.f32 	%f508, %f1, %f15, %f507;
	st.global.f32 	[%rd54], %f508;
$L__BB5_2:
	ret;

}
	// .globl	_Z20scale_inplace_kernelPffi
.visible .entry _Z20scale_inplace_kernelPffi(
	.param .u64 .ptr .align 1 _Z20scale_inplace_kernelPffi_param_0,
	.param .f32 _Z20scale_inplace_kernelPffi_param_1,
	.param .u32 _Z20scale_inplace_kernelPffi_param_2
)
.maxntid 256
.minnctapersm 2
{
	.reg .pred 	%p<2>;
	.reg .b32 	%r<6>;
	.reg .b32 	%f<4>;
	.reg .b64 	%rd<5>;

	ld.param.u64 	%rd1, [_Z20scale_inplace_kernelPffi_param_0];
	ld.param.f32 	%f1, [_Z20scale_inplace_kernelPffi_param_1];
	ld.param.u32 	%r2, [_Z20scale_inplace_kernelPffi_param_2];
	mov.u32 	%r3, %ctaid.x;
	mov.u32 	%r4, %ntid.x;
	mov.u32 	%r5, %tid.x;
	mad.lo.s32 	%r1, %r3, %r4, %r5;
	setp.ge.s32 	%p1, %r1, %r2;
	@%p1 bra 	$L__BB6_2;
	cvta.to.global.u64 	%rd2, %rd1;
	mul.wide.s32 	%rd3, %r1, 4;
	add.s64 	%rd4, %rd2, %rd3;
	ld.global.f32 	%f2, [%rd4];
	mul.f32 	%f3, %f1, %f2;
	st.global.f32 	[%rd4], %f3;
$L__BB6_2:
	ret;

}
	// .globl	_Z13argmax_kernelPKfPiii
.visible .entry _Z13argmax_kernelPKfPiii(
	.param .u64 .ptr .align 1 _Z13argmax_kernelPKfPiii_param_0,
	.param .u64 .ptr .align 1 _Z13argmax_kernelPKfPiii_param_1,
	.param .u32 _Z13argmax_kernelPKfPiii_param_2,
	.param .u32 _Z13argmax_kernelPKfPiii_param_3
)
.maxntid 256
.minnctapersm 2
{
	.reg .pred 	%p<40>;
	.reg .b32 	%r<112>;
	.reg .b32 	%f<70>;
	.reg .b64 	%rd<26>;

	ld.param.u64 	%rd9, [_Z13argmax_kernelPKfPiii_param_0];
	ld.param.u64 	%rd10, [_Z13argmax_kernelPKfPiii_param_1];
	ld.param.u32 	%r35, [_Z13argmax_kernelPKfPiii_param_2];
	ld.param.u32 	%r34, [_Z13argmax_kernelPKfPiii_param_3];
	mov.u32 	%r36, %ctaid.x;
	mov.u32 	%r37, %ntid.x;
	mov.u32 	%r38, %tid.x;
	mad.lo.s32 	%r1, %r36, %r37, %r38;
	setp.ge.s32 	%p1, %r1, %r35;
	@%p1 bra 	$L__BB7_16;
	cvta.to.global.u64 	%rd1, %rd9;
	mul.lo.s32 	%r2, %r34, %r1;
	setp.lt.s32 	%p2, %r34, 2;
	mov.b32 	%r111, 0;
	@%p2 bra 	$L__BB7_15;
	mul.wide.s32 	%rd11, %r2, 4;
	add.s64 	%rd2, %rd1, %rd11;
	ld.global.nc.f32 	%f67, [%rd2];
	add.s32 	%r3, %r34, -1;
	add.s32 	%r43, %r34, -2;
	and.b32  	%r4, %r3, 15;
	setp.lt.u32 	%p3, %r43, 15;
	mov.b32 	%r111, 0;
	mov.b32 	%r103, 1;
	@%p3 bra 	$L__BB7_6;
	and.b32  	%r5, %r3, -16;
	add.s64 	%rd13, %rd11, %rd1;
	add.s64 	%rd24, %rd13, 32;
	mov.b32 	%r97, 0;
	mov.u32 	%r111, %r97;
$L__BB7_4:
	.pragma "nounroll";
	add.s32 	%r45, %r97, 1;
	ld.global.nc.f32 	%f11, [%rd24+-28];
	setp.gt.f32 	%p4, %f11, %f67;
	selp.b32 	%r46, %r45, %r111, %p4;
	selp.f32 	%f12, %f11, %f67, %p4;
	ld.global.nc.f32 	%f13, [%rd24+-24];
	setp.gt.f32 	%p5, %f13, %f12;
	add.s32 	%r47, %r97, 2;
	selp.b32 	%r48, %r47, %r46, %p5;
	selp.f32 	%f14, %f13, %f12, %p5;
	ld.global.nc.f32 	%f15, [%rd24+-20];
	setp.gt.f32 	%p6, %f15, %f14;
	add.s32 	%r49, %r97, 3;
	selp.b32 	%r50, %r49, %r48, %p6;
	selp.f32 	%f16, %f15, %f14, %p6;
	ld.global.nc.f32 	%f17, [%rd24+-16];
	setp.gt.f32 	%p7, %f17, %f16;
	add.s32 	%r51, %r97, 4;
	selp.b32 	%r52, %r51, %r50, %p7;
	selp.f32 	%f18, %f17, %f16, %p7;
	ld.global.nc.f32 	%f19, [%rd24+-12];
	setp.gt.f32 	%p8, %f19, %f18;
	add.s32 	%r53, %r97, 5;
	selp.b32 	%r54, %r53, %r52, %p8;
	selp.f32 	%f20, %f19, %f18, %p8;
	ld.global.nc.f32 	%f21, [%rd24+-8];
	setp.gt.f32 	%p9, %f21, %f20;
	add.s32 	%r55, %r97, 6;
	selp.b32 	%r56, %r55, %r54, %p9;
	selp.f32 	%f22, %f21, %f20, %p9;
	ld.global.nc.f32 	%f23, [%rd24+-4];
	setp.gt.f32 	%p10, %f23, %f22;
	add.s32 	%r57, %r97, 7;
	selp.b32 	%r58, %r57, %r56, %p10;
	selp.f32 	%f24, %f23, %f22, %p10;
	ld.global.nc.f32 	%f25, [%rd24];
	setp.gt.f32 	%p11, %f25, %f24;
	add.s32 	%r59, %r97, 8;
	selp.b32 	%r60, %r59, %r58, %p11;
	selp.f32 	%f26, %f25, %f24, %p11;
	ld.global.nc.f32 	%f27, [%rd24+4];
	setp.gt.f32 	%p12, %f27, %f26;
	add.s32 	%r61, %r97, 9;
	selp.b32 	%r62, %r61, %r60, %p12;
	selp.f32 	%f28, %f27, %f26, %p12;
	ld.global.nc.f32 	%f29, [%rd24+8];
	setp.gt.f32 	%p13, %f29, %f28;
	add.s32 	%r63, %r97, 10;
	selp.b32 	%r64, %r63, %r62, %p13;
	selp.f32 	%f30, %f29, %f28, %p13;
	ld.global.nc.f32 	%f31, [%rd24+12];
	setp.gt.f32 	%p14, %f31, %f30;
	add.s32 	%r65, %r97, 11;
	selp.b32 	%r66, %r65, %r64, %p14;
	selp.f32 	%f32, %f31, %f30, %p14;
	ld.global.nc.f32 	%f33, [%rd24+16];
	setp.gt.f32 	%p15, %f33, %f32;
	add.s32 	%r67, %r97, 12;
	selp.b32 	%r68, %r67, %r66, %p15;
	selp.f32 	%f34, %f33, %f32, %p15;
	ld.global.nc.f32 	%f35, [%rd24+20];
	setp.gt.f32 	%p16, %f35, %f34;
	add.s32 	%r69, %r97, 13;
	selp.b32 	%r70, %r69, %r68, %p16;
	selp.f32 	%f36, %f35, %f34, %p16;
	ld.global.nc.f32 	%f37, [%rd24+24];
	setp.gt.f32 	%p17, %f37, %f36;
	add.s32 	%r71, %r97, 14;
	selp.b32 	%r72, %r71, %r70, %p17;
	selp.f32 	%f38, %f37, %f36, %p17;
	ld.global.nc.f32 	%f39, [%rd24+28];
	setp.gt.f32 	%p18, %f39, %f38;
	add.s32 	%r73, %r97, 15;
	selp.b32 	%r74, %r73, %r72, %p18;
	selp.f32 	%f40, %f39, %f38, %p18;
	ld.global.nc.f32 	%f41, [%rd24+32];
	setp.gt.f32 	%p19, %f41, %f40;
	add.s32 	%r97, %r97, 16;
	selp.b32 	%r111, %r97, %r74, %p19;
	selp.f32 	%f67, %f41, %f40, %p19;
	add.s64 	%rd24, %rd24, 64;
	setp.ne.s32 	%p20, %r97, %r5;
	@%p20 bra 	$L__BB7_4;
	add.s32 	%r103, %r97, 1;
$L__BB7_6:
	setp.eq.s32 	%p21, %r4, 0;
	@%p21 bra 	$L__BB7_15;
	and.b32  	%r14, %r3, 7;
	setp.lt.u32 	%p22, %r4, 8;
	@%p22 bra 	$L__BB7_9;
	mul.wide.u32 	%rd14, %r103, 4;
	add.s64 	%rd15, %rd2, %rd14;
	ld.global.nc.f32 	%f42, [%rd15];
	setp.gt.f32 	%p23, %f42, %f67;
	selp.b32 	%r76, %r103, %r111, %p23;
	selp.f32 	%f43, %f42, %f67, %p23;
	add.s32 	%r77, %r103, 1;
	ld.global.nc.f32 	%f44, [%rd15+4];
	setp.gt.f32 	%p24, %f44, %f43;
	selp.b32 	%r78, %r77, %r76, %p24;
	selp.f32 	%f45, %f44, %f43, %p24;
	add.s32 	%r79, %r103, 2;
	ld.global.nc.f32 	%f46, [%rd15+8];
	setp.gt.f32 	%p25, %f46, %f45;
	selp.b32 	%r80, %r79, %r78, %p25;
	selp.f32 	%f47, %f46, %f45, %p25;
	add.s32 	%r81, %r103, 3;
	ld.global.nc.f32 	%f48, [%rd15+12];
	setp.gt.f32 	%p26, %f48, %f47;
	selp.b32 	%r82, %r81, %r80, %p26;
	selp.f32 	%f49, %f48, %f47, %p26;
	add.s32 	%r83, %r103, 4;
	ld.global.nc.f32 	%f50, [%rd15+16];
	setp.gt.f32 	%p27, %f50, %f49;
	selp.b32 	%r84, %r83, %r82, %p27;
	selp.f32 	%f51, %f50, %f49, %p27;
	add.s32 	%r85, %r103, 5;
	ld.global.nc.f32 	%f52, [%rd15+20];
	setp.gt.f32 	%p28, %f52, %f51;
	selp.b32 	%r86, %r85, %r84, %p28;
	selp.f32 	%f53, %f52, %f51, %p28;
	add.s32 	%r87, %r103, 6;
	ld.global.nc.f32 	%f54, [%rd15+24];
	setp.gt.f32 	%p29, %f54, %f53;
	selp.b32 	%r88, %r87, %r86, %p29;
	selp.f32 	%f55, %f54, %f53, %p29;
	add.s32 	%r89, %r103, 7;
	ld.global.nc.f32 	%f56, [%rd15+28];
	setp.gt.f32 	%p30, %f56, %f55;
	selp.b32 	%r111, %r89, %r88, %p30;
	selp.f32 	%f67, %f56, %f55, %p30;
	add.s32 	%r103, %r103, 8;
$L__BB7_9:
	setp.eq.s32 	%p31, %r14, 0;
	@%p31 bra 	$L__BB7_15;
	and.b32  	%r20, %r3, 3;
	setp.lt.u32 	%p32, %r14, 4;
	@%p32 bra 	$L__BB7_12;
	mul.wide.u32 	%rd16, %r103, 4;
	add.s64 	%rd17, %rd2, %rd16;
	ld.global.nc.f32 	%f57, [%rd17];
	setp.gt.f32 	%p33, %f57, %f67;
	selp.b32 	%r91, %r103, %r111, %p33;
	selp.f32 	%f58, %f57, %f67, %p33;
	add.s32 	%r92, %r103, 1;
	ld.global.nc.f32 	%f59, [%rd17+4];
	setp.gt.f32 	%p34, %f59, %f58;
	selp.b32 	%r93, %r92, %r91, %p34;
	selp.f32 	%f60, %f59, %f58, %p34;
	add.s32 	%r94, %r103, 2;
	ld.global.nc.f32 	%f61, [%rd17+8];
	setp.gt.f32 	%p35, %f61, %f60;
	selp.b32 	%r95, %r94, %r93, %p35;
	selp.f32 	%f62, %f61, %f60, %p35;
	add.s32 	%r96, %r103, 3;
	ld.global.nc.f32 	%f63, [%rd17+12];
	setp.gt.f32 	%p36, %f63, %f62;
	selp.b32 	%r111, %r96, %r95, %p36;
	selp.f32 	%f67, %f63, %f62, %p36;
	add.s32 	%r103, %r103, 4;
$L__BB7_12:
	setp.eq.s32 	%p37, %r20, 0;
	@%p37 bra 	$L__BB7_15;
	mul.wide.u32 	%rd19, %r103, 4;
	add.s64 	%rd20, %rd11, %rd19;
	add.s64 	%rd25, %rd1, %rd20;
	neg.s32 	%r108, %r20;
$L__BB7_14:
	.pragma "nounroll";
	ld.global.nc.f32 	%f64, [%rd25];
	setp.gt.f32 	%p38, %f64, %f67;
	selp.b32 	%r111, %r103, %r111, %p38;
	selp.f32 	%f67, %f64, %f67, %p38;
	add.s32 	%r103, %r103, 1;
	add.s64 	%rd25, %rd25, 4;
	add.s32 	%r108, %r108, 1;
	setp.ne.s32 	%p39, %r108, 0;
	@%p39 bra 	$L__BB7_14;
$L__BB7_15:
	cvta.to.global.u64 	%rd21, %rd10;
	mul.wide.s32 	%rd22, %r1, 4;
	add.s64 	%rd23, %rd21, %rd22;
	st.global.u32 	[%rd23], %r111;
$L__BB7_16:
	ret;

}
	// .globl	_Z20float_to_half_kernelPKfP6__halfi
.visible .entry _Z20float_to_half_kernelPKfP6__halfi(
	.param .u64 .ptr .align 1 _Z20float_to_half_kernelPKfP6__halfi_param_0,
	.param .u64 .ptr .align 1 _Z20float_to_half_kernelPKfP6__halfi_param_1,
	.param .u32 _Z20float_to_half_kernelPKfP6__halfi_param_2
)
.maxntid 256
.minnctapersm 2
{
	.reg .pred 	%p<2>;
	.reg .b16 	%rs<2>;
	.reg .b32 	%r<6>;
	.reg .b32 	%f<2>;
	.reg .b64 	%rd<9>;

	ld.param.u64 	%rd1, [_Z20float_to_half_kernelPKfP6__halfi_param_0];
	ld.param.u64 	%rd2, [_Z20float_to_half_kernelPKfP6__halfi_param_1];
	ld.param.u32 	%r2, [_Z20float_to_half_kernelPKfP6__halfi_param_2];
	mov.u32 	%r3, %ctaid.x;
	mov.u32 	%r4, %ntid.x;
	mov.u32 	%r5, %tid.x;
	mad.lo.s32 	%r1, %r3, %r4, %r5;
	setp.ge.s32 	%p1, %r1, %r2;
	@%p1 bra 	$L__BB8_2;
	cvta.to.global.u64 	%rd3, %rd1;
	cvta.to.global.u64 	%rd4, %rd2;
	mul.wide.s32 	%rd5, %r1, 4;
	add.s64 	%rd6, %rd3, %rd5;
	ld.global.nc.f32 	%f1, [%rd6];
	// begin inline asm
	{  cvt.rn.f16.f32 %rs1, %f1;}

	// end inline asm
	mul.wide.s32 	%rd7, %r1, 2;
	add.s64 	%rd8, %rd4, %rd7;
	st.global.u16 	[%rd8], %rs1;
$L__BB8_2:
	ret;

}
	// .globl	_Z20half_to_float_kernelPK6__halfPfi
.visible .entry _Z20half_to_float_kernelPK6__halfPfi(
	.param .u64 .ptr .align 1 _Z20half_to_float_kernelPK6__halfPfi_param_0,
	.param .u64 .ptr .align 1 _Z20half_to_float_kernelPK6__halfPfi_param_1,
	.param .u32 _Z20half_to_float_kernelPK6__halfPfi_param_2
)
.maxntid 256
.minnctapersm 2
{
	.reg .pred 	%p<2>;
	.reg .b16 	%rs<2>;
	.reg .b32 	%r<6>;
	.reg .b32 	%f<2>;
	.reg .b64 	%rd<9>;

	ld.param.u64 	%rd1, [_Z20half_to_float_kernelPK6__halfPfi_param_0];
	ld.param.u64 	%rd2, [_Z20half_to_float_kernelPK6__halfPfi_param_1];
	ld.param.u32 	%r2, [_Z20half_to_float_kernelPK6__halfPfi_param_2];
	mov.u32 	%r3, %ctaid.x;
	mov.u32 	%r4, %ntid.x;
	mov.u32 	%r5, %tid.x;
	mad.lo.s32 	%r1, %r3, %r4, %r5;
	setp.ge.s32 	%p1, %r1, %r2;
	@%p1 bra 	$L__BB9_2;
	cvta.to.global.u64 	%rd3, %rd1;
	cvta.to.global.u64 	%rd4, %rd2;
	mul.wide.s32 	%rd5, %r1, 2;
	add.s64 	%rd6, %rd3, %rd5;
	ld.global.nc.u16 	%rs1, [%rd6];
	// begin inline asm
	{  cvt.f32.f16 %f1, %rs1;}

	// end inline asm
	mul.wide.s32 	%rd7, %r1, 4;
	add.s64 	%rd8, %rd4, %rd7;
	st.global.f32 	[%rd8], %f1;
$L__BB9_2:
	ret;

}
	// .globl	_Z29fc1_transpose_pad_colmajor_v2PK6__halfPS_iii
.visible .entry _Z29fc1_transpose_pad_colmajor_v2PK6__halfPS_iii(
	.param .u64 .ptr .align 1 _Z29fc1_transpose_pad_colmajor_v2PK6__halfPS_iii_param_0,
	.param .u64 .ptr .align 1 _Z29fc1_transpose_pad_colmajor_v2PK6__halfPS_iii_param_1,
	.param .u32 _Z29fc1_transpose_pad_colmajor_v2PK6__halfPS_iii_param_2,
	.param .u32 _Z29fc1_transpose_pad_colmajor_v2PK6__halfPS_iii_param_3,
	.param .u32 _Z29fc1_transpose_pad_colmajor_v2PK6__halfPS_iii_param_4
)
.maxntid 256
.minnctapersm 2
{
	.reg .pred 	%p<5>;
	.reg .b16 	%rs<6>;
	.reg .b32 	%r<14>;
	.reg .b32 	%f<2>;
	.reg .b64 	%rd<9>;

	ld.param.u64 	%rd1, [_Z29fc1_transpose_pad_colmajor_v2PK6__halfPS_iii_param_0];
	ld.param.u64 	%rd2, [_Z29fc1_transpose_pad_colmajor_v2PK6__halfPS_iii_param_1];
	ld.param.u32 	%r3, [_Z29fc1_transpose_pad_colmajor_v2PK6__halfPS_iii_param_2];
	ld.param.u32 	%r4, [_Z29fc1_transpose_pad_colmajor_v2PK6__halfPS_iii_param_3];
	ld.param.u32 	%r5, [_Z29fc1_transpose_pad_colmajor_v2PK6__halfPS_iii_param_4];
	mov.u32 	%r6, %ctaid.y;
	mov.u32 	%r7, %ntid.y;
	mov.u32 	%r8, %tid.y;
	mad.lo.s32 	%r1, %r6, %r7, %r8;
	mov.u32 	%r9, %ctaid.x;
	mov.u32 	%r10, %ntid.x;
	mov.u32 	%r11, %tid.x;
	mad.lo.s32 	%r2, %r9, %r10, %r11;
	setp.ge.s32 	%p1, %r1, %r4;
	setp.ge.s32 	%p2, %r2, %r5;
	or.pred  	%p3, %p1, %p2;
	@%p3 bra 	$L__BB10_4;
	mov.f32 	%f1, 0f00000000;
	// begin inline asm
	{  cvt.rn.f16.f32 %rs5, %f1;}

	// end inline asm
	setp.ge.s32 	%p4, %r2, %r3;
	@%p4 bra 	$L__BB10_3;
	mad.lo.s32 	%r12, %r4, %r2, %r1;
	cvta.to.global.u64 	%rd3, %rd1;
	mul.wide.s32 	%rd4, %r12, 2;
	add.s64 	%rd5, %rd3, %rd4;
	ld.global.nc.u16 	%rs5, [%rd5];
$L__BB10_3:
	mad.lo.s32 	%r13, %r4, %r2, %r1;
	cvta.to.global.u64 	%rd6, %rd2;
	mul.wide.s32 	%rd7, %r13, 2;
	add.s64 	%rd8, %rd6, %rd7;
	st.global.u16 	[%rd8], %rs5;
$L__BB10_4:
	ret;

}
	// .globl	_Z26fc2_transpose_pad_colmajorPK6__halfPS_iiii
.visible .entry _Z26fc2_transpose_pad_colmajorPK6__halfPS_iiii(
	.param .u64 .ptr .align 1 _Z26fc2_transpose_pad_colmajorPK6__halfPS_iiii_param_0,
	.param .u64 .ptr .align 1 _Z26fc2_transpose_pad_colmajorPK6__halfPS_iiii_param_1,
	.param .u32 _Z26fc2_transpose_pad_colmajorPK6__halfPS_iiii_param_2,
	.param .u32 _Z26fc2_transpose_pad_colmajorPK6__halfPS_iiii_param_3,
	.param .u32 _Z26fc2_transpose_pad_colmajorPK6__halfPS_iiii_param_4,
	.param .u32 _Z26fc2_transpose_pad_colmajorPK6__halfPS_iiii_param_5
)
.maxntid 256
.minnctapersm 2
{
	.reg .pred 	%p<7>;
	.reg .b16 	%rs<6>;
	.reg .b32 	%r<15>;
	.reg .b32 	%f<2>;
	.reg .b64 	%rd<9>;

	ld.param.u64 	%rd1, [_Z26fc2_transpose_pad_colmajorPK6__halfPS_iiii_param_0];
	ld.param.u64 	%rd2, [_Z26fc2_transpose_pad_colmajorPK6__halfPS_iiii_param_1];
	ld.param.u32 	%r3, [_Z26fc2_transpose_pad_colmajorPK6__halfPS_iiii_param_2];
	ld.param.u32 	%r4, [_Z26fc2_transpose_pad_colmajorPK6__halfPS_iiii_param_3];
	ld.param.u32 	%r5, [_Z26fc2_transpose_pad_colmajorPK6__halfPS_iiii_param_4];
	ld.param.u32 	%r6, [_Z26fc2_transpose_pad_colmajorPK6__halfPS_iiii_param_5];
	mov.u32 	%r7, %ctaid.y;
	mov.u32 	%r8, %ntid.y;
	mov.u32 	%r9, %tid.y;
	mad.lo.s32 	%r1, %r7, %r8, %r9;
	mov.u32 	%r10, %ctaid.x;
	mov.u32 	%r11, %ntid.x;
	mov.u32 	%r12, %tid.x;
	mad.lo.s32 	%r2, %r10, %r11, %r12;
	setp.ge.s32 	%p1, %r1, %r5;
	setp.ge.s32 	%p2, %r2, %r6;
	or.pred  	%p3, %p1, %p2;
	@%p3 bra 	$L__BB11_4;
	mov.f32 	%f1, 0f00000000;
	// begin inline asm
	{  cvt.rn.f16.f32 %rs5, %f1;}

	// end inline asm
	setp.ge.s32 	%p4, %r2, %r3;
	setp.ge.s32 	%p5, %r1, %r4;
	or.pred  	%p6, %p4, %p5;
	@%p6 bra 	$L__BB11_3;
	mad.lo.s32 	%r13, %r4, %r2, %r1;
	cvta.to.global.u64 	%rd3, %rd1;
	mul.wide.s32 	%rd4, %r13, 2;
	add.s64 	%rd5, %rd3, %rd4;
	ld.global.nc.u16 	%rs5, [%rd5];
$L__BB11_3:
	mad.lo.s32 	%r14, %r5, %r2, %r1;
	cvta.to.global.u64 	%rd6, %rd2;
	mul.wide.s32 	%rd7, %r14, 2;
	add.s64 	%rd8, %rd6, %rd7;
	st.global.u16 	[%rd8], %rs5;
$L__BB11_4:
	ret;

}
	// .globl	_Z18fc1_wmma_if_kernelPK6__halfS1_PfS2_PS_i
.visible .entry _Z18fc1_wmma_if_kernelPK6__halfS1_PfS2_PS_i(
	.param .u64 .ptr .align 1 _Z18fc1_wmma_if_kernelPK6__halfS1_PfS2_PS_i_param_0,
	.param .u64 .ptr .align 1 _Z18fc1_wmma_if_kernelPK6__halfS1_PfS2_PS_i_param_1,
	.param .u64 .ptr .align 1 _Z18fc1_wmma_if_kernelPK6__halfS1_PfS2_PS_i_param_2,
	.param .u64 .ptr .align 1 _Z18fc1_wmma_if_kernelPK6__halfS1_PfS2_PS_i_param_3,
	.param .u64 .ptr .align 1 _Z18fc1_wmma_if_kernelPK6__halfS1_PfS2_PS_i_param_4,
	.param .u32 _Z18fc1_wmma_if_kernelPK6__halfS1_PfS2_PS_i_param_5
)
{
	.reg .pred 	%p<9>;
	.reg .b16 	%rs<3>;
	.reg .b32 	%r<302>;
	.reg .b32 	%f<138>;
	.reg .b64 	%rd<56>;
	// demoted variable
	.shared .align 4 .b8 _ZZ18fc1_wmma_if_kernelPK6__halfS1_PfS2_PS_iE3Csh[1024];
	ld.param.u64 	%rd6, [_Z18fc1_wmma_if_kernelPK6__halfS1_PfS2_PS_i_param_1];
	ld.param.u64 	%rd7, [_Z18fc1_wmma_if_kernelPK6__halfS1_PfS2_PS_i_param_2];
	ld.param.u64 	%rd8, [_Z18fc1_wmma_if_kernelPK6__halfS1_PfS2_PS_i_param_3];
	ld.param.u64 	%rd9, [_Z18fc1_wmma_if_kernelPK6__halfS1_PfS2_PS_i_param_4];
	ld.param.u32 	%r21, [_Z18fc1_wmma_if_kernelPK6__halfS1_PfS2_PS_i_param_5];
	cvta.to.global.u64 	%rd1, %rd9;
	mov.u32 	%r1, %ctaid.y;
	mov.u32 	%r22, %ctaid.x;
	shl.b32 	%r3, %r1, 4;
	shl.b32 	%r4, %r22, 4;
	setp.ge.s32 	%p1, %r3, %r21;
	setp.gt.u32 	%p2, %r4, 127;
	or.pred  	%p3, %p1, %p2;
	@%p3 bra 	$L__BB12_8;
	ld.param.u64 	%rd55, [_Z18fc1_wmma_if_kernelPK6__halfS1_PfS2_PS_i_param_0];
	cvta.to.global.u64 	%rd10, %rd55;
	cvta.to.global.u64 	%rd11, %rd6;
	shl.b32 	%r23, %r22, 12;
	shl.b32 	%r24, %r1, 12;
	mul.wide.u32 	%rd12, %r24, 2;
	add.s64 	%rd13, %rd10, %rd12;
	mul.wide.u32 	%rd14, %r23, 2;
	add.s64 	%rd15, %rd11, %rd14;
	mov.b32 	%r25, 256;
	wmma.load.a.sync.aligned.row.m16n16k16.global.f16 	{%r26, %r27, %r28, %r29, %r30, %r31, %r32, %r33}, [%rd13], %r25;
	wmma.load.b.sync.aligned.col.m16n16k16.global.f16 	{%r34, %r35, %r36, %r37, %r38, %r39, %r40, %r41}, [%rd15], %r25;
	mov.f32 	%f1, 0f00000000;
	wmma.mma.sync.aligned.row.col.m16n16k16.f32.f32 {%f2, %f3, %f4, %f5, %f6, %f7, %f8, %f9}, {%r26, %r27, %r28, %r29, %r30, %r31, %r32, %r33}, {%r34, %r35, %r36, %r37, %r38, %r39, %r40, %r41}, {%f1, %f1, %f1, %f1, %f1, %f1, %f1, %f1};
	add.s64 	%rd16, %rd13, 32;
	add.s64 	%rd17, %rd15, 32;
	wmma.load.a.sync.aligned.row.m16n16k16.global.f16 	{%r42, %r43, %r44, %r45, %r46, %r47, %r48, %r49}, [%rd16], %r25;
	wmma.load.b.sync.aligned.col.m16n16k16.global.f16 	{%r50, %r51, %r52, %r53, %r54, %r55, %r56, %r57}, [%rd17], %r25;
	wmma.mma.sync.aligned.row.col.m16n16k16.f32.f32 {%f10, %f11, %f12, %f13, %f14, %f15, %f16, %f17}, {%r42, %r43, %r44, %r45, %r46, %r47, %r48, %r49}, {%r50, %r51, %r52, %r53, %r54, %r55, %r56, %r57}, {%f2, %f3, %f4, %f5, %f6, %f7, %f8, %f9};
	add.s64 	%rd18, %rd13, 64;
	add.s64 	%rd19, %rd15, 64;
	wmma.load.a.sync.aligned.row.m16n16k16.global.f16 	{%r58, %r59, %r60, %r61, %r62, %r63, %r64, %r65}, [%rd18], %r25;
	wmma.load.b.sync.aligned.col.m16n16k16.global.f16 	{%r66, %r67, %r68, %r69, %r70, %r71, %r72, %r73}, [%rd19], %r25;
	wmma.mma.sync.aligned.row.col.m16n16k16.f32.f32 {%f18, %f19, %f20, %f21, %f22, %f23, %f24, %f25}, {%r58, %r59, %r60, %r61, %r62, %r63, %r64, %r65}, {%r66, %r67, %r68, %r69, %r70, %r71, %r72, %r73}, {%f10, %f11, %f12, %f13, %f14, %f15, %f16, %f17};
	add.s64 	%rd20, %rd13, 96;
	add.s64 	%rd21, %rd15, 96;
	wmma.load.a.sync.aligned.row.m16n16k16.global.f16 	{%r74, %r75, %r76, %r77, %r78, %r79, %r80, %r81}, [%rd20], %r25;
	wmma.load.b.sync.aligned.col.m16n16k16.global.f16 	{%r82, %r83, %r84, %r85, %r86, %r87, %r88, %r89}, [%rd21], %r25;
	wmma.mma.sync.aligned.row.col.m16n16k16.f32.f32 {%f26, %f27, %f28, %f29, %f30, %f31, %f32, %f33}, {%r74, %r75, %r76, %r77, %r78, %r79, %r80, %r81}, {%r82, %r83, %r84, %r85, %r86, %r87, %r88, %r89}, {%f18, %f19, %f20, %f21, %f22, %f23, %f24, %f25};
	add.s64 	%rd22, %rd13, 128;
	add.s64 	%rd23, %rd15, 128;
	wmma.load.a.sync.aligned.row.m16n16k16.global.f16 	{%r90, %r91, %r92, %r93, %r94, %r95, %r96, %r97}, [%rd22], %r25;
	wmma.load.b.sync.aligned.col.m16n16k16.global.f16 	{%r98, %r99, %r100, %r101, %r102, %r103, %r104, %r105}, [%rd23], %r25;
	wmma.mma.sync.aligned.row.col.m16n16k16.f32.f32 {%f34, %f35, %f36, %f37, %f38, %f39, %f40, %f41}, {%r90, %r91, %r92, %r93, %r94, %r95, %r96, %r97}, {%r98, %r99, %r100, %r101, %r102, %r103, %r104, %r105}, {%f26, %f27, %f28, %f29, %f30, %f31, %f32, %f33};
	add.s64 	%rd24, %rd13, 160;
	add.s64 	%rd25, %rd15, 160;
	wmma.load.a.sync.aligned.row.m16n16k16.global.f16 	{%r106, %r107, %r108, %r109, %r110, %r111, %r112, %r113}, [%rd24], %r25;
	wmma.load.b.sync.aligned.col.m16n16k16.global.f16 	{%r114, %r115, %r116, %r117, %r118, %r119, %r120, %r121}, [%rd25], %r25;
	wmma.mma.sync.aligned.row.col.m16n16k16.f32.f32 {%f42, %f43, %f44, %f45, %f46, %f47, %f48, %f49}, {%r106, %r107, %r108, %r109, %r110, %r111, %r112, %r113}, {%r114, %r115, %r116, %r117, %r118, %r119, %r120, %r121}, {%f34, %f35, %f36, %f37, %f38, %f39, %f40, %f41};
	add.s64 	%rd26, %rd13, 192;
	add.s64 	%rd27, %rd15, 192;
	wmma.load.a.sync.aligned.row.m16n16k16.global.f16 	{%r122, %r123, %r124, %r125, %r126, %r127, %r128, %r129}, [%rd26], %r25;
	wmma.load.b.sync.aligned.col.m16n16k16.global.f16 	{%r130, %r131, %r132, %r133, %r134, %r135, %r136, %r137}, [%rd27], %r25;
	wmma.mma.sync.aligned.row.col.m16n16k16.f32.f32 {%f50, %f51, %f52, %f53, %f54, %f55, %f56, %f57}, {%r122, %r123, %r124, %r125, %r126, %r127, %r128, %r129}, {%r130, %r131, %r132, %r133, %r134, %r135, %r136, %r137}, {%f42, %f43, %f44, %f45, %f46, %f47, %f48, %f49};
	add.s64 	%rd28, %rd13, 224;
	add.s64 	%rd29, %rd15, 224;
	wmma.load.a.sync.aligned.row.m16n16k16.global.f16 	{%r138, %r139, %r140, %r141, %r142, %r143, %r144, %r145}, [%rd28], %r25;
	wmma.load.b.sync.aligned.col.m16n16k16.global.f16 	{%r146, %r147, %r148, %r149, %r150, %r151, %r152, %r153}, [%rd29], %r25;
	wmma.mma.sync.aligned.row.col.m16n16k16.f32.f32 {%f58, %f59, %f60, %f61, %f62, %f63, %f64, %f65}, {%r138, %r139, %r140, %r141, %r142, %r143, %r144, %r145}, {%r146, %r147, %r148, %r149, %r150, %r151, %r152, %r153}, {%f50, %f51, %f52, %f53, %f54, %f55, %f56, %f57};
	add.s64 	%rd30, %rd13, 256;
	add.s64 	%rd31, %rd15, 256;
	wmma.load.a.sync.aligned.row.m16n16k16.global.f16 	{%r154, %r155, %r156, %r157, %r158, %r159, %r160, %r161}, [%rd30], %r25;
	wmma.load.b.sync.aligned.col.m16n16k16.global.f16 	{%r162, %r163, %r164, %r165, %r166, %r167, %r168, %r169}, [%rd31], %r25;
	wmma.mma.sync.aligned.row.col.m16n16k16.f32.f32 {%f66, %f67, %f68, %f69, %f70, %f71, %f72, %f73}, {%r154, %r155, %r156, %r157, %r158, %r159, %r160, %r161}, {%r162, %r163, %r164, %r165, %r166, %r167, %r168, %r169}, {%f58, %f59, %f60, %f61, %f62, %f63, %f64, %f65};
	add.s64 	%rd32, %rd13, 288;
	add.s64 	%rd33, %rd15, 288;
	wmma.load.a.sync.aligned.row.m16n16k16.global.f16 	{%r170, %r171, %r172, %r173, %r174, %r175, %r176, %r177}, [%rd32], %r25;
	wmma.load.b.sync.aligned.col.m16n16k16.global.f16 	{%r178, %r179, %r180, %r181, %r182, %r183, %r184, %r185}, [%rd33], %r25;
	wmma.mma.sync.aligned.row.col.m16n16k16.f32.f32 {%f74, %f75, %f76, %f77, %f78, %f79, %f80, %f81}, {%r170, %r171, %r172, %r173, %r174, %r175, %r176, %r177}, {%r178, %r179, %r180, %r181, %r182, %r183, %r184, %r185}, {%f66, %f67, %f68, %f69, %f70, %f71, %f72, %f73};
	add.s64 	%rd34, %rd13, 320;
	add.s64 	%rd35, %rd15, 320;
	wmma.load.a.sync.aligned.row.m16n16k16.global.f16 	{%r186, %r187, %r188, %r189, %r190, %r191, %r192, %r193}, [%rd34], %r25;
	wmma.load.b.sync.aligned.col.m16n16k16.global.f16 	{%r194, %r195, %r196, %r197, %r198, %r199, %r200, %r201}, [%rd35], %r25;
	wmma.mma.sync.aligned.row.col.m16n16k16.f32.f32 {%f82, %f83, %f84, %f85, %f86, %f87, %f88, %f89}, {%r186, %r187, %r188, %r189, %r190, %r191, %r192, %r193}, {%r194, %r195, %r196, %r197, %r198, %r199, %r200, %r201}, {%f74, %f75, %f76, %f77, %f78, %f79, %f80, %f81};
	add.s64 	%rd36, %rd13, 352;
	add.s64 	%rd37, %rd15, 352;
	wmma.load.a.sync.aligned.row.m16n16k16.global.f16 	{%r202, %r203, %r204, %r205, %r206, %r207, %r208, %r209}, [%rd36], %r25;
	wmma.load.b.sync.aligned.col.m16n16k16.global.f16 	{%r210, %r211, %r212, %r213, %r214, %r215, %r216, %r217}, [%rd37], %r25;
	wmma.mma.sync.aligned.row.col.m16n16k16.f32.f32 {%f90, %f91, %f92, %f93, %f94, %f95, %f96, %f97}, {%r202, %r203, %r204, %r205, %r206, %r207, %r208, %r209}, {%r210, %r211, %r212, %r213, %r214, %r215, %r216, %r217}, {%f82, %f83, %f84, %f85, %f86, %f87, %f88, %f89};
	add.s64 	%rd38, %rd13, 384;
	add.s64 	%rd39, %rd15, 384;
	wmma.load.a.sync.aligned.row.m16n16k16.global.f16 	{%r218, %r219, %r220, %r221, %r222, %r223, %r224, %r225}, [%rd38], %r25;
	wmma.load.b.sync.aligned.col.m16n16k16.global.f16 	{%r226, %r227, %r228, %r229, %r230, %r231, %r232, %r233}, [%rd39], %r25;
	wmma.mma.sync.aligned.row.col.m16n16k16.f32.f32 {%f98, %f99, %f100, %f101, %f102, %f103, %f104, %f105}, {%r218, %r219, %r220, %r221, %r222, %r223, %r224, %r225}, {%r226, %r227, %r228, %r229, %r230, %r231, %r232, %r233}, {%f90, %f91, %f92, %f93, %f94, %f95, %f96, %f97};
	add.s64 	%rd40, %rd13, 416;
	add.s64 	%rd41, %rd15, 416;
	wmma.load.a.sync.aligned.row.m16n16k16.global.f16 	{%r234, %r235, %r236, %r237, %r238, %r239, %r240, %r241}, [%rd40], %r25;
	wmma.load.b.sync.aligned.col.m16n16k16.global.f16 	{%r242, %r243, %r244, %r245, %r246, %r247, %r248, %r249}, [%rd41], %r25;
	wmma.mma.sync.aligned.row.col.m16n16k16.f32.f32 {%f106, %f107, %f108, %f109, %f110, %f111, %f112, %f113}, {%r234, %r235, %r236, %r237, %r238, %r239, %r240, %r241}, {%r242, %r243, %r244, %r245, %r246, %r247, %r248, %r249}, {%f98, %f99, %f100, %f101, %f102, %f103, %f104, %f105};
	add.s64 	%rd42, %rd13, 448;
	add.s64 	%rd43, %rd15, 448;
	wmma.load.a.sync.aligned.row.m16n16k16.global.f16 	{%r250, %r251, %r252, %r253, %r254, %r255, %r256, %r257}, [%rd42], %r25;
	wmma.load.b.sync.aligned.col.m16n16k16.global.f16 	{%r258, %r259, %r260, %r261, %r262, %r263, %r264, %r265}, [%rd43], %r25;
	wmma.mma.sync.aligned.row.col.m16n16k16.f32.f32 {%f114, %f115, %f116, %f117, %f118, %f119, %f120, %f121}, {%r250, %r251, %r252, %r253, %r254, %r255, %r256, %r257}, {%r258, %r259, %r260, %r261, %r262, %r263, %r264, %r265}, {%f106, %f107, %f108, %f109, %f110, %f111, %f112, %f113};
	add.s64 	%rd44, %rd13, 480;
	add.s64 	%rd45, %rd15, 480;
	wmma.load.a.sync.aligned.row.m16n16k16.global.f16 	{%r266, %r267, %r268, %r269, %r270, %r271, %r272, %r273}, [%rd44], %r25;
	wmma.load.b.sync.aligned.col.m16n16k16.global.f16 	{%r274, %r275, %r276, %r277, %r278, %r279, %r280, %r281}, [%rd45], %r25;
	wmma.mma.sync.aligned.row.col.m16n16k16.f32.f32 {%f122, %f123, %f124, %f125, %f126, %f127, %f128, %f129}, {%r266, %r267, %r268, %r269, %r270, %r271, %r272, %r273}, {%r274, %r275, %r276, %r277, %r278, %r279, %r280, %r281}, {%f114, %f115, %f116, %f117, %f118, %f119, %f120, %f121};
	mov.u32 	%r282, _ZZ18fc1_wmma_if_kernelPK6__halfS1_PfS2_PS_iE3Csh;
	mov.b32 	%r283, 16;
	wmma.store.d.sync.aligned.row.m16n16k16.shared.f32 	[%r282], {%f122, %f123, %f124, %f125, %f126, %f127, %f128, %f129}, %r283;
	bar.sync 	0;
	mov.u32 	%r284, %tid.x;
	and.b32  	%r301, %r284, 31;
	and.b32  	%r285, %r284, 15;
	add.s32 	%r6, %r285, %r4;
	mul.wide.u32 	%rd46, %r6, 4;
	mov.u64 	%rd47, c_fc1_b;
	add.s64 	%rd2, %rd47, %rd46;
	shl.b32 	%r286, %r284, 2;
	and.b32  	%r287, %r286, 124;
	add.s32 	%r300, %r282, %r287;
	shl.b32 	%r288, %r1, 11;
	shr.u32 	%r289, %r301, 4;
	shl.b32 	%r290, %r289, 7;
	or.b32  	%r291, %r288, %r290;
	add.s32 	%r292, %r291, %r4;
	add.s32 	%r299, %r292, %r285;
	mul.lo.s32 	%r293, %r1, 1920;
	mul.lo.s32 	%r294, %r289, 120;
	or.b32  	%r295, %r293, %r294;
	add.s32 	%r296, %r295, %r4;
	add.s32 	%r298, %r296, %r285;
	add.s32 	%r297, %r289, %r3;
	cvta.to.global.u64 	%rd3, %rd7;
	cvta.to.global.u64 	%rd4, %rd8;
$L__BB12_2:
	mov.u32 	%r15, %r301;
	setp.ge.s32 	%p4, %r297, %r21;
	@%p4 bra 	$L__BB12_7;
	setp.gt.u32 	%p5, %r6, 119;
	@%p5 bra 	$L__BB12_5;
	ld.shared.f32 	%f132, [%r300];
	ld.const.f32 	%f133, [%rd2];
	add.f32 	%f134, %f132, %f133;
	mul.wide.u32 	%rd50, %r298, 4;
	add.s64 	%rd51, %rd3, %rd50;
	ld.global.f32 	%f135, [%rd51];
	add.f32 	%f136, %f135, %f134;
	setp.ge.f32 	%p7, %f136, 0f3F800000;
	selp.f32 	%f131, 0f3F800000, 0f00000000, %p7;
	selp.f32 	%f137, 0f00000000, %f136, %p7;
	st.global.f32 	[%rd51], %f137;
	add.s64 	%rd52, %rd4, %rd50;
	st.global.f32 	[%rd52], %f131;
	// begin inline asm
	{  cvt.rn.f16.f32 %rs2, %f131;}

	// end inline asm
	mul.wide.u32 	%rd53, %r299, 2;
	add.s64 	%rd54, %rd1, %rd53;
	st.global.u16 	[%rd54], %rs2;
	bra.uni 	$L__BB12_7;
$L__BB12_5:
	setp.gt.u32 	%p6, %r6, 127;
	@%p6 bra 	$L__BB12_7;
	mov.f32 	%f130, 0f00000000;
	// begin inline asm
	{  cvt.rn.f16.f32 %rs1, %f130;}

	// end inline asm
	mul.wide.u32 	%rd48, %r299, 2;
	add.s64 	%rd49, %rd1, %rd48;
	st.global.u16 	[%rd49], %rs1;
$L__BB12_7:
	add.s32 	%r301, %r15, 32;
	add.s32 	%r300, %r300, 128;
	add.s32 	%r299, %r299, 256;
	add.s32 	%r298, %r298, 240;
	add.s32 	%r297, %r297, 2;
	setp.lt.u32 	%p8, %r15, 224;
	@%p8 bra 	$L__BB12_2;
$L__BB12_8:
	ret;

}
	// .globl	_Z18fc2_wmma_if_kernelPK6__halfS1_PfS2_i
.visible .entry _Z18fc2_wmma_if_kernelPK6__halfS1_PfS2_i(
	.param .u64 .ptr .align 1 _Z18fc2_wmma_if_kernelPK6__halfS1_PfS2_i_param_0,
	.param .u64 .ptr .align 1 _Z18fc2_wmma_if_kernelPK6__halfS1_PfS2_i_param_1,
	.param .u64 .ptr .align 1 _Z18fc2_wmma_if_kernelPK6__halfS1_PfS2_i_param_2,
	.param .u64 .ptr .align 1 _Z18fc2_wmma_if_kernelPK6__halfS1_PfS2_i_param_3,
	.param .u32 _Z18fc2_wmma_if_kernelPK6__halfS1_PfS2_i_param_4
)
{
	.reg .pred 	%p<9>;
	.reg .b32 	%r<165>;
	.reg .b32 	%f<73>;
	.reg .b64 	%rd<37>;
	// demoted variable
	.shared .align 4 .b8 _ZZ18fc2_wmma_if_kernelPK6__halfS1_PfS2_iE3Csh[1024];
	ld.param.u32 	%r18, [_Z18fc2_wmma_if_kernelPK6__halfS1_PfS2_i_param_4];
	mov.u32 	%r1, %ctaid.y;
	mov.u32 	%r19, %ctaid.x;
	shl.b32 	%r3, %r1, 4;
	shl.b32 	%r4, %r19, 4;
	setp.ge.s32 	%p1, %r3, %r18;
	setp.gt.u32 	%p2, %r4, 95;
	or.pred  	%p3, %p1, %p2;
	@%p3 bra 	$L__BB13_5;
	ld.param.u64 	%rd36, [_Z18fc2_wmma_if_kernelPK6__halfS1_PfS2_i_param_3];
	ld.param.u64 	%rd35, [_Z18fc2_wmma_if_kernelPK6__halfS1_PfS2_i_param_2];
	ld.param.u64 	%rd34, [_Z18fc2_wmma_if_kernelPK6__halfS1_PfS2_i_param_1];
	ld.param.u64 	%rd33, [_Z18fc2_wmma_if_kernelPK6__halfS1_PfS2_i_param_0];
	cvta.to.global.u64 	%rd8, %rd33;
	cvta.to.global.u64 	%rd9, %rd34;
	shl.b32 	%r20, %r19, 11;
	shl.b32 	%r21, %r1, 11;
	mul.wide.u32 	%rd10, %r21, 2;
	add.s64 	%rd11, %rd8, %rd10;
	mul.wide.u32 	%rd12, %r20, 2;
	add.s64 	%rd13, %rd9, %rd12;
	mov.b32 	%r22, 128;
	wmma.load.a.sync.aligned.row.m16n16k16.global.f16 	{%r23, %r24, %r25, %r26, %r27, %r28, %r29, %r30}, [%rd11], %r22;
	wmma.load.b.sync.aligned.col.m16n16k16.global.f16 	{%r31, %r32, %r33, %r34, %r35, %r36, %r37, %r38}, [%rd13], %r22;
	mov.f32 	%f1, 0f00000000;
	wmma.mma.sync.aligned.row.col.m16n16k16.f32.f32 {%f2, %f3, %f4, %f5, %f6, %f7, %f8, %f9}, {%r23, %r24, %r25, %r26, %r27, %r28, %r29, %r30}, {%r31, %r32, %r33, %r34, %r35, %r36, %r37, %r38}, {%f1, %f1, %f1, %f1, %f1, %f1, %f1, %f1};
	add.s64 	%rd14, %rd11, 32;
	add.s64 	%rd15, %rd13, 32;
	wmma.load.a.sync.aligned.row.m16n16k16.global.f16 	{%r39, %r40, %r41, %r42, %r43, %r44, %r45, %r46}, [%rd14], %r22;
	wmma.load.b.sync.aligned.col.m16n16k16.global.f16 	{%r47, %r48, %r49, %r50, %r51, %r52, %r53, %r54}, [%rd15], %r22;
	wmma.mma.sync.aligned.row.col.m16n16k16.f32.f32 {%f10, %f11, %f12, %f13, %f14, %f15, %f16, %f17}, {%r39, %r40, %r41, %r42, %r43, %r44, %r45, %r46}, {%r47, %r48, %r49, %r50, %r51, %r52, %r53, %r54}, {%f2, %f3, %f4, %f5, %f6, %f7, %f8, %f9};
	add.s64 	%rd16, %rd11, 64;
	add.s64 	%rd17, %rd13, 64;
	wmma.load.a.sync.aligned.row.m16n16k16.global.f16 	{%r55, %r56, %r57, %r58, %r59, %r60, %r61, %r62}, [%rd16], %r22;
	wmma.load.b.sync.aligned.col.m16n16k16.global.f16 	{%r63, %r64, %r65, %r66, %r67, %r68, %r69, %r70}, [%rd17], %r22;
	wmma.mma.sync.aligned.row.col.m16n16k16.f32.f32 {%f18, %f19, %f20, %f21, %f22, %f23, %f24, %f25}, {%r55, %r56, %r57, %r58, %r59, %r60, %r61, %r62}, {%r63, %r64, %r65, %r66, %r67, %r68, %r69, %r70}, {%f10, %f11, %f12, %f13, %f14, %f15, %f16, %f17};
	add.s64 	%rd18, %rd11, 96;
	add.s64 	%rd19, %rd13, 96;
	wmma.load.a.sync.aligned.row.m16n16k16.global.f16 	{%r71, %r72, %r73, %r74, %r75, %r76, %r77, %r78}, [%rd18], %r22;
	wmma.load.b.sync.aligned.col.m16n16k16.global.f16 	{%r79, %r80, %r81, %r82, %r83, %r84, %r85, %r86}, [%rd19], %r22;
	wmma.mma.sync.aligned.row.col.m16n16k16.f32.f32 {%f26, %f27, %f28, %f29, %f30, %f31, %f32, %f33}, {%r71, %r72, %r73, %r74, %r75, %r76, %r77, %r78}, {%r79, %r80, %r81, %r82, %r83, %r84, %r85, %r86}, {%f18, %f19, %f20, %f21, %f22, %f23, %f24, %f25};
	add.s64 	%rd20, %rd11, 128;
	add.s64 	%rd21, %rd13, 128;
	wmma.load.a.sync.aligned.row.m16n16k16.global.f16 	{%r87, %r88, %r89, %r90, %r91, %r92, %r93, %r94}, [%rd20], %r22;
	wmma.load.b.sync.aligned.col.m16n16k16.global.f16 	{%r95, %r96, %r97, %r98, %r99, %r100, %r101, %r102}, [%rd21], %r22;
	wmma.mma.sync.aligned.row.col.m16n16k16.f32.f32 {%f34, %f35, %f36, %f37, %f38, %f39, %f40, %f41}, {%r87, %r88, %r89, %r90, %r91, %r92, %r93, %r94}, {%r95, %r96, %r97, %r98, %r99, %r100, %r101, %r102}, {%f26, %f27, %f28, %f29, %f30, %f31, %f32, %f33};
	add.s64 	%rd22, %rd11, 160;
	add.s64 	%rd23, %rd13, 160;
	wmma.load.a.sync.aligned.row.m16n16k16.global.f16 	{%r103, %r104, %r105, %r106, %r107, %r108, %r109, %r110}, [%rd22], %r22;
	wmma.load.b.sync.aligned.col.m16n16k16.global.f16 	{%r111, %r112, %r113, %r114, %r115, %r116, %r117, %r118}, [%rd23], %r22;
	wmma.mma.sync.aligned.row.col.m16n16k16.f32.f32 {%f42, %f43, %f44, %f45, %f46, %f47, %f48, %f49}, {%r103, %r104, %r105, %r106, %r107, %r108, %r109, %r110}, {%r111, %r112, %r113, %r114, %r115, %r116, %r117, %r118}, {%f34, %f35, %f36, %f37, %f38, %f39, %f40, %f41};
	add.s64 	%rd24, %rd11, 192;
	add.s64 	%rd25, %rd13, 192;
	wmma.load.a.sync.aligned.row.m16n16k16.global.f16 	{%r119, %r120, %r121, %r122, %r123, %r124, %r125, %r126}, [%rd24], %r22;
	wmma.load.b.sync.aligned.col.m16n16k16.global.f16 	{%r127, %r128, %r129, %r130, %r131, %r132, %r133, %r134}, [%rd25], %r22;
	wmma.mma.sync.aligned.row.col.m16n16k16.f32.f32 {%f50, %f51, %f52, %f53, %f54, %f55, %f56, %f57}, {%r119, %r120, %r121, %r122, %r123, %r124, %r125, %r126}, {%r127, %r128, %r129, %r130, %r131, %r132, %r133, %r134}, {%f42, %f43, %f44, %f45, %f46, %f47, %f48, %f49};
	add.s64 	%rd26, %rd11, 224;
	add.s64 	%rd27, %rd13, 224;
	wmma.load.a.sync.aligned.row.m16n16k16.global.f16 	{%r135, %r136, %r137, %r138, %r139, %r140, %r141, %r142}, [%rd26], %r22;
	wmma.load.b.sync.aligned.col.m16n16k16.global.f16 	{%r143, %r144, %r145, %r146, %r147, %r148, %r149, %r150}, [%rd27], %r22;
	wmma.mma.sync.aligned.row.col.m16n16k16.f32.f32 {%f58, %f59, %f60, %f61, %f62, %f63, %f64, %f65}, {%r135, %r136, %r137, %r138, %r139, %r140, %r141, %r142}, {%r143, %r144, %r145, %r146, %r147, %r148, %r149, %r150}, {%f50, %f51, %f52, %f53, %f54, %f55, %f56, %f57};
	mov.u32 	%r151, _ZZ18fc2_wmma_if_kernelPK6__halfS1_PfS2_iE3Csh;
	mov.b32 	%r152, 16;
	wmma.store.d.sync.aligned.row.m16n16k16.shared.f32 	[%r151], {%f58, %f59, %f60, %f61, %f62, %f63, %f64, %f65}, %r152;
	bar.sync 	0;
	mov.u32 	%r153, %tid.x;
	and.b32  	%r164, %r153, 31;
	and.b32  	%r154, %r153, 15;
	add.s32 	%r6, %r154, %r4;
	mul.wide.u32 	%rd28, %r6, 4;
	mov.u64 	%rd29, c_fc2_b;
	add.s64 	%rd1, %rd29, %rd28;
	shl.b32 	%r155, %r153, 2;
	and.b32  	%r156, %r155, 124;
	add.s32 	%r163, %r151, %r156;
	shr.u32 	%r157, %r164, 4;
	mul.lo.s32 	%r158, %r157, 84;
	mad.lo.s32 	%r159, %r1, 1344, %r158;
	add.s32 	%r160, %r159, %r4;
	add.s32 	%r162, %r160, %r154;
	add.s32 	%r161, %r157, %r3;
	cvta.to.global.u64 	%rd2, %rd35;
	cvta.to.global.u64 	%rd3, %rd36;
$L__BB13_2:
	setp.gt.u32 	%p4, %r6, 83;
	setp.ge.s32 	%p5, %r161, %r18;
	or.pred  	%p6, %p5, %p4;
	@%p6 bra 	$L__BB13_4;
	ld.shared.f32 	%f66, [%r163];
	ld.const.f32 	%f67, [%rd1];
	add.f32 	%f68, %f66, %f67;
	mul.wide.u32 	%rd30, %r162, 4;
	add.s64 	%rd31, %rd2, %rd30;
	ld.global.f32 	%f69, [%rd31];
	add.f32 	%f70, %f69, %f68;
	setp.ge.f32 	%p7, %f70, 0f3F800000;
	selp.f32 	%f71, 0f3F800000, 0f00000000, %p7;
	selp.f32 	%f72, 0f00000000, %f70, %p7;
	st.global.f32 	[%rd31], %f72;
	add.s64 	%rd32, %rd3, %rd30;
	st.global.f32 	[%rd32], %f71;
$L__BB13_4:
	add.s32 	%r14, %r164, 32;
	add.s32 	%r163, %r163, 128;
	add.s32 	%r162, %r162, 168;
	add.s32 	%r161, %r161, 2;
	setp.lt.u32 	%p8, %r164, 224;
	mov.u32 	%r164, %r14;
	@%p8 bra 	$L__BB13_2;
$L__BB13_5:
	ret;

}
	// .globl	_Z22fc1_wmma_if_kernel_1x2PK6__halfS1_PfS2_PS_i
.visible .entry _Z22fc1_wmma_if_kernel_1x2PK6__halfS1_PfS2_PS_i(
	.param .u64 .ptr .align 1 _Z22fc1_wmma_if_kernel_1x2PK6__halfS1_PfS2_PS_i_param_0,
	.param .u64 .ptr .align 1 _Z22fc1_wmma_if_kernel_1x2PK6__halfS1_PfS2_PS_i_param_1,
	.param .u64 .ptr .align 1 _Z22fc1_wmma_if_kernel_1x2PK6__halfS1_PfS2_PS_i_param_2,
	.param .u64 .ptr .align 1 _Z22fc1_wmma_if_kernel_1x2PK6__halfS1_PfS2_PS_i_param_3,
	.param .u64 .ptr .align 1 _Z22fc1_wmma_if_kernel_1x2PK6__halfS1_PfS2_PS_i_param_4,
	.param .u32 _Z22fc1_wmma_if_kernel_1x2PK6__halfS1_PfS2_PS_i_param_5
)
{
	.reg .pred 	%p<25>;
	.reg .b16 	%rs<10>;
	.reg .b32 	%r<193>;
	.reg .b32 	%f<41>;
	.reg .b64 	%rd<47>;
	// demoted variable
	.shared .align 2 .b8 _ZZ22fc1_wmma_if_kernel_1x2PK6__halfS1_PfS2_PS_iE3Ash[512];
	// demoted variable
	.shared .align 4 .b8 _ZZ22fc1_wmma_if_kernel_1x2PK6__halfS1_PfS2_PS_iE3Csh[2048];
	ld.param.u64 	%rd10, [_Z22fc1_wmma_if_kernel_1x2PK6__halfS1_PfS2_PS_i_param_0];
	ld.param.u64 	%rd11, [_Z22fc1_wmma_if_kernel_1x2PK6__halfS1_PfS2_PS_i_param_3];
	ld.param.u32 	%r63, [_Z22fc1_wmma_if_kernel_1x2PK6__halfS1_PfS2_PS_i_param_5];
	cvta.to.global.u64 	%rd1, %rd10;
	cvta.to.global.u64 	%rd2, %rd11;
	mov.u32 	%r1, %tid.x;
	shr.u32 	%r2, %r1, 5;
	mov.u32 	%r3, %ctaid.y;
	mov.u32 	%r64, %ctaid.x;
	shl.b32 	%r4, %r3, 4;
	shl.b32 	%r5, %r64, 5;
	shl.b32 	%r6, %r2, 4;
	add.s32 	%r65, %r6, %r5;
	setp.ge.s32 	%p1, %r4, %r63;
	setp.gt.u32 	%p2, %r65, 127;
	or.pred  	%p3, %p1, %p2;
	@%p3 bra 	$L__BB14_23;
	mov.u32 	%r8, %ntid.x;
	add.s32 	%r9, %r1, %r8;
	max.u32 	%r67, %r9, 256;
	setp.lt.u32 	%p4, %r9, 256;
	selp.u32 	%r68, 1, 0, %p4;
	add.s32 	%r69, %r9, %r68;
	sub.s32 	%r70, %r67, %r69;
	div.u32 	%r71, %r70, %r8;
	add.s32 	%r10, %r71, %r68;
	and.b32  	%r11, %r1, 15;
	shl.b32 	%r72, %r1, 1;
	mov.u32 	%r73, _ZZ22fc1_wmma_if_kernel_1x2PK6__halfS1_PfS2_PS_iE3Ash;
	add.s32 	%r12, %r73, %r72;
	shl.b32 	%r13, %r8, 1;
	add.s32 	%r14, %r12, %r13;
	add.s32 	%r15, %r9, %r8;
	mov.b32 	%r177, 0;
	mov.f32 	%f33, 0f00000000;
	mov.f32 	%f34, %f33;
	mov.f32 	%f35, %f33;
	mov.f32 	%f36, %f33;
	mov.f32 	%f37, %f33;
	mov.f32 	%f38, %f33;
	mov.f32 	%f39, %f33;
	mov.f32 	%f40, %f33;
$L__BB14_2:
	mov.u32 	%r16, %r177;
	setp.gt.u32 	%p5, %r1, 255;
	@%p5 bra 	$L__BB14_10;
	and.b32  	%r17, %r10, 3;
	setp.eq.s32 	%p6, %r17, 3;
	mov.u32 	%r178, %r1;
	@%p6 bra 	$L__BB14_7;
	setp.eq.s32 	%p7, %r17, 0;
	shr.u32 	%r74, %r1, 4;
	add.s32 	%r75, %r4, %r74;
	shl.b32 	%r76, %r75, 8;
	or.b32  	%r77, %r11, %r76;
	add.s32 	%r78, %r16, %r77;
	mul.wide.u32 	%rd12, %r78, 2;
	add.s64 	%rd13, %rd1, %rd12;
	ld.global.nc.u16 	%rs1, [%rd13];
	st.shared.u16 	[%r12], %rs1;
	mov.u32 	%r178, %r9;
	@%p7 bra 	$L__BB14_7;
	setp.eq.s32 	%p8, %r17, 1;
	and.b32  	%r79, %r9, 15;
	shr.u32 	%r80, %r9, 4;
	add.s32 	%r81, %r4, %r80;
	shl.b32 	%r82, %r81, 8;
	or.b32  	%r83, %r79, %r82;
	add.s32 	%r84, %r16, %r83;
	mul.wide.u32 	%rd14, %r84, 2;
	add.s64 	%rd15, %rd1, %rd14;
	ld.global.nc.u16 	%rs2, [%rd15];
	st.shared.u16 	[%r14], %rs2;
	mov.u32 	%r178, %r15;
	@%p8 bra 	$L__BB14_7;
	add.s32 	%r178, %r15, %r8;
	and.b32  	%r85, %r15, 15;
	shr.u32 	%r86, %r15, 4;
	add.s32 	%r87, %r4, %r86;
	shl.b32 	%r88, %r87, 8;
	or.b32  	%r89, %r85, %r88;
	add.s32 	%r90, %r16, %r89;
	mul.wide.u32 	%rd16, %r90, 2;
	add.s64 	%rd17, %rd1, %rd16;
	ld.global.nc.u16 	%rs3, [%rd17];
	add.s32 	%r91, %r14, %r13;
	st.shared.u16 	[%r91], %rs3;
$L__BB14_7:
	setp.lt.u32 	%p9, %r10, 3;
	@%p9 bra 	$L__BB14_10;
	add.s32 	%r182, %r13, %r178;
	mad.lo.s32 	%r181, %r8, 3, %r178;
	add.s32 	%r180, %r8, %r178;
	shl.b32 	%r92, %r178, 1;
	mov.u32 	%r93, _ZZ22fc1_wmma_if_kernel_1x2PK6__halfS1_PfS2_PS_iE3Ash;
	add.s32 	%r179, %r93, %r92;
$L__BB14_9:
	shr.u32 	%r94, %r178, 4;
	and.b32  	%r95, %r178, 15;
	add.s32 	%r96, %r4, %r94;
	shl.b32 	%r97, %r96, 8;
	add.s32 	%r98, %r16, %r95;
	add.s32 	%r99, %r97, %r98;
	mul.wide.u32 	%rd18, %r99, 2;
	add.s64 	%rd19, %rd1, %rd18;
	ld.global.nc.u16 	%rs4, [%rd19];
	st.shared.u16 	[%r179], %rs4;
	add.s32 	%r100, %r178, %r8;
	shr.u32 	%r101, %r180, 4;
	and.b32  	%r102, %r180, 15;
	add.s32 	%r103, %r179, %r13;
	add.s32 	%r104, %r4, %r101;
	shl.b32 	%r105, %r104, 8;
	add.s32 	%r106, %r16, %r102;
	add.s32 	%r107, %r105, %r106;
	mul.wide.u32 	%rd20, %r107, 2;
	add.s64 	%rd21, %rd1, %rd20;
	ld.global.nc.u16 	%rs5, [%rd21];
	st.shared.u16 	[%r103], %rs5;
	add.s32 	%r108, %r100, %r8;
	shr.u32 	%r109, %r182, 4;
	and.b32  	%r110, %r182, 15;
	shl.b32 	%r111, %r8, 2;
	add.s32 	%r112, %r179, %r111;
	add.s32 	%r113, %r4, %r109;
	shl.b32 	%r114, %r113, 8;
	add.s32 	%r115, %r16, %r110;
	add.s32 	%r116, %r114, %r115;
	mul.wide.u32 	%rd22, %r116, 2;
	add.s64 	%rd23, %rd1, %rd22;
	ld.global.nc.u16 	%rs6, [%rd23];
	st.shared.u16 	[%r112], %rs6;
	add.s32 	%r117, %r108, %r8;
	shr.u32 	%r118, %r181, 4;
	and.b32  	%r119, %r181, 15;
	mad.lo.s32 	%r120, %r8, 6, %r179;
	add.s32 	%r121, %r4, %r118;
	shl.b32 	%r122, %r121, 8;
	add.s32 	%r123, %r16, %r119;
	add.s32 	%r124, %r122, %r123;
	mul.wide.u32 	%rd24, %r124, 2;
	add.s64 	%rd25, %rd1, %rd24;
	ld.global.nc.u16 	%rs7, [%rd25];
	st.shared.u16 	[%r120], %rs7;
	add.s32 	%r178, %r117, %r8;
	add.s32 	%r182, %r182, %r111;
	add.s32 	%r181, %r181, %r111;
	add.s32 	%r180, %r180, %r111;
	shl.b32 	%r125, %r8, 3;
	add.s32 	%r179, %r179, %r125;
	setp.lt.u32 	%p10, %r178, 256;
	@%p10 bra 	$L__BB14_9;
$L__BB14_10:
	ld.param.u64 	%rd43, [_Z22fc1_wmma_if_kernel_1x2PK6__halfS1_PfS2_PS_i_param_1];
	bar.sync 	0;
	mov.u32 	%r126, _ZZ22fc1_wmma_if_kernel_1x2PK6__halfS1_PfS2_PS_iE3Ash;
	mov.b32 	%r127, 16;
	wmma.load.a.sync.aligned.row.m16n16k16.shared.f16 	{%r128, %r129, %r130, %r131, %r132, %r133, %r134, %r135}, [%r126], %r127;
	shl.b32 	%r136, %r65, 8;
	add.s32 	%r137, %r136, %r16;
	cvta.to.global.u64 	%rd26, %rd43;
	mul.wide.u32 	%rd27, %r137, 2;
	add.s64 	%rd28, %rd26, %rd27;
	mov.b32 	%r138, 256;
	wmma.load.b.sync.aligned.col.m16n16k16.global.f16 	{%r139, %r140, %r141, %r142, %r143, %r144, %r145, %r146}, [%rd28], %r138;
	wmma.mma.sync.aligned.row.col.m16n16k16.f32.f32 {%f40, %f39, %f38, %f37, %f36, %f35, %f34, %f33}, {%r128, %r129, %r130, %r131, %r132, %r133, %r134, %r135}, {%r139, %r140, %r141, %r142, %r143, %r144, %r145, %r146}, {%f40, %f39, %f38, %f37, %f36, %f35, %f34, %f33};
	bar.sync 	0;
	add.s32 	%r177, %r16, 16;
	setp.lt.u32 	%p11, %r16, 240;
	@%p11 bra 	$L__BB14_2;
	ld.param.u64 	%rd45, [_Z22fc1_wmma_if_kernel_1x2PK6__halfS1_PfS2_PS_i_param_4];
	ld.param.u64 	%rd44, [_Z22fc1_wmma_if_kernel_1x2PK6__halfS1_PfS2_PS_i_param_2];
	cvta.to.global.u64 	%rd3, %rd44;
	mov.u32 	%r147, %tid.x;
	and.b32  	%r187, %r147, 31;
	shl.b32 	%r148, %r2, 10;
	mov.u32 	%r149, _ZZ22fc1_wmma_if_kernel_1x2PK6__halfS1_PfS2_PS_iE3Csh;
	add.s32 	%r150, %r149, %r148;
	mov.b32 	%r151, 16;
	wmma.store.d.sync.aligned.row.m16n16k16.shared.f32 	[%r150], {%f40, %f39, %f38, %f37, %f36, %f35, %f34, %f33}, %r151;
	bar.sync 	0;
	setp.ne.s64 	%p12, %rd45, 0;
	@%p12 bra 	$L__BB14_17;
	add.s32 	%r36, %r11, %r65;
	mul.wide.u32 	%rd38, %r36, 4;
	mov.u64 	%rd39, c_fc1_b;
	add.s64 	%rd4, %rd39, %rd38;
	shl.b32 	%r168, %r187, 2;
	or.b32  	%r169, %r148, %r168;
	add.s32 	%r186, %r149, %r169;
	mul.lo.s32 	%r171, %r3, 1920;
	shr.u32 	%r172, %r187, 4;
	mul.lo.s32 	%r173, %r172, 120;
	or.b32  	%r174, %r171, %r173;
	add.s32 	%r175, %r174, %r5;
	add.s32 	%r176, %r175, %r6;
	add.s32 	%r185, %r176, %r11;
	add.s32 	%r184, %r172, %r4;
$L__BB14_13:
	mov.u32 	%r43, %r187;
	setp.gt.u32 	%p19, %r36, 127;
	setp.ge.s32 	%p20, %r184, %r63;
	or.pred  	%p21, %p20, %p19;
	@%p21 bra 	$L__BB14_16;
	setp.gt.u32 	%p22, %r36, 119;
	@%p22 bra 	$L__BB14_16;
	ld.shared.f32 	%f26, [%r186];
	ld.const.f32 	%f27, [%rd4];
	add.f32 	%f28, %f26, %f27;
	mul.wide.u32 	%rd40, %r185, 4;
	add.s64 	%rd41, %rd3, %rd40;
	ld.global.f32 	%f29, [%rd41];
	add.f32 	%f30, %f29, %f28;
	setp.ge.f32 	%p23, %f30, 0f3F800000;
	selp.f32 	%f31, 0f3F800000, 0f00000000, %p23;
	selp.f32 	%f32, 0f00000000, %f30, %p23;
	st.global.f32 	[%rd41], %f32;
	add.s64 	%rd42, %rd2, %rd40;
	st.global.f32 	[%rd42], %f31;
$L__BB14_16:
	add.s32 	%r187, %r43, 32;
	add.s32 	%r186, %r186, 128;
	add.s32 	%r185, %r185, 240;
	add.s32 	%r184, %r184, 2;
	setp.lt.u32 	%p24, %r43, 224;
	@%p24 bra 	$L__BB14_13;
	bra.uni 	$L__BB14_23;
$L__BB14_17:
	add.s32 	%r48, %r11, %r65;
	mul.wide.u32 	%rd29, %r48, 4;
	mov.u64 	%rd30, c_fc1_b;
	add.s64 	%rd5, %rd30, %rd29;
	shl.b32 	%r153, %r187, 2;
	or.b32  	%r154, %r148, %r153;
	add.s32 	%r191, %r149, %r154;
	shl.b32 	%r156, %r3, 11;
	shr.u32 	%r157, %r187, 4;
	shl.b32 	%r158, %r157, 7;
	or.b32  	%r159, %r156, %r158;
	add.s32 	%r160, %r159, %r5;
	add.s32 	%r161, %r160, %r6;
	add.s32 	%r190, %r161, %r11;
	mul.lo.s32 	%r162, %r3, 1920;
	mul.lo.s32 	%r163, %r157, 120;
	or.b32  	%r164, %r162, %r163;
	add.s32 	%r165, %r164, %r5;
	add.s32 	%r166, %r165, %r6;
	add.s32 	%r189, %r166, %r11;
	add.s32 	%r188, %r157, %r4;
$L__BB14_18:
	mov.u32 	%r57, %r187;
	setp.gt.u32 	%p13, %r48, 127;
	setp.ge.s32 	%p14, %r188, %r63;
	or.pred  	%p15, %p14, %p13;
	@%p15 bra 	$L__BB14_22;
	ld.param.u64 	%rd46, [_Z22fc1_wmma_if_kernel_1x2PK6__halfS1_PfS2_PS_i_param_4];
	cvta.to.global.u64 	%rd6, %rd46;
	setp.gt.u32 	%p16, %r48, 119;
	@%p16 bra 	$L__BB14_21;
	ld.shared.f32 	%f20, [%r191];
	ld.const.f32 	%f21, [%rd5];
	add.f32 	%f22, %f20, %f21;
	mul.wide.u32 	%rd33, %r189, 4;
	add.s64 	%rd34, %rd3, %rd33;
	ld.global.f32 	%f23, [%rd34];
	add.f32 	%f24, %f23, %f22;
	setp.ge.f32 	%p17, %f24, 0f3F800000;
	selp.f32 	%f19, 0f3F800000, 0f00000000, %p17;
	selp.f32 	%f25, 0f00000000, %f24, %p17;
	st.global.f32 	[%rd34], %f25;
	add.s64 	%rd35, %rd2, %rd33;
	st.global.f32 	[%rd35], %f19;
	// begin inline asm
	{  cvt.rn.f16.f32 %rs9, %f19;}

	// end inline asm
	mul.wide.u32 	%rd36, %r190, 2;
	add.s64 	%rd37, %rd6, %rd36;
	st.global.u16 	[%rd37], %rs9;
	bra.uni 	$L__BB14_22;
$L__BB14_21:
	mov.f32 	%f18, 0f00000000;
	// begin inline asm
	{  cvt.rn.f16.f32 %rs8, %f18;}

	// end inline asm
	mul.wide.u32 	%rd31, %r190, 2;
	add.s64 	%rd32, %rd6, %rd31;
	st.global.u16 	[%rd32], %rs8;
$L__BB14_22:
	add.s32 	%r187, %r57, 32;
	add.s32 	%r191, %r191, 128;
	add.s32 	%r190, %r190, 256;
	add.s32 	%r189, %r189, 240;
	add.s32 	%r188, %r188, 2;
	setp.lt.u32 	%p18, %r57, 224;
	@%p18 bra 	$L__BB14_18;
$L__BB14_23:
	ret;

}
	// .globl	_Z22fc2_wmma_if_kernel_1x2PK6__halfS1_PfS2_i
.visible .entry _Z22fc2_wmma_if_kernel_1x2PK6__halfS1_PfS2_i(
	.param .u64 .ptr .align 1 _Z22fc2_wmma_if_kernel_1x2PK6__halfS1_PfS2_i_param_0,
	.param .u64 .ptr .align 1 _Z22fc2_wmma_if_kernel_1x2PK6__halfS1_PfS2_i_param_1,
	.param .u64 .ptr .align 1 _Z22fc2_wmma_if_kernel_1x2PK6__halfS1_PfS2_i_param_2,
	.param .u64 .ptr .align 1 _Z22fc2_wmma_if_kernel_1x2PK6__halfS1_PfS2_i_param_3,
	.param .u32 _Z22fc2_wmma_if_kernel_1x2PK6__halfS1_PfS2_i_param_4
)
{
	.reg .pred 	%p<17>;
	.reg .b16 	%rs<8>;
	.reg .b32 	%r<154>;
	.reg .b32 	%f<33>;
	.reg .b64 	%rd<33>;
	// demoted variable
	.shared .align 2 .b8 _ZZ22fc2_wmma_if_kernel_1x2PK6__halfS1_PfS2_iE3Ash[512];
	// demoted variable
	.shared .align 4 .b8 _ZZ22fc2_wmma_if_kernel_1x2PK6__halfS1_PfS2_iE3Csh[2048];
	ld.param.u64 	%rd9, [_Z22fc2_wmma_if_kernel_1x2PK6__halfS1_PfS2_i_param_0];
	ld.param.u64 	%rd6, [_Z22fc2_wmma_if_kernel_1x2PK6__halfS1_PfS2_i_param_1];
	ld.param.u32 	%r49, [_Z22fc2_wmma_if_kernel_1x2PK6__halfS1_PfS2_i_param_4];
	cvta.to.global.u64 	%rd1, %rd9;
	mov.u32 	%r1, %tid.x;
	shr.u32 	%r2, %r1, 5;
	and.b32  	%r153, %r1, 31;
	mov.u32 	%r4, %ctaid.y;
	mov.u32 	%r50, %ctaid.x;
	shl.b32 	%r5, %r4, 4;
	shl.b32 	%r6, %r50, 5;
	shl.b32 	%r7, %r2, 4;
	add.s32 	%r51, %r7, %r6;
	setp.ge.s32 	%p1, %r5, %r49;
	setp.gt.u32 	%p2, %r51, 95;
	or.pred  	%p3, %p1, %p2;
	@%p3 bra 	$L__BB15_15;
	mov.u32 	%r9, %ntid.x;
	add.s32 	%r10, %r1, %r9;
	max.u32 	%r53, %r10, 256;
	setp.lt.u32 	%p4, %r10, 256;
	selp.u32 	%r54, 1, 0, %p4;
	add.s32 	%r55, %r10, %r54;
	sub.s32 	%r56, %r53, %r55;
	div.u32 	%r57, %r56, %r9;
	add.s32 	%r11, %r57, %r54;
	and.b32  	%r12, %r11, 3;
	and.b32  	%r13, %r1, 15;
	shl.b32 	%r58, %r1, 1;
	mov.u32 	%r59, _ZZ22fc2_wmma_if_kernel_1x2PK6__halfS1_PfS2_iE3Ash;
	add.s32 	%r14, %r59, %r58;
	shr.u32 	%r60, %r10, 4;
	and.b32  	%r61, %r10, 15;
	shl.b32 	%r15, %r9, 1;
	add.s32 	%r16, %r14, %r15;
	add.s32 	%r62, %r5, %r60;
	shl.b32 	%r63, %r62, 7;
	or.b32  	%r17, %r61, %r63;
	add.s32 	%r18, %r10, %r9;
	cvta.to.global.u64 	%rd2, %rd6;
	mov.b32 	%r143, 0;
	mov.f32 	%f25, 0f00000000;
	mov.f32 	%f26, %f25;
	mov.f32 	%f27, %f25;
	mov.f32 	%f28, %f25;
	mov.f32 	%f29, %f25;
	mov.f32 	%f30, %f25;
	mov.f32 	%f31, %f25;
	mov.f32 	%f32, %f25;
$L__BB15_2:
	mov.u32 	%r19, %r143;
	setp.gt.u32 	%p5, %r1, 255;
	@%p5 bra 	$L__BB15_10;
	setp.eq.s32 	%p6, %r12, 3;
	mov.u32 	%r144, %r1;
	@%p6 bra 	$L__BB15_7;
	setp.eq.s32 	%p7, %r12, 0;
	shr.u32 	%r64, %r1, 4;
	add.s32 	%r65, %r5, %r64;
	shl.b32 	%r66, %r65, 7;
	or.b32  	%r67, %r13, %r66;
	add.s32 	%r68, %r19, %r67;
	mul.wide.u32 	%rd10, %r68, 2;
	add.s64 	%rd11, %rd1, %rd10;
	ld.global.nc.u16 	%rs1, [%rd11];
	st.shared.u16 	[%r14], %rs1;
	mov.u32 	%r144, %r10;
	@%p7 bra 	$L__BB15_7;
	setp.eq.s32 	%p8, %r12, 1;
	add.s32 	%r69, %r19, %r17;
	mul.wide.u32 	%rd12, %r69, 2;
	add.s64 	%rd13, %rd1, %rd12;
	ld.global.nc.u16 	%rs2, [%rd13];
	st.shared.u16 	[%r16], %rs2;
	mov.u32 	%r144, %r18;
	@%p8 bra 	$L__BB15_7;
	add.s32 	%r144, %r18, %r9;
	and.b32  	%r70, %r18, 15;
	shr.u32 	%r71, %r18, 4;
	add.s32 	%r72, %r5, %r71;
	shl.b32 	%r73, %r72, 7;
	or.b32  	%r74, %r70, %r73;
	add.s32 	%r75, %r19, %r74;
	mul.wide.u32 	%rd14, %r75, 2;
	add.s64 	%rd15, %rd1, %rd14;
	ld.global.nc.u16 	%rs3, [%rd15];
	add.s32 	%r76, %r16, %r15;
	st.shared.u16 	[%r76], %rs3;
$L__BB15_7:
	setp.lt.u32 	%p9, %r11, 3;
	@%p9 bra 	$L__BB15_10;
	add.s32 	%r148, %r15, %r144;
	mad.lo.s32 	%r147, %r9, 3, %r144;
	add.s32 	%r146, %r9, %r144;
	shl.b32 	%r77, %r144, 1;
	mov.u32 	%r78, _ZZ22fc2_wmma_if_kernel_1x2PK6__halfS1_PfS2_iE3Ash;
	add.s32 	%r145, %r78, %r77;
$L__BB15_9:
	shr.u32 	%r79, %r144, 4;
	and.b32  	%r80, %r144, 15;
	add.s32 	%r81, %r5, %r79;
	shl.b32 	%r82, %r81, 7;
	add.s32 	%r83, %r19, %r80;
	add.s32 	%r84, %r82, %r83;
	mul.wide.u32 	%rd16, %r84, 2;
	add.s64 	%rd17, %rd1, %rd16;
	ld.global.nc.u16 	%rs4, [%rd17];
	st.shared.u16 	[%r145], %rs4;
	add.s32 	%r85, %r144, %r9;
	shr.u32 	%r86, %r146, 4;
	and.b32  	%r87, %r146, 15;
	add.s32 	%r88, %r145, %r15;
	add.s32 	%r89, %r5, %r86;
	shl.b32 	%r90, %r89, 7;
	add.s32 	%r91, %r19, %r87;
	add.s32 	%r92, %r90, %r91;
	mul.wide.u32 	%rd18, %r92, 2;
	add.s64 	%rd19, %rd1, %rd18;
	ld.global.nc.u16 	%rs5, [%rd19];
	st.shared.u16 	[%r88], %rs5;
	add.s32 	%r93, %r85, %r9;
	shr.u32 	%r94, %r148, 4;
	and.b32  	%r95, %r148, 15;
	shl.b32 	%r96, %r9, 2;
	add.s32 	%r97, %r145, %r96;
	add.s32 	%r98, %r5, %r94;
	shl.b32 	%r99, %r98, 7;
	add.s32 	%r100, %r19, %r95;
	add.s32 	%r101, %r99, %r100;
	mul.wide.u32 	%rd20, %r101, 2;
	add.s64 	%rd21, %rd1, %rd20;
	ld.global.nc.u16 	%rs6, [%rd21];
	st.shared.u16 	[%r97], %rs6;
	add.s32 	%r102, %r93, %r9;
	shr.u32 	%r103, %r147, 4;
	and.b32  	%r104, %r147, 15;
	mad.lo.s32 	%r105, %r9, 6, %r145;
	add.s32 	%r106, %r5, %r103;
	shl.b32 	%r107, %r106, 7;
	add.s32 	%r108, %r19, %r104;
	add.s32 	%r109, %r107, %r108;
	mul.wide.u32 	%rd22, %r109, 2;
	add.s64 	%rd23, %rd1, %rd22;
	ld.global.nc.u16 	%rs7, [%rd23];
	st.shared.u16 	[%r105], %rs7;
	add.s32 	%r144, %r102, %r9;
	add.s32 	%r148, %r148, %r96;
	add.s32 	%r147, %r147, %r96;
	add.s32 	%r146, %r146, %r96;
	shl.b32 	%r110, %r9, 3;
	add.s32 	%r145, %r145, %r110;
	setp.lt.u32 	%p10, %r144, 256;
	@%p10 bra 	$L__BB15_9;
$L__BB15_10:
	bar.sync 	0;
	mov.u32 	%r111, _ZZ22fc2_wmma_if_kernel_1x2PK6__halfS1_PfS2_iE3Ash;
	mov.b32 	%r112, 16;
	wmma.load.a.sync.aligned.row.m16n16k16.shared.f16 	{%r113, %r114, %r115, %r116, %r117, %r118, %r119, %r120}, [%r111], %r112;
	shl.b32 	%r121, %r51, 7;
	add.s32 	%r122, %r121, %r19;
	mul.wide.u32 	%rd24, %r122, 2;
	add.s64 	%rd25, %rd2, %rd24;
	mov.b32 	%r123, 128;
	wmma.load.b.sync.aligned.col.m16n16k16.global.f16 	{%r124, %r125, %r126, %r127, %r128, %r129, %r130, %r131}, [%rd25], %r123;
	wmma.mma.sync.aligned.row.col.m16n16k16.f32.f32 {%f32, %f31, %f30, %f29, %f28, %f27, %f26, %f25}, {%r113, %r114, %r115, %r116, %r117, %r118, %r119, %r120}, {%r124, %r125, %r126, %r127, %r128, %r129, %r130, %r131}, {%f32, %f31, %f30, %f29, %f28, %f27, %f26, %f25};
	bar.sync 	0;
	add.s32 	%r143, %r19, 16;
	setp.lt.u32 	%p11, %r19, 112;
	@%p11 bra 	$L__BB15_2;
	ld.param.u64 	%rd32, [_Z22fc2_wmma_if_kernel_1x2PK6__halfS1_PfS2_i_param_3];
	ld.param.u64 	%rd31, [_Z22fc2_wmma_if_kernel_1x2PK6__halfS1_PfS2_i_param_2];
	shl.b32 	%r132, %r2, 10;
	mov.u32 	%r133, _ZZ22fc2_wmma_if_kernel_1x2PK6__halfS1_PfS2_iE3Csh;
	add.s32 	%r134, %r133, %r132;
	mov.b32 	%r135, 16;
	wmma.store.d.sync.aligned.row.m16n16k16.shared.f32 	[%r134], {%f32, %f31, %f30, %f29, %f28, %f27, %f26, %f25}, %r135;
	bar.sync 	0;
	add.s32 	%r37, %r13, %r51;
	mul.wide.u32 	%rd26, %r37, 4;
	mov.u64 	%rd27, c_fc2_b;
	add.s64 	%rd3, %rd27, %rd26;
	shl.b32 	%r136, %r153, 2;
	or.b32  	%r137, %r132, %r136;
	add.s32 	%r152, %r133, %r137;
	shr.u32 	%r138, %r153, 4;
	mul.lo.s32 	%r139, %r138, 84;
	mad.lo.s32 	%r140, %r4, 1344, %r139;
	add.s32 	%r141, %r140, %r6;
	add.s32 	%r142, %r141, %r7;
	add.s32 	%r151, %r142, %r13;
	add.s32 	%r150, %r138, %r5;
	cvta.to.global.u64 	%rd4, %rd31;
	cvta.to.global.u64 	%rd5, %rd32;
$L__BB15_12:
	setp.gt.u32 	%p12, %r37, 83;
	setp.ge.s32 	%p13, %r150, %r49;
	or.pred  	%p14, %p13, %p12;
	@%p14 bra 	$L__BB15_14;
	ld.shared.f32 	%f18, [%r152];
	ld.const.f32 	%f19, [%rd3];
	add.f32 	%f20, %f18, %f19;
	mul.wide.u32 	%rd28, %r151, 4;
	add.s64 	%rd29, %rd4, %rd28;
	ld.global.f32 	%f21, [%rd29];
	add.f32 	%f22, %f21, %f20;
	setp.ge.f32 	%p15, %f22, 0f3F800000;
	selp.f32 	%f23, 0f3F800000, 0f00000000, %p15;
	selp.f32 	%f24, 0f00000000, %f22, %p15;
	st.global.f32 	[%rd29], %f24;
	add.s64 	%rd30, %rd5, %rd28;
	st.global.f32 	[%rd30], %f23;
$L__BB15_14:
	add.s32 	%r45, %r153, 32;
	add.s32 	%r152, %r152, 128;
	add.s32 	%r151, %r151, 168;
	add.s32 	%r150, %r150, 2;
	setp.lt.u32 	%p16, %r153, 224;
	mov.u32 	%r153, %r45;
	@%p16 bra 	$L__BB15_12;
$L__BB15_15:
	ret;

}
	// .globl	_Z33linear_if_fp16W_cached_kernel_fc1ILi256EEvPKfPK6__halfPfS5_iiif
.visible .entry _Z33linear_if_fp16W_cached_kernel_fc1ILi256EEvPKfPK6__halfPfS5_iiif(
	.param .u64 .ptr .align 1 _Z33linear_if_fp16W_cached_kernel_fc1ILi256EEvPKfPK6__halfPfS5_iiif_param_0,
	.param .u64 .ptr .align 1 _Z33linear_if_fp16W_cached_kernel_fc1ILi256EEvPKfPK6__halfPfS5_iiif_param_1,
	.param .u64 .ptr .align 1 _Z33linear_if_fp16W_cached_kernel_fc1ILi256EEvPKfPK6__halfPfS5_iiif_param_2,
	.param .u64 .ptr .align 1 _Z33linear_if_fp16W_cached_kernel_fc1ILi256EEvPKfPK6__halfPfS5_iiif_param_3,
	.param .u32 _Z33linear_if_fp16W_cached_kernel_fc1ILi256EEvPKfPK6__halfPfS5_iiif_param_4,
	.param .u32 _Z33linear_if_fp16W_cached_kernel_fc1ILi256EEvPKfPK6__halfPfS5_iiif_param_5,
	.param .u32 _Z33linear_if_fp16W_cached_kernel_fc1ILi256EEvPKfPK6__halfPfS5_iiif_param_6,
	.param .f32 _Z33linear_if_fp16W_cached_kernel_fc1ILi256EEvPKfPK6__halfPfS5_iiif_param_7
)
.maxntid 256
.minnctapersm 2
{
	.reg .pred 	%p<24>;
	.reg .b16 	%rs<2>;
	.reg .b32 	%r<128>;
	.reg .b32 	%f<315>;
	.reg .b64 	%rd<57>;

	ld.param.u64 	%rd14, [_Z33linear_if_fp16W_cached_kernel_fc1ILi256EEvPKfPK6__halfPfS5_iiif_param_0];
	ld.param.u64 	%rd11, [_Z33linear_if_fp16W_cached_kernel_fc1ILi256EEvPKfPK6__halfPfS5_iiif_param_1];
	ld.param.u64 	%rd12, [_Z33linear_if_fp16W_cached_kernel_fc1ILi256EEvPKfPK6__halfPfS5_iiif_param_2];
	ld.param.u64 	%rd13, [_Z33linear_if_fp16W_cached_kernel_fc1ILi256EEvPKfPK6__halfPfS5_iiif_param_3];
	ld.param.u32 	%r53, [_Z33linear_if_fp16W_cached_kernel_fc1ILi256EEvPKfPK6__halfPfS5_iiif_param_4];
	ld.param.u32 	%r51, [_Z33linear_if_fp16W_cached_kernel_fc1ILi256EEvPKfPK6__halfPfS5_iiif_param_5];
	ld.param.u32 	%r52, [_Z33linear_if_fp16W_cached_kernel_fc1ILi256EEvPKfPK6__halfPfS5_iiif_param_6];
	ld.param.f32 	%f27, [_Z33linear_if_fp16W_cached_kernel_fc1ILi256EEvPKfPK6__halfPfS5_iiif_param_7];
	cvta.to.global.u64 	%rd1, %rd14;
	mov.u32 	%r1, %ctaid.x;
	mov.u32 	%r55, %ctaid.y;
	mov.u32 	%r2, %ntid.y;
	mov.u32 	%r110, %tid.y;
	mad.lo.s32 	%r56, %r55, %r2, %r110;
	setp.ge.s32 	%p1, %r1, %r52;
	setp.ge.s32 	%p2, %r56, %r53;
	or.pred  	%p3, %p1, %p2;
	@%p3 bra 	$L__BB16_30;
	setp.ge.s32 	%p4, %r110, %r51;
	@%p4 bra 	$L__BB16_4;
	cvta.to.global.u64 	%rd2, %rd11;
	mul.lo.s32 	%r57, %r51, %r1;
	cvt.s64.s32 	%rd3, %r57;
	mov.u32 	%r59, shW;
$L__BB16_3:
	cvt.s64.s32 	%rd15, %r110;
	add.s64 	%rd16, %rd15, %rd3;
	shl.b64 	%rd17, %rd16, 1;
	add.s64 	%rd18, %rd2, %rd17;
	ld.global.nc.u16 	%rs1, [%rd18];
	// begin inline asm
	{  cvt.f32.f16 %f28, %rs1;}

	// end inline asm
	shl.b32 	%r58, %r110, 2;
	add.s32 	%r60, %r59, %r58;
	st.shared.f32 	[%r60], %f28;
	add.s32 	%r110, %r110, %r2;
	setp.lt.s32 	%p5, %r110, %r51;
	@%p5 bra 	$L__BB16_3;
$L__BB16_4:
	bar.sync 	0;
	mul.lo.s32 	%r7, %r51, %r56;
	mul.wide.s32 	%rd19, %r7, 4;
	add.s64 	%rd4, %rd1, %rd19;
	mul.wide.u32 	%rd20, %r1, 4;
	mov.u64 	%rd21, c_fc1_b;
	add.s64 	%rd22, %rd21, %rd20;
	ld.const.f32 	%f314, [%rd22];
	setp.lt.s32 	%p6, %r51, 4;
	mov.b32 	%r123, 0;
	@%p6 bra 	$L__BB16_16;
	add.s32 	%r8, %r51, -4;
	shr.u32 	%r64, %r8, 2;
	add.s32 	%r9, %r64, 1;
	and.b32  	%r10, %r9, 7;
	setp.lt.u32 	%p7, %r8, 28;
	mov.b32 	%r118, 0;
	mov.b32 	%r117, 4;
	@%p7 bra 	$L__BB16_8;
	and.b32  	%r11, %r9, 2147483640;
	mov.b32 	%r118, 0;
	mov.b32 	%r117, 4;
	mov.u32 	%r119, %r118;
$L__BB16_7:
	.pragma "nounroll";
	shr.u32 	%r67, %r118, 2;
	mul.wide.u32 	%rd23, %r67, 16;
	add.s64 	%rd24, %rd4, %rd23;
	ld.global.nc.v4.f32 	{%f30, %f31, %f32, %f33}, [%rd24];
	shl.b32 	%r68, %r118, 2;
	mov.u32 	%r69, shW;
	add.s32 	%r70, %r69, %r68;
	ld.shared.v4.f32 	{%f34, %f35, %f36, %f37}, [%r70];
	fma.rn.f32 	%f38, %f30, %f34, %f314;
	fma.rn.f32 	%f39, %f31, %f35, %f38;
	fma.rn.f32 	%f40, %f32, %f36, %f39;
	fma.rn.f32 	%f41, %f33, %f37, %f40;
	ld.global.nc.v4.f32 	{%f42, %f43, %f44, %f45}, [%rd24+16];
	ld.shared.v4.f32 	{%f46, %f47, %f48, %f49}, [%r70+16];
	fma.rn.f32 	%f50, %f42, %f46, %f41;
	fma.rn.f32 	%f51, %f43, %f47, %f50;
	fma.rn.f32 	%f52, %f44, %f48, %f51;
	fma.rn.f32 	%f53, %f45, %f49, %f52;
	ld.global.nc.v4.f32 	{%f54, %f55, %f56, %f57}, [%rd24+32];
	ld.shared.v4.f32 	{%f58, %f59, %f60, %f61}, [%r70+32];
	fma.rn.f32 	%f62, %f54, %f58, %f53;
	fma.rn.f32 	%f63, %f55, %f59, %f62;
	fma.rn.f32 	%f64, %f56, %f60, %f63;
	fma.rn.f32 	%f65, %f57, %f61, %f64;
	ld.global.nc.v4.f32 	{%f66, %f67, %f68, %f69}, [%rd24+48];
	ld.shared.v4.f32 	{%f70, %f71, %f72, %f73}, [%r70+48];
	fma.rn.f32 	%f74, %f66, %f70, %f65;
	fma.rn.f32 	%f75, %f67, %f71, %f74;
	fma.rn.f32 	%f76, %f68, %f72, %f75;
	fma.rn.f32 	%f77, %f69, %f73, %f76;
	ld.global.nc.v4.f32 	{%f78, %f79, %f80, %f81}, [%rd24+64];
	ld.shared.v4.f32 	{%f82, %f83, %f84, %f85}, [%r70+64];
	fma.rn.f32 	%f86, %f78, %f82, %f77;
	fma.rn.f32 	%f87, %f79, %f83, %f86;
	fma.rn.f32 	%f88, %f80, %f84, %f87;
	fma.rn.f32 	%f89, %f81, %f85, %f88;
	ld.global.nc.v4.f32 	{%f90, %f91, %f92, %f93}, [%rd24+80];
	ld.shared.v4.f32 	{%f94, %f95, %f96, %f97}, [%r70+80];
	fma.rn.f32 	%f98, %f90, %f94, %f89;
	fma.rn.f32 	%f99, %f91, %f95, %f98;
	fma.rn.f32 	%f100, %f92, %f96, %f99;
	fma.rn.f32 	%f101, %f93, %f97, %f100;
	ld.global.nc.v4.f32 	{%f102, %f103, %f104, %f105}, [%rd24+96];
	ld.shared.v4.f32 	{%f106, %f107, %f108, %f109}, [%r70+96];
	fma.rn.f32 	%f110, %f102, %f106, %f101;
	fma.rn.f32 	%f111, %f103, %f107, %f110;
	fma.rn.f32 	%f112, %f104, %f108, %f111;
	fma.rn.f32 	%f113, %f105, %f109, %f112;
	add.s32 	%r118, %r117, 28;
	ld.global.nc.v4.f32 	{%f114, %f115, %f116, %f117}, [%rd24+112];
	ld.shared.v4.f32 	{%f118, %f119, %f120, %f121}, [%r70+112];
	fma.rn.f32 	%f122, %f114, %f118, %f113;
	fma.rn.f32 	%f123, %f115, %f119, %f122;
	fma.rn.f32 	%f124, %f116, %f120, %f123;
	fma.rn.f32 	%f314, %f117, %f121, %f124;
	add.s32 	%r117, %r117, 32;
	add.s32 	%r119, %r119, 8;
	setp.eq.s32 	%p8, %r119, %r11;
	@%p8 bra 	$L__BB16_8;
	bra.uni 	$L__BB16_7;
$L__BB16_8:
	and.b32  	%r71, %r8, -4;
	add.s32 	%r123, %r71, 4;
	setp.eq.s32 	%p9, %r10, 0;
	@%p9 bra 	$L__BB16_16;
	setp.lt.u32 	%p10, %r10, 4;
	@%p10 bra 	$L__BB16_11;
	shr.u32 	%r72, %r118, 2;
	mul.wide.u32 	%rd25, %r72, 16;
	add.s64 	%rd26, %rd4, %rd25;
	ld.global.nc.v4.f32 	{%f126, %f127, %f128, %f129}, [%rd26];
	shl.b32 	%r73, %r118, 2;
	mov.u32 	%r74, shW;
	add.s32 	%r75, %r74, %r73;
	ld.shared.v4.f32 	{%f130, %f131, %f132, %f133}, [%r75];
	fma.rn.f32 	%f134, %f126, %f130, %f314;
	fma.rn.f32 	%f135, %f127, %f131, %f134;
	fma.rn.f32 	%f136, %f128, %f132, %f135;
	fma.rn.f32 	%f137, %f129, %f133, %f136;
	add.s32 	%r76, %r117, 4;
	shr.u32 	%r77, %r117, 2;
	mul.wide.u32 	%rd27, %r77, 16;
	add.s64 	%rd28, %rd4, %rd27;
	ld.global.nc.v4.f32 	{%f138, %f139, %f140, %f141}, [%rd28];
	shl.b32 	%r78, %r117, 2;
	add.s32 	%r79, %r74, %r78;
	ld.shared.v4.f32 	{%f142, %f143, %f144, %f145}, [%r79];
	fma.rn.f32 	%f146, %f138, %f142, %f137;
	fma.rn.f32 	%f147, %f139, %f143, %f146;
	fma.rn.f32 	%f148, %f140, %f144, %f147;
	fma.rn.f32 	%f149, %f141, %f145, %f148;
	add.s32 	%r80, %r117, 8;
	shr.u32 	%r81, %r76, 2;
	mul.wide.u32 	%rd29, %r81, 16;
	add.s64 	%rd30, %rd4, %rd29;
	ld.global.nc.v4.f32 	{%f150, %f151, %f152, %f153}, [%rd30];
	ld.shared.v4.f32 	{%f154, %f155, %f156, %f157}, [%r79+16];
	fma.rn.f32 	%f158, %f150, %f154, %f149;
	fma.rn.f32 	%f159, %f151, %f155, %f158;
	fma.rn.f32 	%f160, %f152, %f156, %f159;
	fma.rn.f32 	%f161, %f153, %f157, %f160;
	shr.u32 	%r82, %r80, 2;
	mul.wide.u32 	%rd31, %r82, 16;
	add.s64 	%rd32, %rd4, %rd31;
	ld.global.nc.v4.f32 	{%f162, %f163, %f164, %f165}, [%rd32];
	ld.shared.v4.f32 	{%f166, %f167, %f168, %f169}, [%r79+32];
	fma.rn.f32 	%f170, %f162, %f166, %f161;
	fma.rn.f32 	%f171, %f163, %f167, %f170;
	fma.rn.f32 	%f172, %f164, %f168, %f171;
	fma.rn.f32 	%f314, %f165, %f169, %f172;
	add.s32 	%r118, %r117, 12;
	add.s32 	%r117, %r117, 16;
$L__BB16_11:
	and.b32  	%r83, %r9, 3;
	setp.eq.s32 	%p11, %r83, 0;
	@%p11 bra 	$L__BB16_16;
	setp.eq.s32 	%p12, %r83, 1;
	@%p12 bra 	$L__BB16_14;
	shr.u32 	%r84, %r118, 2;
	mul.wide.u32 	%rd33, %r84, 16;
	add.s64 	%rd34, %rd4, %rd33;
	ld.global.nc.v4.f32 	{%f174, %f175, %f176, %f177}, [%rd34];
	shl.b32 	%r85, %r118, 2;
	mov.u32 	%r86, shW;
	add.s32 	%r87, %r86, %r85;
	ld.shared.v4.f32 	{%f178, %f179, %f180, %f181}, [%r87];
	fma.rn.f32 	%f182, %f174, %f178, %f314;
	fma.rn.f32 	%f183, %f175, %f179, %f182;
	fma.rn.f32 	%f184, %f176, %f180, %f183;
	fma.rn.f32 	%f185, %f177, %f181, %f184;
	shr.u32 	%r88, %r117, 2;
	mul.wide.u32 	%rd35, %r88, 16;
	add.s64 	%rd36, %rd4, %rd35;
	ld.global.nc.v4.f32 	{%f186, %f187, %f188, %f189}, [%rd36];
	shl.b32 	%r89, %r117, 2;
	add.s32 	%r90, %r86, %r89;
	ld.shared.v4.f32 	{%f190, %f191, %f192, %f193}, [%r90];
	fma.rn.f32 	%f194, %f186, %f190, %f185;
	fma.rn.f32 	%f195, %f187, %f191, %f194;
	fma.rn.f32 	%f196, %f188, %f192, %f195;
	fma.rn.f32 	%f314, %f189, %f193, %f196;
	add.s32 	%r118, %r117, 4;
$L__BB16_14:
	and.b32  	%r91, %r8, 4;
	setp.ne.s32 	%p13, %r91, 0;
	@%p13 bra 	$L__BB16_16;
	shr.u32 	%r92, %r118, 2;
	mul.wide.u32 	%rd37, %r92, 16;
	add.s64 	%rd38, %rd4, %rd37;
	ld.global.nc.v4.f32 	{%f197, %f198, %f199, %f200}, [%rd38];
	shl.b32 	%r93, %r118, 2;
	mov.u32 	%r94, shW;
	add.s32 	%r95, %r94, %r93;
	ld.shared.v4.f32 	{%f201, %f202, %f203, %f204}, [%r95];
	fma.rn.f32 	%f205, %f197, %f201, %f314;
	fma.rn.f32 	%f206, %f198, %f202, %f205;
	fma.rn.f32 	%f207, %f199, %f203, %f206;
	fma.rn.f32 	%f314, %f200, %f204, %f207;
$L__BB16_16:
	setp.ge.s32 	%p14, %r123, %r51;
	@%p14 bra 	$L__BB16_29;
	sub.s32 	%r22, %r51, %r123;
	and.b32  	%r23, %r22, 15;
	sub.s32 	%r96, %r123, %r51;
	setp.gt.u32 	%p15, %r96, -16;
	@%p15 bra 	$L__BB16_20;
	and.b32  	%r97, %r22, -16;
	neg.s32 	%r121, %r97;
	mul.wide.u32 	%rd40, %r123, 4;
	add.s64 	%rd41, %rd19, %rd40;
	add.s64 	%rd42, %rd41, %rd1;
	add.s64 	%rd55, %rd42, 32;
	shl.b32 	%r98, %r123, 2;
	mov.u32 	%r99, shW;
	add.s32 	%r100, %r98, %r99;
	add.s32 	%r120, %r100, 32;
$L__BB16_19:
	.pragma "nounroll";
	ld.global.nc.f32 	%f209, [%rd55+-32];
	ld.shared.f32 	%f210, [%r120+-32];
	fma.rn.f32 	%f211, %f209, %f210, %f314;
	ld.global.nc.f32 	%f212, [%rd55+-28];
	ld.shared.f32 	%f213, [%r120+-28];
	fma.rn.f32 	%f214, %f212, %f213, %f211;
	ld.global.nc.f32 	%f215, [%rd55+-24];
	ld.shared.f32 	%f216, [%r120+-24];
	fma.rn.f32 	%f217, %f215, %f216, %f214;
	ld.global.nc.f32 	%f218, [%rd55+-20];
	ld.shared.f32 	%f219, [%r120+-20];
	fma.rn.f32 	%f220, %f218, %f219, %f217;
	ld.global.nc.f32 	%f221, [%rd55+-16];
	ld.shared.f32 	%f222, [%r120+-16];
	fma.rn.f32 	%f223, %f221, %f222, %f220;
	ld.global.nc.f32 	%f224, [%rd55+-12];
	ld.shared.f32 	%f225, [%r120+-12];
	fma.rn.f32 	%f226, %f224, %f225, %f223;
	ld.global.nc.f32 	%f227, [%rd55+-8];
	ld.shared.f32 	%f228, [%r120+-8];
	fma.rn.f32 	%f229, %f227, %f228, %f226;
	ld.global.nc.f32 	%f230, [%rd55+-4];
	ld.shared.f32 	%f231, [%r120+-4];
	fma.rn.f32 	%f232, %f230, %f231, %f229;
	ld.global.nc.f32 	%f233, [%rd55];
	ld.shared.f32 	%f234, [%r120];
	fma.rn.f32 	%f235, %f233, %f234, %f232;
	ld.global.nc.f32 	%f236, [%rd55+4];
	ld.shared.f32 	%f237, [%r120+4];
	fma.rn.f32 	%f238, %f236, %f237, %f235;
	ld.global.nc.f32 	%f239, [%rd55+8];
	ld.shared.f32 	%f240, [%r120+8];
	fma.rn.f32 	%f241, %f239, %f240, %f238;
	ld.global.nc.f32 	%f242, [%rd55+12];
	ld.shared.f32 	%f243, [%r120+12];
	fma.rn.f32 	%f244, %f242, %f243, %f241;
	ld.global.nc.f32 	%f245, [%rd55+16];
	ld.shared.f32 	%f246, [%r120+16];
	fma.rn.f32 	%f247, %f245, %f246, %f244;
	ld.global.nc.f32 	%f248, [%rd55+20];
	ld.shared.f32 	%f249, [%r120+20];
	fma.rn.f32 	%f250, %f248, %f249, %f247;
	ld.global.nc.f32 	%f251, [%rd55+24];
	ld.shared.f32 	%f252, [%r120+24];
	fma.rn.f32 	%f253, %f251, %f252, %f250;
	ld.global.nc.f32 	%f254, [%rd55+28];
	ld.shared.f32 	%f255, [%r120+28];
	fma.rn.f32 	%f314, %f254, %f255, %f253;
	add.s32 	%r123, %r123, 16;
	add.s32 	%r121, %r121, 16;
	add.s64 	%rd55, %rd55, 64;
	add.s32 	%r120, %r120, 64;
	setp.ne.s32 	%p16, %r121, 0;
	@%p16 bra 	$L__BB16_19;
$L__BB16_20:
	setp.eq.s32 	%p17, %r23, 0;
	@%p17 bra 	$L__BB16_29;
	and.b32  	%r39, %r22, 7;
	setp.lt.u32 	%p18, %r23, 8;
	@%p18 bra 	$L__BB16_23;
	mul.wide.u32 	%rd43, %r123, 4;
	add.s64 	%rd44, %rd4, %rd43;
	ld.global.nc.f32 	%f257, [%rd44];
	shl.b32 	%r101, %r123, 2;
	mov.u32 	%r102, shW;
	add.s32 	%r103, %r102, %r101;
	ld.shared.f32 	%f258, [%r103];
	fma.rn.f32 	%f259, %f257, %f258, %f314;
	ld.global.nc.f32 	%f260, [%rd44+4];
	ld.shared.f32 	%f261, [%r103+4];
	fma.rn.f32 	%f262, %f260, %f261, %f259;
	ld.global.nc.f32 	%f263, [%rd44+8];
	ld.shared.f32 	%f264, [%r103+8];
	fma.rn.f32 	%f265, %f263, %f264, %f262;
	ld.global.nc.f32 	%f266, [%rd44+12];
	ld.shared.f32 	%f267, [%r103+12];
	fma.rn.f32 	%f268, %f266, %f267, %f265;
	ld.global.nc.f32 	%f269, [%rd44+16];
	ld.shared.f32 	%f270, [%r103+16];
	fma.rn.f32 	%f271, %f269, %f270, %f268;
	ld.global.nc.f32 	%f272, [%rd44+20];
	ld.shared.f32 	%f273, [%r103+20];
	fma.rn.f32 	%f274, %f272, %f273, %f271;
	ld.global.nc.f32 	%f275, [%rd44+24];
	ld.shared.f32 	%f276, [%r103+24];
	fma.rn.f32 	%f277, %f275, %f276, %f274;
	ld.global.nc.f32 	%f278, [%rd44+28];
	ld.shared.f32 	%f279, [%r103+28];
	fma.rn.f32 	%f314, %f278, %f279, %f277;
	add.s32 	%r123, %r123, 8;
$L__BB16_23:
	setp.eq.s32 	%p19, %r39, 0;
	@%p19 bra 	$L__BB16_29;
	and.b32  	%r42, %r22, 3;
	setp.lt.u32 	%p20, %r39, 4;
	@%p20 bra 	$L__BB16_26;
	mul.wide.u32 	%rd45, %r123, 4;
	add.s64 	%rd46, %rd4, %rd45;
	ld.global.nc.f32 	%f281, [%rd46];
	shl.b32 	%r104, %r123, 2;
	mov.u32 	%r105, shW;
	add.s32 	%r106, %r105, %r104;
	ld.shared.f32 	%f282, [%r106];
	fma.rn.f32 	%f283, %f281, %f282, %f314;
	ld.global.nc.f32 	%f284, [%rd46+4];
	ld.shared.f32 	%f285, [%r106+4];
	fma.rn.f32 	%f286, %f284, %f285, %f283;
	ld.global.nc.f32 	%f287, [%rd46+8];
	ld.shared.f32 	%f288, [%r106+8];
	fma.rn.f32 	%f289, %f287, %f288, %f286;
	ld.global.nc.f32 	%f290, [%rd46+12];
	ld.shared.f32 	%f291, [%r106+12];
	fma.rn.f32 	%f314, %f290, %f291, %f289;
	add.s32 	%r123, %r123, 4;
$L__BB16_26:
	setp.eq.s32 	%p21, %r42, 0;
	@%p21 bra 	$L__BB16_29;
	shl.b32 	%r107, %r123, 2;
	mov.u32 	%r108, shW;
	add.s32 	%r127, %r108, %r107;
	mul.wide.u32 	%rd48, %r123, 4;
	add.s64 	%rd49, %rd19, %rd48;
	add.s64 	%rd56, %rd1, %rd49;
	neg.s32 	%r126, %r42;
$L__BB16_28:
	.pragma "nounroll";
	ld.global.nc.f32 	%f292, [%rd56];
	ld.shared.f32 	%f293, [%r127];
	fma.rn.f32 	%f314, %f292, %f293, %f314;
	add.s32 	%r127, %r127, 4;
	add.s64 	%rd56, %rd56, 4;
	add.s32 	%r126, %r126, 1;
	setp.ne.s32 	%p22, %r126, 0;
	@%p22 bra 	$L__BB16_28;
$L__BB16_29:
	mad.lo.s32 	%r109, %r52, %r56, %r1;
	cvta.to.global.u64 	%rd50, %rd12;
	mul.wide.u32 	%rd51, %r109, 4;
	add.s64 	%rd52, %rd50, %rd51;
	ld.global.f32 	%f294, [%rd52];
	add.f32 	%f295, %f314, %f294;
	setp.ge.f32 	%p23, %f295, %f27;
	selp.f32 	%f296, 0f3F800000, 0f00000000, %p23;
	selp.f32 	%f297, 0f00000000, %f295, %p23;
	st.global.f32 	[%rd52], %f297;
	cvta.to.global.u64 	%rd53, %rd13;
	add.s64 	%rd54, %rd53, %rd51;
	st.global.f32 	[%rd54], %f296;
$L__BB16_30:
	ret;

}
	// .globl	_Z33linear_if_fp16W_cached_kernel_fc2ILi120EEvPKfPK6__halfPfS5_iiif
.visible .entry _Z33linear_if_fp16W_cached_kernel_fc2ILi120EEvPKfPK6__halfPfS5_iiif(
	.param .u64 .ptr .align 1 _Z33linear_if_fp16W_cached_kernel_fc2ILi120EEvPKfPK6__halfPfS5_iiif_param_0,
	.param .u64 .ptr .align 1 _Z33linear_if_fp16W_cached_kernel_fc2ILi120EEvPKfPK6__halfPfS5_iiif_param_1,
	.param .u64 .ptr .align 1 _Z33linear_if_fp16W_cached_kernel_fc2ILi120EEvPKfPK6__halfPfS5_iiif_param_2,
	.param .u64 .ptr .align 1 _Z33linear_if_fp16W_cached_kernel_fc2ILi120EEvPKfPK6__halfPfS5_iiif_param_3,
	.param .u32 _Z33linear_if_fp16W_cached_kernel_fc2ILi120EEvPKfPK6__halfPfS5_iiif_param_4,
	.param .u32 _Z33linear_if_fp16W_cached_kernel_fc2ILi120EEvPKfPK6__halfPfS5_iiif_param_5,
	.param .u32 _Z33linear_if_fp16W_cached_kernel_fc2ILi120EEvPKfPK6__halfPfS5_iiif_param_6,
	.param .f32 _Z33linear_if_fp16W_cached_kernel_fc2ILi120EEvPKfPK6__halfPfS5_iiif_param_7
)
.maxntid 256
.minnctapersm 2
{
	.reg .pred 	%p<24>;
	.reg .b16 	%rs<2>;
	.reg .b32 	%r<128>;
	.reg .b32 	%f<315>;
	.reg .b64 	%rd<57>;

	ld.param.u64 	%rd14, [_Z33linear_if_fp16W_cached_kernel_fc2ILi120EEvPKfPK6__halfPfS5_iiif_param_0];
	ld.param.u64 	%rd11, [_Z33linear_if_fp16W_cached_kernel_fc2ILi120EEvPKfPK6__halfPfS5_iiif_param_1];
	ld.param.u64 	%rd12, [_Z33linear_if_fp16W_cached_kernel_fc2ILi120EEvPKfPK6__halfPfS5_iiif_param_2];
	ld.param.u64 	%rd13, [_Z33linear_if_fp16W_cached_kernel_fc2ILi120EEvPKfPK6__halfPfS5_iiif_param_3];
	ld.param.u32 	%r53, [_Z33linear_if_fp16W_cached_kernel_fc2ILi120EEvPKfPK6__halfPfS5_iiif_param_4];
	ld.param.u32 	%r51, [_Z33linear_if_fp16W_cached_kernel_fc2ILi120EEvPKfPK6__halfPfS5_iiif_param_5];
	ld.param.u32 	%r52, [_Z33linear_if_fp16W_cached_kernel_fc2ILi120EEvPKfPK6__halfPfS5_iiif_param_6];
	ld.param.f32 	%f27, [_Z33linear_if_fp16W_cached_kernel_fc2ILi120EEvPKfPK6__halfPfS5_iiif_param_7];
	cvta.to.global.u64 	%rd1, %rd14;
	mov.u32 	%r1, %ctaid.x;
	mov.u32 	%r55, %ctaid.y;
	mov.u32 	%r2, %ntid.y;
	mov.u32 	%r110, %tid.y;
	mad.lo.s32 	%r56, %r55, %r2, %r110;
	setp.ge.s32 	%p1, %r1, %r52;
	setp.ge.s32 	%p2, %r56, %r53;
	or.pred  	%p3, %p1, %p2;
	@%p3 bra 	$L__BB17_30;
	setp.ge.s32 	%p4, %r110, %r51;
	@%p4 bra 	$L__BB17_4;
	cvta.to.global.u64 	%rd2, %rd11;
	mul.lo.s32 	%r57, %r51, %r1;
	cvt.s64.s32 	%rd3, %r57;
	mov.u32 	%r59, shW;
$L__BB17_3:
	cvt.s64.s32 	%rd15, %r110;
	add.s64 	%rd16, %rd15, %rd3;
	shl.b64 	%rd17, %rd16, 1;
	add.s64 	%rd18, %rd2, %rd17;
	ld.global.nc.u16 	%rs1, [%rd18];
	// begin inline asm
	{  cvt.f32.f16 %f28, %rs1;}

	// end inline asm
	shl.b32 	%r58, %r110, 2;
	add.s32 	%r60, %r59, %r58;
	st.shared.f32 	[%r60], %f28;
	add.s32 	%r110, %r110, %r2;
	setp.lt.s32 	%p5, %r110, %r51;
	@%p5 bra 	$L__BB17_3;
$L__BB17_4:
	bar.sync 	0;
	mul.lo.s32 	%r7, %r51, %r56;
	mul.wide.s32 	%rd19, %r7, 4;
	add.s64 	%rd4, %rd1, %rd19;
	mul.wide.u32 	%rd20, %r1, 4;
	mov.u64 	%rd21, c_fc2_b;
	add.s64 	%rd22, %rd21, %rd20;
	ld.const.f32 	%f314, [%rd22];
	setp.lt.s32 	%p6, %r51, 4;
	mov.b32 	%r123, 0;
	@%p6 bra 	$L__BB17_16;
	add.s32 	%r8, %r51, -4;
	shr.u32 	%r64, %r8, 2;
	add.s32 	%r9, %r64, 1;
	and.b32  	%r10, %r9, 7;
	setp.lt.u32 	%p7, %r8, 28;
	mov.b32 	%r118, 0;
	mov.b32 	%r117, 4;
	@%p7 bra 	$L__BB17_8;
	and.b32  	%r11, %r9, 2147483640;
	mov.b32 	%r118, 0;
	mov.b32 	%r117, 4;
	mov.u32 	%r119, %r118;
$L__BB17_7:
	.pragma "nounroll";
	shr.u32 	%r67, %r118, 2;
	mul.wide.u32 	%rd23, %r67, 16;
	add.s64 	%rd24, %rd4, %rd23;
	ld.global.nc.v4.f32 	{%f30, %f31, %f32, %f33}, [%rd24];
	shl.b32 	%r68, %r118, 2;
	mov.u32 	%r69, shW;
	add.s32 	%r70, %r69, %r68;
	ld.shared.v4.f32 	{%f34, %f35, %f36, %f37}, [%r70];
	fma.rn.f32 	%f38, %f30, %f34, %f314;
	fma.rn.f32 	%f39, %f31, %f35, %f38;
	fma.rn.f32 	%f40, %f32, %f36, %f39;
	fma.rn.f32 	%f41, %f33, %f37, %f40;
	ld.global.nc.v4.f32 	{%f42, %f43, %f44, %f45}, [%rd24+16];
	ld.shared.v4.f32 	{%f46, %f47, %f48, %f49}, [%r70+16];
	fma.rn.f32 	%f50, %f42, %f46, %f41;
	fma.rn.f32 	%f51, %f43, %f47, %f50;
	fma.rn.f32 	%f52, %f44, %f48, %f51;
	fma.rn.f32 	%f53, %f45, %f49, %f52;
	ld.global.nc.v4.f32 	{%f54, %f55, %f56, %f57}, [%rd24+32];
	ld.shared.v4.f32 	{%f58, %f59, %f60, %f61}, [%r70+32];
	fma.rn.f32 	%f62, %f54, %f58, %f53;
	fma.rn.f32 	%f63, %f55, %f59, %f62;
	fma.rn.f32 	%f64, %f56, %f60, %f63;
	fma.rn.f32 	%f65, %f57, %f61, %f64;
	ld.global.nc.v4.f32 	{%f66, %f67, %f68, %f69}, [%rd24+48];
	ld.shared.v4.f32 	{%f70, %f71, %f72, %f73}, [%r70+48];
	fma.rn.f32 	%f74, %f66, %f70, %f65;
	fma.rn.f32 	%f75, %f67, %f71, %f74;
	fma.rn.f32 	%f76, %f68, %f72, %f75;
	fma.rn.f32 	%f77, %f69, %f73, %f76;
	ld.global.nc.v4.f32 	{%f78, %f79, %f80, %f81}, [%rd24+64];
	ld.shared.v4.f32 	{%f82, %f83, %f84, %f85}, [%r70+64];
	fma.rn.f32 	%f86, %f78, %f82, %f77;
	fma.rn.f32 	%f87, %f79, %f83, %f86;
	fma.rn.f32 	%f88, %f80, %f84, %f87;
	fma.rn.f32 	%f89, %f81, %f85, %f88;
	ld.global.nc.v4.f32 	{%f90, %f91, %f92, %f93}, [%rd24+80];
	ld.shared.v4.f32 	{%f94, %f95, %f96, %f97}, [%r70+80];
	fma.rn.f32 	%f98, %f90, %f94, %f89;
	fma.rn.f32 	%f99, %f91, %f95, %f98;
	fma.rn.f32 	%f100, %f92, %f96, %f99;
	fma.rn.f32 	%f101, %f93, %f97, %f100;
	ld.global.nc.v4.f32 	{%f102, %f103, %f104, %f105}, [%rd24+96];
	ld.shared.v4.f32 	{%f106, %f107, %f108, %f109}, [%r70+96];
	fma.rn.f32 	%f110, %f102, %f106, %f101;
	fma.rn.f32 	%f111, %f103, %f107, %f110;
	fma.rn.f32 	%f112, %f104, %f108, %f111;
	fma.rn.f32 	%f113, %f105, %f109, %f112;
	add.s32 	%r118, %r117, 28;
	ld.global.nc.v4.f32 	{%f114, %f115, %f116, %f117}, [%rd24+112];
	ld.shared.v4.f32 	{%f118, %f119, %f120, %f121}, [%r70+112];
	fma.rn.f32 	%f122, %f114, %f118, %f113;
	fma.rn.f32 	%f123, %f115, %f119, %f122;
	fma.rn.f32 	%f124, %f116, %f120, %f123;
	fma.rn.f32 	%f314, %f117, %f121, %f124;
	add.s32 	%r117, %r117, 32;
	add.s32 	%r119, %r119, 8;
	setp.eq.s32 	%p8, %r119, %r11;
	@%p8 bra 	$L__BB17_8;
	bra.uni 	$L__BB17_7;
$L__BB17_8:
	and.b32  	%r71, %r8, -4;
	add.s32 	%r123, %r71, 4;
	setp.eq.s32 	%p9, %r10, 0;
	@%p9 bra 	$L__BB17_16;
	setp.lt.u32 	%p10, %r10, 4;
	@%p10 bra 	$L__BB17_11;
	shr.u32 	%r72, %r118, 2;
	mul.wide.u32 	%rd25, %r72, 16;
	add.s64 	%rd26, %rd4, %rd25;
	ld.global.nc.v4.f32 	{%f126, %f127, %f128, %f129}, [%rd26];
	shl.b32 	%r73, %r118, 2;
	mov.u32 	%r74, shW;
	add.s32 	%r75, %r74, %r73;
	ld.shared.v4.f32 	{%f130, %f131, %f132, %f133}, [%r75];
	fma.rn.f32 	%f134, %f126, %f130, %f314;
	fma.rn.f32 	%f135, %f127, %f131, %f134;
	fma.rn.f32 	%f136, %f128, %f132, %f135;
	fma.rn.f32 	%f137, %f129, %f133, %f136;
	add.s32 	%r76, %r117, 4;
	shr.u32 	%r77, %r117, 2;
	mul.wide.u32 	%rd27, %r77, 16;
	add.s64 	%rd28, %rd4, %rd27;
	ld.global.nc.v4.f32 	{%f138, %f139, %f140, %f141}, [%rd28];
	shl.b32 	%r78, %r117, 2;
	add.s32 	%r79, %r74, %r78;
	ld.shared.v4.f32 	{%f142, %f143, %f144, %f145}, [%r79];
	fma.rn.f32 	%f146, %f138, %f142, %f137;
	fma.rn.f32 	%f147, %f139, %f143, %f146;
	fma.rn.f32 	%f148, %f140, %f144, %f147;
	fma.rn.f32 	%f149, %f141, %f145, %f148;
	add.s32 	%r80, %r117, 8;
	shr.u32 	%r81, %r76, 2;
	mul.wide.u32 	%rd29, %r81, 16;
	add.s64 	%rd30, %rd4, %rd29;
	ld.global.nc.v4.f32 	{%f150, %f151, %f152, %f153}, [%rd30];
	ld.shared.v4.f32 	{%f154, %f155, %f156, %f157}, [%r79+16];
	fma.rn.f32 	%f158, %f150, %f154, %f149;
	fma.rn.f32 	%f159, %f151, %f155, %f158;
	fma.rn.f32 	%f160, %f152, %f156, %f159;
	fma.rn.f32 	%f161, %f153, %f157, %f160;
	shr.u32 	%r82, %r80, 2;
	mul.wide.u32 	%rd31, %r82, 16;
	add.s64 	%rd32, %rd4, %rd31;
	ld.global.nc.v4.f32 	{%f162, %f163, %f164, %f165}, [%rd32];
	ld.shared.v4.f32 	{%f166, %f167, %f168, %f169}, [%r79+32];
	fma.rn.f32 	%f170, %f162, %f166, %f161;
	fma.rn.f32 	%f171, %f163, %f167, %f170;
	fma.rn.f32 	%f172, %f164, %f168, %f171;
	fma.rn.f32 	%f314, %f165, %f169, %f172;
	add.s32 	%r118, %r117, 12;
	add.s32 	%r117, %r117, 16;
$L__BB17_11:
	and.b32  	%r83, %r9, 3;
	setp.eq.s32 	%p11, %r83, 0;
	@%p11 bra 	$L__BB17_16;
	setp.eq.s32 	%p12, %r83, 1;
	@%p12 bra 	$L__BB17_14;
	shr.u32 	%r84, %r118, 2;
	mul.wide.u32 	%rd33, %r84, 16;
	add.s64 	%rd34, %rd4, %rd33;
	ld.global.nc.v4.f32 	{%f174, %f175, %f176, %f177}, [%rd34];
	shl.b32 	%r85, %r118, 2;
	mov.u32 	%r86, shW;
	add.s32 	%r87, %r86, %r85;
	ld.shared.v4.f32 	{%f178, %f179, %f180, %f181}, [%r87];
	fma.rn.f32 	%f182, %f174, %f178, %f314;
	fma.rn.f32 	%f183, %f175, %f179, %f182;
	fma.rn.f32 	%f184, %f176, %f180, %f183;
	fma.rn.f32 	%f185, %f177, %f181, %f184;
	shr.u32 	%r88, %r117, 2;
	mul.wide.u32 	%rd35, %r88, 16;
	add.s64 	%rd36, %rd4, %rd35;
	ld.global.nc.v4.f32 	{%f186, %f187, %f188, %f189}, [%rd36];
	shl.b32 	%r89, %r117, 2;
	add.s32 	%r90, %r86, %r89;
	ld.shared.v4.f32 	{%f190, %f191, %f192, %f193}, [%r90];
	fma.rn.f32 	%f194, %f186, %f190, %f185;
	fma.rn.f32 	%f195, %f187, %f191, %f194;
	fma.rn.f32 	%f196, %f188, %f192, %f195;
	fma.rn.f32 	%f314, %f189, %f193, %f196;
	add.s32 	%r118, %r117, 4;
$L__BB17_14:
	and.b32  	%r91, %r8, 4;
	setp.ne.s32 	%p13, %r91, 0;
	@%p13 bra 	$L__BB17_16;
	shr.u32 	%r92, %r118, 2;
	mul.wide.u32 	%rd37, %r92, 16;
	add.s64 	%rd38, %rd4, %rd37;
	ld.global.nc.v4.f32 	{%f197, %f198, %f199, %f200}, [%rd38];
	shl.b32 	%r93, %r118, 2;
	mov.u32 	%r94, shW;
	add.s32 	%r95, %r94, %r93;
	ld.shared.v4.f32 	{%f201, %f202, %f203, %f204}, [%r95];
	fma.rn.f32 	%f205, %f197, %f201, %f314;
	fma.rn.f32 	%f206, %f198, %f202, %f205;
	fma.rn.f32 	%f207, %f199, %f203, %f206;
	fma.rn.f32 	%f314, %f200, %f204, %f207;
$L__BB17_16:
	setp.ge.s32 	%p14, %r123, %r51;
	@%p14 bra 	$L__BB17_29;
	sub.s32 	%r22, %r51, %r123;
	and.b32  	%r23, %r22, 15;
	sub.s32 	%r96, %r123, %r51;
	setp.gt.u32 	%p15, %r96, -16;
	@%p15 bra 	$L__BB17_20;
	and.b32  	%r97, %r22, -16;
	neg.s32 	%r121, %r97;
	mul.wide.u32 	%rd40, %r123, 4;
	add.s64 	%rd41, %rd19, %rd40;
	add.s64 	%rd42, %rd41, %rd1;
	add.s64 	%rd55, %rd42, 32;
	shl.b32 	%r98, %r123, 2;
	mov.u32 	%r99, shW;
	add.s32 	%r100, %r98, %r99;
	add.s32 	%r120, %r100, 32;
$L__BB17_19:
	.pragma "nounroll";
	ld.global.nc.f32 	%f209, [%rd55+-32];
	ld.shared.f32 	%f210, [%r120+-32];
	fma.rn.f32 	%f211, %f209, %f210, %f314;
	ld.global.nc.f32 	%f212, [%rd55+-28];
	ld.shared.f32 	%f213, [%r120+-28];
	fma.rn.f32 	%f214, %f212, %f213, %f211;
	ld.global.nc.f32 	%f215, [%rd55+-24];
	ld.shared.f32 	%f216, [%r120+-24];
	fma.rn.f32 	%f217, %f215, %f216, %f214;
	ld.global.nc.f32 	%f218, [%rd55+-20];
	ld.shared.f32 	%f219, [%r120+-20];
	fma.rn.f32 	%f220, %f218, %f219, %f217;
	ld.global.nc.f32 	%f221, [%rd55+-16];
	ld.shared.f32 	%f222, [%r120+-16];
	fma.rn.f32 	%f223, %f221, %f222, %f220;
	ld.global.nc.f32 	%f224, [%rd55+-12];
	ld.shared.f32 	%f225, [%r120+-12];
	fma.rn.f32 	%f226, %f224, %f225, %f223;
	ld.global.nc.f32 	%f227, [%rd55+-8];
	ld.shared.f32 	%f228, [%r120+-8];
	fma.rn.f32 	%f229, %f227, %f228, %f226;
	ld.global.nc.f32 	%f230, [%rd55+-4];
	ld.shared.f32 	%f231, [%r120+-4];
	fma.rn.f32 	%f232, %f230, %f231, %f229;
	ld.global.nc.f32 	%f233, [%rd55];
	ld.shared.f32 	%f234, [%r120];
	fma.rn.f32 	%f235, %f233, %f234, %f232;
	ld.global.nc.f32 	%f236, [%rd55+4];
	ld.shared.f32 	%f237, [%r120+4];
	fma.rn.f32 	%f238, %f236, %f237, %f235;
	ld.global.nc.f32 	%f239, [%rd55+8];
	ld.shared.f32 	%f240, [%r120+8];
	fma.rn.f32 	%f241, %f239, %f240, %f238;
	ld.global.nc.f32 	%f242, [%rd55+12];
	ld.shared.f32 	%f243, [%r120+12];
	fma.rn.f32 	%f244, %f242, %f243, %f241;
	ld.global.nc.f32 	%f245, [%rd55+16];
	ld.shared.f32 	%f246, [%r120+16];
	fma.rn.f32 	%f247, %f245, %f246, %f244;
	ld.global.nc.f32 	%f248, [%rd55+20];
	ld.shared.f32 	%f249, [%r120+20];
	fma.rn.f32 	%f250, %f248, %f249, %f247;
	ld.global.nc.f32 	%f251, [%rd55+24];
	ld.shared.f32 	%f252, [%r120+24];
	fma.rn.f32 	%f253, %f251, %f252, %f250;
	ld.global.nc.f32 	%f254, [%rd55+28];
	ld.shared.f32 	%f255, [%r120+28];
	fma.rn.f32 	%f314, %f254, %f255, %f253;
	add.s32 	%r123, %r123, 16;
	add.s32 	%r121, %r121, 16;
	add.s64 	%rd55, %rd55, 64;
	add.s32 	%r120, %r120, 64;
	setp.ne.s32 	%p16, %r121, 0;
	@%p16 bra 	$L__BB17_19;
$L__BB17_20:
	setp.eq.s32 	%p17, %r23, 0;
	@%p17 bra 	$L__BB17_29;
	and.b32  	%r39, %r22, 7;
	setp.lt.u32 	%p18, %r23, 8;
	@%p18 bra 	$L__BB17_23;
	mul.wide.u32 	%rd43, %r123, 4;
	add.s64 	%rd44, %rd4, %rd43;
	ld.global.nc.f32 	%f257, [%rd44];
	shl.b32 	%r101, %r123, 2;
	mov.u32 	%r102, shW;
	add.s32 	%r103, %r102, %r101;
	ld.shared.f32 	%f258, [%r103];
	fma.rn.f32 	%f259, %f257, %f258, %f314;
	ld.global.nc.f32 	%f260, [%rd44+4];
	ld.shared.f32 	%f261, [%r103+4];
	fma.rn.f32 	%f262, %f260, %f261, %f259;
	ld.global.nc.f32 	%f263, [%rd44+8];
	ld.shared.f32 	%f264, [%r103+8];
	fma.rn.f32 	%f265, %f263, %f264, %f262;
	ld.global.nc.f32 	%f266, [%rd44+12];
	ld.shared.f32 	%f267, [%r103+12];
	fma.rn.f32 	%f268, %f266, %f267, %f265;
	ld.global.nc.f32 	%f269, [%rd44+16];
	ld.shared.f32 	%f270, [%r103+16];
	fma.rn.f32 	%f271, %f269, %f270, %f268;
	ld.global.nc.f32 	%f272, [%rd44+20];
	ld.shared.f32 	%f273, [%r103+20];
	fma.rn.f32 	%f274, %f272, %f273, %f271;
	ld.global.nc.f32 	%f275, [%rd44+24];
	ld.shared.f32 	%f276, [%r103+24];
	fma.rn.f32 	%f277, %f275, %f276, %f274;
	ld.global.nc.f32 	%f278, [%rd44+28];
	ld.shared.f32 	%f279, [%r103+28];
	fma.rn.f32 	%f314, %f278, %f279, %f277;
	add.s32 	%r123, %r123, 8;
$L__BB17_23:
	setp.eq.s32 	%p19, %r39, 0;
	@%p19 bra 	$L__BB17_29;
	and.b32  	%r42, %r22, 3;
	setp.lt.u32 	%p20, %r39, 4;
	@%p20 bra 	$L__BB17_26;
	mul.wide.u32 	%rd45, %r123, 4;
	add.s64 	%rd46, %rd4, %rd45;
	ld.global.nc.f32 	%f281, [%rd46];
	shl.b32 	%r104, %r123, 2;
	mov.u32 	%r105, shW;
	add.s32 	%r106, %r105, %r104;
	ld.shared.f32 	%f282, [%r106];
	fma.rn.f32 	%f283, %f281, %f282, %f314;
	ld.global.nc.f32 	%f284, [%rd46+4];
	ld.shared.f32 	%f285, [%r106+4];
	fma.rn.f32 	%f286, %f284, %f285, %f283;
	ld.global.nc.f32 	%f287, [%rd46+8];
	ld.shared.f32 	%f288, [%r106+8];
	fma.rn.f32 	%f289, %f287, %f288, %f286;
	ld.global.nc.f32 	%f290, [%rd46+12];
	ld.shared.f32 	%f291, [%r106+12];
	fma.rn.f32 	%f314, %f290, %f291, %f289;
	add.s32 	%r123, %r123, 4;
$L__BB17_26:
	setp.eq.s32 	%p21, %r42, 0;
	@%p21 bra 	$L__BB17_29;
	shl.b32 	%r107, %r123, 2;
	mov.u32 	%r108, shW;
	add.s32 	%r127, %r108, %r107;
	mul.wide.u32 	%rd48, %r123, 4;
	add.s64 	%rd49, %rd19, %rd48;
	add.s64 	%rd56, %rd1, %rd49;
	neg.s32 	%r126, %r42;
$L__BB17_28:
	.pragma "nounroll";
	ld.global.nc.f32 	%f292, [%rd56];
	ld.shared.f32 	%f293, [%r127];
	fma.rn.f32 	%f314, %f292, %f293, %f314;
	add.s32 	%r127, %r127, 4;
	add.s64 	%rd56, %rd56, 4;
	add.s32 	%r126, %r126, 1;
	setp.ne.s32 	%p22, %r126, 0;
	@%p22 bra 	$L__BB17_28;
$L__BB17_29:
	mad.lo.s32 	%r109, %r52, %r56, %r1;
	cvta.to.global.u64 	%rd50, %rd12;
	mul.wide.u32 	%rd51, %r109, 4;
	add.s64 	%rd52, %rd50, %rd51;
	ld.global.f32 	%f294, [%rd52];
	add.f32 	%f295, %f314, %f294;
	setp.ge.f32 	%p23, %f295, %f27;
	selp.f32 	%f296, 0f3F800000, 0f00000000, %p23;
	selp.f32 	%f297, 0f00000000, %f295, %p23;
	st.global.f32 	[%rd52], %f297;
	cvta.to.global.u64 	%rd53, %rd13;
	add.s64 	%rd54, %rd53, %rd51;
	st.global.f32 	[%rd54], %f296;
$L__BB17_30:
	ret;

}


// ===== COMPILED SASS (sm_100) =====

	.target	sm_100

	.elftype	@"ET_EXEC"


//--------------------- .note.nv.tkinfo           --------------------------
	.section	.note.nv.tkinfo,"",@"SHT_NOTE"
	.sectionflags	@"SHF_NOTE_NV_TKINFO"
	.tkinfo
        /*0018*/ 	.word	0x00000002
        /*0030*/ 	.string	""
        /*0030*/ 	.string	"ptxas"
        /*0030*/ 	.string	"Cuda compilation tools, release 13.0, V13.0.88"
        /*0030*/ 	.string	"Build cuda_13.0.r13.0/compiler.36424714_0"
        /*0030*/ 	.string	"-arch sm_100 -m 64 "



//--------------------- .note.nv.cuinfo           --------------------------
	.section	.note.nv.cuinfo,"",@"SHT_NOTE"
	.sectionflags	@"SHF_NOTE_NV_CUINFO"
        /*0018*/ 	.short	0x0002
        /*001a*/ 	.short	0x0064
        /*001c*/ 	.short	0x0082
	.zero		2


//--------------------- .nv.info                  --------------------------
	.section	.nv.info,"",@"SHT_CUDA_INFO"
	.align	4


	//----- nvinfo : EIATTR_REGCOUNT
	.align		4
        /*0000*/ 	.byte	0x04, 0x2f
        /*0002*/ 	.short	(.L_8 - .L_7)
	.align		4
.L_7:
        /*0004*/ 	.word	index@(_Z25conv2d_conv1_const_kernelPKfPfiii)
        /*0008*/ 	.word	0x0000002a


	//----- nvinfo : EIATTR_FRAME_SIZE
	.align		4
.L_8:
        /*000c*/ 	.byte	0x04, 0x11
        /*000e*/ 	.short	(.L_10 - .L_9)
	.align		4
.L_9:
        /*0010*/ 	.word	index@(_Z25conv2d_conv1_const_kernelPKfPfiii)
        /*0014*/ 	.word	0x00000000


	//----- nvinfo : EIATTR_REGCOUNT
	.align		4
.L_10:
        /*0018*/ 	.byte	0x04, 0x2f
        /*001a*/ 	.short	(.L_12 - .L_11)
	.align		4
.L_11:
        /*001c*/ 	.word	index@(_Z22if1_pool1_fused_kernelPK6__halfPfPS_iiif)
        /*0020*/ 	.word	0x00000018


	//----- nvinfo : EIATTR_FRAME_SIZE
	.align		4
.L_12:
        /*0024*/ 	.byte	0x04, 0x11
        /*0026*/ 	.short	(.L_14 - .L_13)
	.align		4
.L_13:
        /*0028*/ 	.word	index@(_Z22if1_pool1_fused_kernelPK6__halfPfPS_iiif)
        /*002c*/ 	.word	0x00000000


	//----- nvinfo : EIATTR_REGCOUNT
	.align		4
.L_14:
        /*0030*/ 	.byte	0x04, 0x2f
        /*0032*/ 	.short	(.L_16 - .L_15)
	.align		4
.L_15:
        /*0034*/ 	.word	index@(_Z40conv2_if_pool2_fused_const_smem_flat_oc2PK6__halfPfPS_iiif)
        /*0038*/ 	.word	0x00000048


	//----- nvinfo : EIATTR_FRAME_SIZE
	.align		4
.L_16:
        /*003c*/ 	.byte	0x04, 0x11
        /*003e*/ 	.short	(.L_18 - .L_17)
	.align		4
.L_17:
        /*0040*/ 	.word	index@(_Z40conv2_if_pool2_fused_const_smem_flat_oc2PK6__halfPfPS_iiif)
        /*0044*/ 	.word	0x00000000


	//----- nvinfo : EIATTR_REGCOUNT
	.align		4
.L_18:
        /*0048*/ 	.byte	0x04, 0x2f
        /*004a*/ 	.short	(.L_20 - .L_19)
	.align		4
.L_19:
        /*004c*/ 	.word	index@(_Z14flatten_kernelPKfPfiiii)
        /*0050*/ 	.word	0x00000010


	//----- nvinfo : EIATTR_FRAME_SIZE
	.align		4
.L_20:
        /*0054*/ 	.byte	0x04, 0x11
        /*0056*/ 	.short	(.L_22 - .L_21)
	.align		4
.L_21:
        /*0058*/ 	.word	index@(_Z14flatten_kernelPKfPfiiii)
        /*005c*/ 	.word	0x00000000


	//----- nvinfo : EIATTR_REGCOUNT
	.align		4
.L_22:
        /*0060*/ 	.byte	0x04, 0x2f
        /*0062*/ 	.short	(.L_24 - .L_23)
	.align		4
.L_23:
        /*0064*/ 	.word	index@(_Z22linear_if_fused_kernelPKfS0_S0_PfS1_iiif)
        /*0068*/ 	.word	0x00000030


	//----- nvinfo : EIATTR_FRAME_SIZE
	.align		4
.L_24:
        /*006c*/ 	.byte	0x04, 0x11
        /*006e*/ 	.short	(.L_26 - .L_25)
	.align		4
.L_25:
        /*0070*/ 	.word	index@(_Z22linear_if_fused_kernelPKfS0_S0_PfS1_iiif)
        /*0074*/ 	.word	0x00000000


	//----- nvinfo : EIATTR_REGCOUNT
	.align		4
.L_26:
        /*0078*/ 	.byte	0x04, 0x2f
        /*007a*/ 	.short	(.L_28 - .L_27)
	.align		4
.L_27:
        /*007c*/ 	.word	index@(_Z23fc3_accum_kernel_floatWPKfS0_Pfif)
        /*0080*/ 	.word	0x00000080


	//----- nvinfo : EIATTR_FRAME_SIZE
	.align		4
.L_28:
        /*0084*/ 	.byte	0x04, 0x11
        /*0086*/ 	.short	(.L_30 - .L_29)
	.align		4
.L_29:
        /*0088*/ 	.word	index@(_Z23fc3_accum_kernel_floatWPKfS0_Pfif)
        /*008c*/ 	.word	0x00000000


	//----- nvinfo : EIATTR_REGCOUNT
	.align		4
.L_30:
        /*0090*/ 	.byte	0x04, 0x2f
        /*0092*/ 	.short	(.L_32 - .L_31)
	.align		4
.L_31:
        /*0094*/ 	.word	index@(_Z20scale_inplace_kernelPffi)
        /*0098*/ 	.word	0x00000008


	//----- nvinfo : EIATTR_FRAME_SIZE
	.align		4
.L_32:
        /*009c*/ 	.byte	0x04, 0x11
        /*009e*/ 	.short	(.L_34 - .L_33)
	.align		4
.L_33:
        /*00a0*/ 	.word	index@(_Z20scale_inplace_kernelPffi)
        /*00a4*/ 	.word	0x00000000


	//----- nvinfo : EIATTR_REGCOUNT
	.align		4
.L_34:
        /*00a8*/ 	.byte	0x04, 0x2f
        /*00aa*/ 	.short	(.L_36 - .L_35)
	.align		4
.L_35:
        /*00ac*/ 	.word	index@(_Z13argmax_kernelPKfPiii)
        /*00b0*/ 	.word	0x0000001f


	//----- nvinfo : EIATTR_FRAME_SIZE
	.align		4
.L_36:
        /*00b4*/ 	.byte	0x04, 0x11
        /*00b6*/ 	.short	(.L_38 - .L_37)
	.align		4
.L_37:
        /*00b8*/ 	.word	index@(_Z13argmax_kernelPKfPiii)
        /*00bc*/ 	.word	0x00000000


	//----- nvinfo : EIATTR_REGCOUNT
	.align		4
.L_38:
        /*00c0*/ 	.byte	0x04, 0x2f
        /*00c2*/ 	.short	(.L_40 - .L_39)
	.align		4
.L_39:
        /*00c4*/ 	.word	index@(_Z20float_to_half_kernelPKfP6__halfi)
        /*00c8*/ 	.word	0x0000000a


	//----- nvinfo : EIATTR_FRAME_SIZE
	.align		4
.L_40:
        /*00cc*/ 	.byte	0x04, 0x11
        /*00ce*/ 	.short	(.L_42 - .L_41)
	.align		4
.L_41:
        /*00d0*/ 	.word	index@(_Z20float_to_half_kernelPKfP6__halfi)
        /*00d4*/ 	.word	0x00000000


	//----- nvinfo : EIATTR_REGCOUNT
	.align		4
.L_42:
        /*00d8*/ 	.byte	0x04, 0x2f
        /*00da*/ 	.short	(.L_44 - .L_43)
	.align		4
.L_43:
        /*00dc*/ 	.word	index@(_Z20half_to_float_kernelPK6__halfPfi)
        /*00e0*/ 	.word	0x0000000a


	//----- nvinfo : EIATTR_FRAME_SIZE
	.align		4
.L_44:
        /*00e4*/ 	.byte	0x04, 0x11
        /*00e6*/ 	.short	(.L_46 - .L_45)
	.align		4
.L_45:
        /*00e8*/ 	.word	index@(_Z20half_to_float_kernelPK6__halfPfi)
        /*00ec*/ 	.word	0x00000000


	//----- nvinfo : EIATTR_REGCOUNT
	.align		4
.L_46:
        /*00f0*/ 	.byte	0x04, 0x2f
        /*00f2*/ 	.short	(.L_48 - .L_47)
	.align		4
.L_47:
        /*00f4*/ 	.word	index@(_Z29fc1_transpose_pad_colmajor_v2PK6__halfPS_iii)
        /*00f8*/ 	.word	0x0000000a


	//----- nvinfo : EIATTR_FRAME_SIZE
	.align		4
.L_48:
        /*00fc*/ 	.byte	0x04, 0x11
        /*00fe*/ 	.short	(.L_50 - .L_49)
	.align		4
.L_49:
        /*0100*/ 	.word	index@(_Z29fc1_transpose_pad_colmajor_v2PK6__halfPS_iii)
        /*0104*/ 	.word	0x00000000


	//----- nvinfo : EIATTR_REGCOUNT
	.align		4
.L_50:
        /*0108*/ 	.byte	0x04, 0x2f
        /*010a*/ 	.short	(.L_52 - .L_51)
	.align		4
.L_51:
        /*010c*/ 	.word	index@(_Z26fc2_transpose_pad_colmajorPK6__halfPS_iiii)
        /*0110*/ 	.word	0x0000000a


	//----- nvinfo : EIATTR_FRAME_SIZE
	.align		4
.L_52:
        /*0114*/ 	.byte	0x04, 0x11
        /*0116*/ 	.short	(.L_54 - .L_53)
	.align		4
.L_53:
        /*0118*/ 	.word	index@(_Z26fc2_transpose_pad_colmajorPK6__halfPS_iiii)
        /*011c*/ 	.word	0x00000000


	//----- nvinfo : EIATTR_REGCOUNT
	.align		4
.L_54:
        /*0120*/ 	.byte	0x04, 0x2f
        /*0122*/ 	.short	(.L_56 - .L_55)
	.align		4
.L_55:
        /*0124*/ 	.word	index@(_Z18fc1_wmma_if_kernelPK6__halfS1_PfS2_PS_i)
        /*0128*/ 	.word	0x0000001e


	//----- nvinfo : EIATTR_FRAME_SIZE
	.align		4
.L_56:
        /*012c*/ 	.byte	0x04, 0x11
        /*012e*/ 	.short	(.L_58 - .L_57)
	.align		4
.L_57:
        /*0130*/ 	.word	index@(_Z18fc1_wmma_if_kernelPK6__halfS1_PfS2_PS_i)
        /*0134*/ 	.word	0x00000000


	//----- nvinfo : EIATTR_REGCOUNT
	.align		4
.L_58:
        /*0138*/ 	.byte	0x04, 0x2f
        /*013a*/ 	.short	(.L_60 - .L_59)
	.align		4
.L_59:
        /*013c*/ 	.word	index@(_Z18fc2_wmma_if_kernelPK6__halfS1_PfS2_i)
        /*0140*/ 	.word	0x0000001e


	//----- nvinfo : EIATTR_FRAME_SIZE
	.align		4
.L_60:
        /*0144*/ 	.byte	0x04, 0x11
        /*0146*/ 	.short	(.L_62 - .L_61)
	.align		4
.L_61:
        /*0148*/ 	.word	index@(_Z18fc2_wmma_if_kernelPK6__halfS1_PfS2_i)
        /*014c*/ 	.word	0x00000000


	//----- nvinfo : EIATTR_REGCOUNT
	.align		4
.L_62:
        /*0150*/ 	.byte	0x04, 0x2f
        /*0152*/ 	.short	(.L_64 - .L_63)
	.align		4
.L_63:
        /*0154*/ 	.word	index@(_Z22fc1_wmma_if_kernel_1x2PK6__halfS1_PfS2_PS_i)
        /*0158*/ 	.word	0x00000020


	//----- nvinfo : EIATTR_FRAME_SIZE
	.align		4
.L_64:
        /*015c*/ 	.byte	0x04, 0x11
        /*015e*/ 	.short	(.L_66 - .L_65)
	.align		4
.L_65:
        /*0160*/ 	.word	index@(_Z22fc1_wmma_if_kernel_1x2PK6__halfS1_PfS2_PS_i)
        /*0164*/ 	.word	0x00000000


	//----- nvinfo : EIATTR_REGCOUNT
	.align		4
.L_66:
        /*0168*/ 	.byte	0x04, 0x2f
        /*016a*/ 	.short	(.L_68 - .L_67)
	.align		4
.L_67:
        /*016c*/ 	.word	index@(_Z22fc2_wmma_if_kernel_1x2PK6__halfS1_PfS2_i)
        /*0170*/ 	.word	0x00000020


	//----- nvinfo : EIATTR_FRAME_SIZE
	.align		4
.L_68:
        /*0174*/ 	.byte	0x04, 0x11
        /*0176*/ 	.short	(.L_70 - .L_69)
	.align		4
.L_69:
        /*0178*/ 	.word	index@(_Z22fc2_wmma_if_kernel_1x2PK6__halfS1_PfS2_i)
        /*017c*/ 	.word	0x00000000


	//----- nvinfo : EIATTR_REGCOUNT
	.align		4
.L_70:
        /*0180*/ 	.byte	0x04, 0x2f
        /*0182*/ 	.short	(.L_72 - .L_71)
	.align		4
.L_71:
        /*0184*/ 	.word	index@(_Z33linear_if_fp16W_cached_kernel_fc1ILi256EEvPKfPK6__halfPfS5_iiif)
        /*0188*/ 	.word	0x00000044


	//----- nvinfo : EIATTR_FRAME_SIZE
	.align		4
.L_72:
        /*018c*/ 	.byte	0x04, 0x11
        /*018e*/ 	.short	(.L_74 - .L_73)
	.align		4
.L_73:
        /*0190*/ 	.word	index@(_Z33linear_if_fp16W_cached_kernel_fc1ILi256EEvPKfPK6__halfPfS5_iiif)
        /*0194*/ 	.word	0x00000000


	//----- nvinfo : EIATTR_REGCOUNT
	.align		4
.L_74:
        /*0198*/ 	.byte	0x04, 0x2f
        /*019a*/ 	.short	(.L_76 - .L_75)
	.align		4
.L_75:
        /*019c*/ 	.word	index@(_Z33linear_if_fp16W_cached_kernel_fc2ILi120EEvPKfPK6__halfPfS5_iiif)
        /*01a0*/ 	.word	0x00000044


	//----- nvinfo : EIATTR_FRAME_SIZE
	.align		4
.L_76:
        /*01a4*/ 	.byte	0x04, 0x11
        /*01a6*/ 	.short	(.L_78 - .L_77)
	.align		4
.L_77:
        /*01a8*/ 	.word	index@(_Z33linear_if_fp16W_cached_kernel_fc2ILi120EEvPKfPK6__halfPfS5_iiif)
        /*01ac*/ 	.word	0x00000000


	//----- nvinfo : EIATTR_MIN_STACK_SIZE
	.align		4
.L_78:
        /*01b0*/ 	.byte	0x04, 0x12
        /*01b2*/ 	.short	(.L_80 - .L_79)
	.align		4
.L_79:
        /*01b4*/ 	.word	index@(_Z33linear_if_fp16W_cached_kernel_fc2ILi120EEvPKfPK6__halfPfS5_iiif)
        /*01b8*/ 	.word	0x00000000


	//----- nvinfo : EIATTR_MIN_STACK_SIZE
	.align		4
.L_80:
        /*01bc*/ 	.byte	0x04, 0x12
        /*01be*/ 	.short	(.L_82 - .L_81)
	.align		4
.L_81:
        /*01c0*/ 	.word	index@(_Z33linear_if_fp16W_cached_kernel_fc1ILi256EEvPKfPK6__halfPfS5_iiif)
        /*01c4*/ 	.word	0x00000000


	//----- nvinfo : EIATTR_MIN_STACK_SIZE
	.align		4
.L_82:
        /*01c8*/ 	.byte	0x04, 0x12
        /*01ca*/ 	.short	(.L_84 - .L_83)
	.align		4
.L_83:
        /*01cc*/ 	.word	index@(_Z22fc2_wmma_if_kernel_1x2PK6__halfS1_PfS2_i)
        /*01d0*/ 	.word	0x00000000


	//----- nvinfo : EIATTR_MIN_STACK_SIZE
	.align		4
.L_84:
        /*01d4*/ 	.byte	0x04, 0x12
        /*01d6*/ 	.short	(.L_86 - .L_85)
	.align		4
.L_85:
        /*01d8*/ 	.word	index@(_Z22fc1_wmma_if_kernel_1x2PK6__halfS1_PfS2_PS_i)
        /*01dc*/ 	.word	0x00000000


	//----- nvinfo : EIATTR_MIN_STACK_SIZE
	.align		4
.L_86:
        /*01e0*/ 	.byte	0x04, 0x12
        /*01e2*/ 	.short	(.L_88 - .L_87)
	.align		4
.L_87:
        /*01e4*/ 	.word	index@(_Z18fc2_wmma_if_kernelPK6__halfS1_PfS2_i)
        /*01e8*/ 	.word	0x00000000


	//----- nvinfo : EIATTR_MIN_STACK_SIZE
	.align		4
.L_88:
        /*01ec*/ 	.byte	0x04, 0x12
        /*01ee*/ 	.short	(.L_90 - .L_89)
	.align		4
.L_89:
        /*01f0*/ 	.word	index@(_Z18fc1_wmma_if_kernelPK6__halfS1_PfS2_PS_i)
        /*01f4*/ 	.word	0x00000000


	//----- nvinfo : EIATTR_MIN_STACK_SIZE
	.align		4
.L_90:
        /*01f8*/ 	.byte	0x04, 0x12
        /*01fa*/ 	.short	(.L_92 - .L_91)
	.align		4
.L_91:
        /*01fc*/ 	.word	index@(_Z26fc2_transpose_pad_colmajorPK6__halfPS_iiii)
        /*0200*/ 	.word	0x00000000


	//----- nvinfo : EIATTR_MIN_STACK_SIZE
	.align		4
.L_92:
        /*0204*/ 	.byte	0x04, 0x12
        /*0206*/ 	.short	(.L_94 - .L_93)
	.align		4
.L_93:
        /*0208*/ 	.word	index@(_Z29fc1_transpose_pad_colmajor_v2PK6__halfPS_iii)
        /*020c*/ 	.word	0x00000000


	//----- nvinfo : EIATTR_MIN_STACK_SIZE
	.align		4
.L_94:
        /*0210*/ 	.byte	0x04, 0x12
        /*0212*/ 	.short	(.L_96 - .L_95)
	.align		4
.L_95:
        /*0214*/ 	.word	index@(_Z20half_to_float_kernelPK6__halfPfi)
        /*0218*/ 	.word	0x00000000


	//----- nvinfo : EIATTR_MIN_STACK_SIZE
	.align		4
.L_96:
        /*021c*/ 	.byte	0x04, 0x12
        /*021e*/ 	.short	(.L_98 - .L_97)
	.align		4
.L_97:
        /*0220*/ 	.word	index@(_Z20float_to_half_kernelPKfP6__halfi)
        /*0224*/ 	.word	0x00000000


	//----- nvinfo : EIATTR_MIN_STACK_SIZE
	.align		4
.L_98:
        /*0228*/ 	.byte	0x04, 0x12
        /*022a*/ 	.short	(.L_100 - .L_99)
	.align		4
.L_99:
        /*022c*/ 	.word	index@(_Z13argmax_kernelPKfPiii)
        /*0230*/ 	.word	0x00000000


	//----- nvinfo : EIATTR_MIN_STACK_SIZE
	.align		4
.L_100:
        /*0234*/ 	.byte	0x04, 0x12
        /*0236*/ 	.short	(.L_102 - .L_101)
	.align		4
.L_101:
        /*0238*/ 	.word	index@(_Z20scale_inplace_kernelPffi)
        /*023c*/ 	.word	0x00000000


	//----- nvinfo : EIATTR_MIN_STACK_SIZE
	.align		4
.L_102:
        /*0240*/ 	.byte	0x04, 0x12
        /*0242*/ 	.short	(.L_104 - .L_103)
	.align		4
.L_103:
        /*0244*/ 	.word	index@(_Z23fc3_accum_kernel_floatWPKfS0_Pfif)
        /*0248*/ 	.word	0x00000000


	//----- nvinfo : EIATTR_MIN_STACK_SIZE
	.align		4
.L_104:
        /*024c*/ 	.byte	0x04, 0x12
        /*024e*/ 	.short	(.L_106 - .L_105)
	.align		4
.L_105:
        /*0250*/ 	.word	index@(_Z22linear_if_fused_kernelPKfS0_S0_PfS1_iiif)
        /*0254*/ 	.word	0x00000000


	//----- nvinfo : EIATTR_MIN_STACK_SIZE
	.align		4
.L_106:
        /*0258*/ 	.byte	0x04, 0x12
        /*025a*/ 	.short	(.L_108 - .L_107)
	.align		4
.L_107:
        /*025c*/ 	.word	index@(_Z14flatten_kernelPKfPfiiii)
        /*0260*/ 	.word	0x00000000


	//----- nvinfo : EIATTR_MIN_STACK_SIZE
	.align		4
.L_108:
        /*0264*/ 	.byte	0x04, 0x12
        /*0266*/ 	.short	(.L_110 - .L_109)
	.align		4
.L_109:
        /*0268*/ 	.word	index@(_Z40conv2_if_pool2_fused_const_smem_flat_oc2PK6__halfPfPS_iiif)
        /*026c*/ 	.word	0x00000000


	//----- nvinfo : EIATTR_MIN_STACK_SIZE
	.align		4
.L_110:
        /*0270*/ 	.byte	0x04, 0x12
        /*0272*/ 	.short	(.L_112 - .L_111)
	.align		4
.L_111:
        /*0274*/ 	.word	index@(_Z22if1_pool1_fused_kernelPK6__halfPfPS_iiif)
        /*0278*/ 	.word	0x00000000


	//----- nvinfo : EIATTR_MIN_STACK_SIZE
	.align		4
.L_112:
        /*027c*/ 	.byte	0x04, 0x12
        /*027e*/ 	.short	(.L_114 - .L_113)
	.align		4
.L_113:
        /*0280*/ 	.word	index@(_Z25conv2d_conv1_const_kernelPKfPfiii)
        /*0284*/ 	.word	0x00000000
.L_114:


//--------------------- .nv.compat                --------------------------
	.section	.nv.compat,"",@"SHT_CUDA_COMPAT_INFO"
	.align	4
        /*0000*/ 	.byte	0x02, 0x09, 0x00, 0x00, 0x02, 0x02, 0x01, 0x00, 0x02, 0x05, 0x05, 0x00, 0x03, 0x07, 0x01, 0x01
        /*0010*/ 	.byte	0x02, 0x03, 0x00, 0x00, 0x02, 0x06, 0x01, 0x00, 0x04, 0x0b, 0x08, 0x00, 0x01, 0x00, 0x00, 0x00
        /*0020*/ 	.byte	0x00, 0x00, 0x00, 0x00


//--------------------- .nv.info._Z33linear_if_fp16W_cached_kernel_fc2ILi120EEvPKfPK6__halfPfS5_iiif --------------------------
	.section	.nv.info._Z33linear_if_fp16W_cached_kernel_fc2ILi120EEvPKfPK6__halfPfS5_iiif,"",@"SHT_CUDA_INFO"
	.sectionflags	@""
	.align	4


	//----- nvinfo : EIATTR_CUDA_API_VERSION
	.align		4
        /*0000*/ 	.byte	0x04, 0x37
        /*0002*/ 	.short	(.L_116 - .L_115)
.L_115:
        /*0004*/ 	.word	0x00000082


	//----- nvinfo : EIATTR_KPARAM_INFO
	.align		4
.L_116:
        /*0008*/ 	.byte	0x04, 0x17
        /*000a*/ 	.short	(.L_118 - .L_117)
.L_117:
        /*000c*/ 	.word	0x00000000
        /*0010*/ 	.short	0x0007
        /*0012*/ 	.short	0x002c
        /*0014*/ 	.byte	0x00, 0xf0, 0x11, 0x00


	//----- nvinfo : EIATTR_KPARAM_INFO
	.align		4
.L_118:
        /*0018*/ 	.byte	0x04, 0x17
        /*001a*/ 	.short	(.L_120 - .L_119)
.L_119:
        /*001c*/ 	.word	0x00000000
        /*0020*/ 	.short	0x0006
        /*0022*/ 	.short	0x0028
        /*0024*/ 	.byte	0x00, 0xf0, 0x11, 0x00


	//----- nvinfo : EIATTR_KPARAM_INFO
	.align		4
.L_120:
        /*0028*/ 	.byte	0x04, 0x17
        /*002a*/ 	.short	(.L_122 - .L_121)
.L_121:
        /*002c*/ 	.word	0x00000000
        /*0030*/ 	.short	0x0005
        /*0032*/ 	.short	0x0024
        /*0034*/ 	.byte	0x00, 0xf0, 0x11, 0x00


	//----- nvinfo : EIATTR_KPARAM_INFO
	.align		4
.L_122:
        /*0038*/ 	.byte	0x04, 0x17
        /*003a*/ 	.short	(.L_124 - .L_123)
.L_123:
        /*003c*/ 	.word	0x00000000
        /*0040*/ 	.short	0x0004
        /*0042*/ 	.short	0x0020
        /*0044*/ 	.byte	0x00, 0xf0, 0x11, 0x00


	//----- nvinfo : EIATTR_KPARAM_INFO
	.align		4
.L_124:
        /*0048*/ 	.byte	0x04, 0x17
        /*004a*/ 	.short	(.L_126 - .L_125)
.L_125:
        /*004c*/ 	.word	0x00000000
        /*0050*/ 	.short	0x0003
        /*0052*/ 	.short	0x0018
        /*0054*/ 	.byte	0x00, 0xf5, 0x21, 0x00


	//----- nvinfo : EIATTR_KPARAM_INFO
	.align		4
.L_126:
        /*0058*/ 	.byte	0x04, 0x17
        /*005a*/ 	.short	(.L_128 - .L_127)
.L_127:
        /*005c*/ 	.word	0x00000000
        /*0060*/ 	.short	0x0002
        /*0062*/ 	.short	0x0010
        /*0064*/ 	.byte	0x00, 0xf5, 0x21, 0x00


	//----- nvinfo : EIATTR_KPARAM_INFO
	.align		4
.L_128:
        /*0068*/ 	.byte	0x04, 0x17
        /*006a*/ 	.short	(.L_130 - .L_129)
.L_129:
        /*006c*/ 	.word	0x00000000
        /*0070*/ 	.short	0x0001
        /*0072*/ 	.short	0x0008
        /*0074*/ 	.byte	0x00, 0xf5, 0x21, 0x00


	//----- nvinfo : EIATTR_KPARAM_INFO
	.align		4
.L_130:
        /*0078*/ 	.byte	0x04, 0x17
        /*007a*/ 	.short	(.L_132 - .L_131)
.L_131:
        /*007c*/ 	.word	0x00000000
        /*0080*/ 	.short	0x0000
        /*0082*/ 	.short	0x0000
        /*0084*/ 	.byte	0x00, 0xf5, 0x21, 0x00


	//----- nvinfo : EIATTR_SPARSE_MMA_MASK
	.align		4
.L_132:
        /*0088*/ 	.byte	0x03, 0x50
        /*008a*/ 	.short	0x0000


	//----- nvinfo : EIATTR_MAXREG_COUNT
	.align		4
        /*008c*/ 	.byte	0x03, 0x1b
        /*008e*/ 	.short	0x0080


	//----- nvinfo : EIATTR_NUM_BARRIERS
	.align		4
        /*0090*/ 	.byte	0x02, 0x4c
        /*0092*/ 	.byte	0x01
	.zero		1


	//----- nvinfo : EIATTR_MERCURY_ISA_VERSION
	.align		4
        /*0094*/ 	.byte	0x03, 0x5f
        /*0096*/ 	.short	0x0101


	//----- nvinfo : EIATTR_VRC_CTA_INIT_COUNT
	.align		4
        /*0098*/ 	.byte	0x02, 0x4a
	.zero		1
	.zero		1


	//----- nvinfo : EIATTR_EXIT_INSTR_OFFSETS
	.align		4
        /*009c*/ 	.byte	0x04, 0x1c
        /*009e*/ 	.short	(.L_134 - .L_133)


	//   ....[0]....
.L_133:
        /*00a0*/ 	.word	0x000000a0


	//   ....[1]....
        /*00a4*/ 	.word	0x000015c0


	//----- nvinfo : EIATTR_MAX_THREADS
	.align		4
.L_134:
        /*00a8*/ 	.byte	0x04, 0x05
        /*00aa*/ 	.short	(.L_136 - .L_135)
.L_135:
        /*00ac*/ 	.word	0x00000100
        /*00b0*/ 	.word	0x00000001
        /*00b4*/ 	.word	0x00000001


	//----- nvinfo : EIATTR_CRS_STACK_SIZE
	.align		4
.L_136:
        /*00b8*/ 	.byte	0x04, 0x1e
        /*00ba*/ 	.short	(.L_138 - .L_137)
.L_137:
        /*00bc*/ 	.word	0x00000000


	//----- nvinfo : EIATTR_CBANK_PARAM_SIZE
	.align		4
.L_138:
        /*00c0*/ 	.byte	0x03, 0x19
        /*00c2*/ 	.short	0x0030


	//----- nvinfo : EIATTR_PARAM_CBANK
	.align		4
        /*00c4*/ 	.byte	0x04, 0x0a
        /*00c6*/ 	.short	(.L_140 - .L_139)
	.align		4
.L_139:
        /*00c8*/ 	.word	index@(.nv.constant0._Z33linear_if_fp16W_cached_kernel_fc2ILi120EEvPKfPK6__halfPfS5_iiif)
        /*00cc*/ 	.short	0x0380
        /*00ce*/ 	.short	0x0030


	//----- nvinfo : EIATTR_SW_WAR
	.align		4
.L_140:
        /*00d0*/ 	.byte	0x04, 0x36
        /*00d2*/ 	.short	(.L_142 - .L_141)
.L_141:
        /*00d4*/ 	.word	0x00000008
.L_142:


//--------------------- .nv.info._Z33linear_if_fp16W_cached_kernel_fc1ILi256EEvPKfPK6__halfPfS5_iiif --------------------------
	.section	.nv.info._Z33linear_if_fp16W_cached_kernel_fc1ILi256EEvPKfPK6__halfPfS5_iiif,"",@"SHT_CUDA_INFO"
	.sectionflags	@""
	.align	4


	//----- nvinfo : EIATTR_CUDA_API_VERSION
	.align		4
        /*0000*/ 	.byte	0x04, 0x37
        /*0002*/ 	.short	(.L_144 - .L_143)
.L_143:
        /*0004*/ 	.word	0x00000082


	//----- nvinfo : EIATTR_KPARAM_INFO
	.align		4
.L_144:
        /*0008*/ 	.byte	0x04, 0x17
        /*000a*/ 	.short	(.L_146 - .L_145)
.L_145:
        /*000c*/ 	.word	0x00000000
        /*0010*/ 	.short	0x0007
        /*0012*/ 	.short	0x002c
        /*0014*/ 	.byte	0x00, 0xf0, 0x11, 0x00


	//----- nvinfo : EIATTR_KPARAM_INFO
	.align		4
.L_146:
        /*0018*/ 	.byte	0x04, 0x17
        /*001a*/ 	.short	(.L_148 - .L_147)
.L_147:
        /*001c*/ 	.word	0x00000000
        /*0020*/ 	.short	0x0006
        /*0022*/ 	.short	0x0028
        /*0024*/ 	.byte	0x00, 0xf0, 0x11, 0x00


	//----- nvinfo : EIATTR_KPARAM_INFO
	.align		4
.L_148:
        /*0028*/ 	.byte	0x04, 0x17
        /*002a*/ 	.short	(.L_150 - .L_149)
.L_149:
        /*002c*/ 	.word	0x00000000
        /*0030*/ 	.short	0x0005
        /*0032*/ 	.short	0x0024
        /*0034*/ 	.byte	0x00, 0xf0, 0x11, 0x00


	//----- nvinfo : EIATTR_KPARAM_INFO
	.align		4
.L_150:
        /*0038*/ 	.byte	0x04, 0x17
        /*003a*/ 	.short	(.L_152 - .L_151)
.L_151:
        /*003c*/ 	.word	0x00000000
        /*0040*/ 	.short	0x0004
        /*0042*/ 	.short	0x0020
        /*0044*/ 	.byte	0x00, 0xf0, 0x11, 0x00


	//----- nvinfo : EIATTR_KPARAM_INFO
	.align		4
.L_152:
        /*0048*/ 	.byte	0x04, 0x17
        /*004a*/ 	.short	(.L_154 - .L_153)
.L_153:
        /*004c*/ 	.word	0x00000000
        /*0050*/ 	.short	0x0003
        /*0052*/ 	.short	0x0018
        /*0054*/ 	.byte	0x00, 0xf5, 0x21, 0x00


	//----- nvinfo : EIATTR_KPARAM_INFO
	.align		4
.L_154:
        /*0058*/ 	.byte	0x04, 0x17
        /*005a*/ 	.short	(.L_156 - .L_155)
.L_155:
        /*005c*/ 	.word	0x00000000
        /*0060*/ 	.short	0x0002
        /*0062*/ 	.short	0x0010
        /*0064*/ 	.byte	0x00, 0xf5, 0x21, 0x00


	//----- nvinfo : EIATTR_KPARAM_INFO
	.align		4
.L_156:
        /*0068*/ 	.byte	0x04, 0x17
        /*006a*/ 	.short	(.L_158 - .L_157)
.L_157:
        /*006c*/ 	.word	0x00000000
        /*0070*/ 	.short	0x0001
        /*0072*/ 	.short	0x0008
        /*0074*/ 	.byte	0x00, 0xf5, 0x21, 0x00


	//----- nvinfo : EIATTR_KPARAM_INFO
	.align		4
.L_158:
        /*0078*/ 	.byte	0x04, 0x17
        /*007a*/ 	.short	(.L_160 - .L_159)
.L_159:
        /*007c*/ 	.word	0x00000000
        /*0080*/ 	.short	0x0000
        /*0082*/ 	.short	0x0000
        /*0084*/ 	.byte	0x00, 0xf5, 0x21, 0x00


	//----- nvinfo : EIATTR_SPARSE_MMA_MASK
	.align		4
.L_160:
        /*0088*/ 	.byte	0x03, 0x50
        /*008a*/ 	.short	0x0000


	//----- nvinfo : EIATTR_MAXREG_COUNT
	.align		4
        /*008c*/ 	.byte	0x03, 0x1b
        /*008e*/ 	.short	0x0080


	//----- nvinfo : EIATTR_NUM_BARRIERS
	.align		4
        /*0090*/ 	.byte	0x02, 0x4c
        /*0092*/ 	.byte	0x01
	.zero		1


	//----- nvinfo : EIATTR_MERCURY_ISA_VERSION
	.align		4
        /*0094*/ 	.byte	0x03, 0x5f
        /*0096*/ 	.short	0x0101


	//----- nvinfo : EIATTR_VRC_CTA_INIT_COUNT
	.align		4
        /*0098*/ 	.byte	0x02, 0x4a
	.zero		1
	.zero		1


	//----- nvinfo : EIATTR_EXIT_INSTR_OFFSETS
	.align		4
        /*009c*/ 	.byte	0x04, 0x1c
        /*009e*/ 	.short	(.L_162 - .L_161)


	//   ....[0]....
.L_161:
        /*00a0*/ 	.word	0x000000a0


	//   ....[1]....
        /*00a4*/ 	.word	0x000015c0


	//----- nvinfo : EIATTR_MAX_THREADS
	.align		4
.L_162:
        /*00a8*/ 	.byte	0x04, 0x05
        /*00aa*/ 	.short	(.L_164 - .L_163)
.L_163:
        /*00ac*/ 	.word	0x00000100
        /*00b0*/ 	.word	0x00000001
        /*00b4*/ 	.word	0x00000001


	//----- nvinfo : EIATTR_CRS_STACK_SIZE
	.align		4
.L_164:
        /*00b8*/ 	.byte	0x04, 0x1e
        /*00ba*/ 	.short	(.L_166 - .L_165)
.L_165:
        /*00bc*/ 	.word	0x00000000


	//----- nvinfo : EIATTR_CBANK_PARAM_SIZE
	.align		4
.L_166:
        /*00c0*/ 	.byte	0x03, 0x19
        /*00c2*/ 	.short	0x0030


	//----- nvinfo : EIATTR_PARAM_CBANK
	.align		4
        /*00c4*/ 	.byte	0x04, 0x0a
        /*00c6*/ 	.short	(.L_168 - .L_167)
	.align		4
.L_167:
        /*00c8*/ 	.word	index@(.nv.constant0._Z33linear_if_fp16W_cached_kernel_fc1ILi256EEvPKfPK6__halfPfS5_iiif)
        /*00cc*/ 	.short	0x0380
        /*00ce*/ 	.short	0x0030


	//----- nvinfo : EIATTR_SW_WAR
	.align		4
.L_168:
        /*00d0*/ 	.byte	0x04, 0x36
        /*00d2*/ 	.short	(.L_170 - .L_169)
.L_169:
        /*00d4*/ 	.word	0x00000008
.L_170:


//--------------------- .nv.info._Z22fc2_wmma_if_kernel_1x2PK6__halfS1_PfS2_i --------------------------
	.section	.nv.info._Z22fc2_wmma_if_kernel_1x2PK6__halfS1_PfS2_i,"",@"SHT_CUDA_INFO"
	.sectionflags	@""
	.align	4


	//----- nvinfo : EIATTR_CUDA_API_VERSION
	.align		4
        /*0000*/ 	.byte	0x04, 0x37
        /*0002*/ 	.short	(.L_172 - .L_171)
.L_171:
        /*0004*/ 	.word	0x00000082


	//----- nvinfo : EIATTR_KPARAM_INFO
	.align		4
.L_172:
        /*0008*/ 	.byte	0x04, 0x17
        /*000a*/ 	.short	(.L_174 - .L_173)
.L_173:
        /*000c*/ 	.word	0x00000000
        /*0010*/ 	.short	0x0004
        /*0012*/ 	.short	0x0020
        /*0014*/ 	.byte	0x00, 0xf0, 0x11, 0x00


	//----- nvinfo : EIATTR_KPARAM_INFO
	.align		4
.L_174:
        /*0018*/ 	.byte	0x04, 0x17
        /*001a*/ 	.short	(.L_176 - .L_175)
.L_175:
        /*001c*/ 	.word	0x00000000
        /*0020*/ 	.short	0x0003
        /*0022*/ 	.short	0x0018
        /*0024*/ 	.byte	0x00, 0xf5, 0x21, 0x00


	//----- nvinfo : EIATTR_KPARAM_INFO
	.align		4
.L_176:
        /*0028*/ 	.byte	0x04, 0x17
        /*002a*/ 	.short	(.L_178 - .L_177)
.L_177:
        /*002c*/ 	.word	0x00000000
        /*0030*/ 	.short	0x0002
        /*0032*/ 	.short	0x0010
        /*0034*/ 	.byte	0x00, 0xf5, 0x21, 0x00


	//----- nvinfo : EIATTR_KPARAM_INFO
	.align		4
.L_178:
        /*0038*/ 	.byte	0x04, 0x17
        /*003a*/ 	.short	(.L_180 - .L_179)
.L_179:
        /*003c*/ 	.word	0x00000000
        /*0040*/ 	.short	0x0001
        /*0042*/ 	.short	0x0008
        /*0044*/ 	.byte	0x00, 0xf5, 0x21, 0x00


	//----- nvinfo : EIATTR_KPARAM_INFO
	.align		4
.L_180:
        /*0048*/ 	.byte	0x04, 0x17
        /*004a*/ 	.short	(.L_182 - .L_181)
.L_181:
        /*004c*/ 	.word	0x00000000
        /*0050*/ 	.short	0x0000
        /*0052*/ 	.short	0x0000
        /*0054*/ 	.byte	0x00, 0xf5, 0x21, 0x00


	//----- nvinfo : EIATTR_SPARSE_MMA_MASK
	.align		4
.L_182:
        /*0058*/ 	.byte	0x03, 0x50
        /*005a*/ 	.short	0x0000


	//----- nvinfo : EIATTR_WMMA_USED
	.align		4
        /*005c*/ 	.byte	0x01, 0x2b
	.zero		2


	//----- nvinfo : EIATTR_MAXREG_COUNT
	.align		4
        /*0060*/ 	.byte	0x03, 0x1b
        /*0062*/ 	.short	0x00ff


	//----- nvinfo : EIATTR_NUM_BARRIERS
	.align		4
        /*0064*/ 	.byte	0x02, 0x4c
        /*0066*/ 	.byte	0x01
	.zero		1


	//----- nvinfo : EIATTR_MERCURY_ISA_VERSION
	.align		4
        /*0068*/ 	.byte	0x03, 0x5f
        /*006a*/ 	.short	0x0101


	//----- nvinfo : EIATTR_VRC_CTA_INIT_COUNT
	.align		4
        /*006c*/ 	.byte	0x02, 0x4a
	.zero		1
	.zero		1


	//----- nvinfo : EIATTR_EXIT_INSTR_OFFSETS
	.align		4
        /*0070*/ 	.byte	0x04, 0x1c
        /*0072*/ 	.short	(.L_184 - .L_183)


	//   ....[0]....
.L_183:
        /*0074*/ 	.word	0x000000b0


	//   ....[1]....
        /*0078*/ 	.word	0x00000e10


	//----- nvinfo : EIATTR_CRS_STACK_SIZE
	.align		4
.L_184:
        /*007c*/ 	.byte	0x04, 0x1e
        /*007e*/ 	.short	(.L_186 - .L_185)
.L_185:
        /*0080*/ 	.word	0x00000000


	//----- nvinfo : EIATTR_CBANK_PARAM_SIZE
	.align		4
.L_186:
        /*0084*/ 	.byte	0x03, 0x19
        /*0086*/ 	.short	0x0024


	//----- nvinfo : EIATTR_PARAM_CBANK
	.align		4
        /*0088*/ 	.byte	0x04, 0x0a
        /*008a*/ 	.short	(.L_188 - .L_187)
	.align		4
.L_187:
        /*008c*/ 	.word	index@(.nv.constant0._Z22fc2_wmma_if_kernel_1x2PK6__halfS1_PfS2_i)
        /*0090*/ 	.short	0x0380
        /*0092*/ 	.short	0x0024


	//----- nvinfo : EIATTR_SW_WAR
	.align		4
.L_188:
        /*0094*/ 	.byte	0x04, 0x36
        /*0096*/ 	.short	(.L_190 - .L_189)
.L_189:
        /*0098*/ 	.word	0x00000008
.L_190:


//--------------------- .nv.info._Z22fc1_wmma_if_kernel_1x2PK6__halfS1_PfS2_PS_i --------------------------
	.section	.nv.info._Z22fc1_wmma_if_kernel_1x2PK6__halfS1_PfS2_PS_i,"",@"SHT_CUDA_INFO"
	.sectionflags	@""
	.align	4


	//----- nvinfo : EIATTR_CUDA_API_VERSION
	.align		4
        /*0000*/ 	.byte	0x04, 0x37
        /*0002*/ 	.short	(.L_192 - .L_191)
.L_191:
        /*0004*/ 	.word	0x00000082


	//----- nvinfo : EIATTR_KPARAM_INFO
	.align		4
.L_192:
        /*0008*/ 	.byte	0x04, 0x17
        /*000a*/ 	.short	(.L_194 - .L_193)
.L_193:
        /*000c*/ 	.word	0x00000000
        /*0010*/ 	.short	0x0005
        /*0012*/ 	.short	0x0028
        /*0014*/ 	.byte	0x00, 0xf0, 0x11, 0x00


	//----- nvinfo : EIATTR_KPARAM_INFO
	.align		4
.L_194:
        /*0018*/ 	.byte	0x04, 0x17
        /*001a*/ 	.short	(.L_196 - .L_195)
.L_195:
        /*001c*/ 	.word	0x00000000
        /*0020*/ 	.short	0x0004
        /*0022*/ 	.short	0x0020
        /*0024*/ 	.byte	0x00, 0xf5, 0x21, 0x00


	//----- nvinfo : EIATTR_KPARAM_INFO
	.align		4
.L_196:
        /*0028*/ 	.byte	0x04, 0x17
        /*002a*/ 	.short	(.L_198 - .L_197)
.L_197:
        /*002c*/ 	.word	0x00000000
        /*0030*/ 	.short	0x0003
        /*0032*/ 	.short	0x0018
        /*0034*/ 	.byte	0x00, 0xf5, 0x21, 0x00


	//----- nvinfo : EIATTR_KPARAM_INFO
	.align		4
.L_198:
        /*0038*/ 	.byte	0x04, 0x17
        /*003a*/ 	.short	(.L_200 - .L_199)
.L_199:
        /*003c*/ 	.word	0x00000000
        /*0040*/ 	.short	0x0002
        /*0042*/ 	.short	0x0010
        /*0044*/ 	.byte	0x00, 0xf5, 0x21, 0x00


	//----- nvinfo : EIATTR_KPARAM_INFO
	.align		4
.L_200:
        /*0048*/ 	.byte	0x04, 0x17
        /*004a*/ 	.short	(.L_202 - .L_201)
.L_201:
        /*004c*/ 	.word	0x00000000
        /*0050*/ 	.short	0x0001
        /*0052*/ 	.short	0x0008
        /*0054*/ 	.byte	0x00, 0xf5, 0x21, 0x00


	//----- nvinfo : EIATTR_KPARAM_INFO
	.align		4
.L_202:
        /*0058*/ 	.byte	0x04, 0x17
        /*005a*/ 	.short	(.L_204 - .L_203)
.L_203:
        /*005c*/ 	.word	0x00000000
        /*0060*/ 	.short	0x0000
        /*0062*/ 	.short	0x0000
        /*0064*/ 	.byte	0x00, 0xf5, 0x21, 0x00


	//----- nvinfo : EIATTR_SPARSE_MMA_MASK
	.align		4
.L_204:
        /*0068*/ 	.byte	0x03, 0x50
        /*006a*/ 	.short	0x0000


	//----- nvinfo : EIATTR_WMMA_USED
	.align		4
        /*006c*/ 	.byte	0x01, 0x2b
	.zero		2


	//----- nvinfo : EIATTR_MAXREG_COUNT
	.align		4
        /*0070*/ 	.byte	0x03, 0x1b
        /*0072*/ 	.short	0x00ff


	//----- nvinfo : EIATTR_NUM_BARRIERS
	.align		4
        /*0074*/ 	.byte	0x02, 0x4c
        /*0076*/ 	.byte	0x01
	.zero		1


	//----- nvinfo : EIATTR_MERCURY_ISA_VERSION
	.align		4
        /*0078*/ 	.byte	0x03, 0x5f
        /*007a*/ 	.short	0x0101


	//----- nvinfo : EIATTR_VRC_CTA_INIT_COUNT
	.align		4
        /*007c*/ 	.byte	0x02, 0x4a
	.zero		1
	.zero		1


	//----- nvinfo : EIATTR_EXIT_INSTR_OFFSETS
	.align		4
        /*0080*/ 	.byte	0x04, 0x1c
        /*0082*/ 	.short	(.L_206 - .L_205)


	//   ....[0]....
.L_205:
        /*0084*/ 	.word	0x000000b0


	//   ....[1]....
        /*0088*/ 	.word	0x00000ed0


	//   ....[2]....
        /*008c*/ 	.word	0x00001260


	//----- nvinfo : EIATTR_CRS_STACK_SIZE
	.align		4
.L_206:
        /*0090*/ 	.byte	0x04, 0x1e
        /*0092*/ 	.short	(.L_208 - .L_207)
.L_207:
        /*0094*/ 	.word	0x00000000


	//----- nvinfo : EIATTR_CBANK_PARAM_SIZE
	.align		4
.L_208:
        /*0098*/ 	.byte	0x03, 0x19
        /*009a*/ 	.short	0x002c


	//----- nvinfo : EIATTR_PARAM_CBANK
	.align		4
        /*009c*/ 	.byte	0x04, 0x0a
        /*009e*/ 	.short	(.L_210 - .L_209)
	.align		4
.L_209:
        /*00a0*/ 	.word	index@(.nv.constant0._Z22fc1_wmma_if_kernel_1x2PK6__halfS1_PfS2_PS_i)
        /*00a4*/ 	.short	0x0380
        /*00a6*/ 	.short	0x002c


	//----- nvinfo : EIATTR_SW_WAR
	.align		4
.L_210:
        /*00a8*/ 	.byte	0x04, 0x36
        /*00aa*/ 	.short	(.L_212 - .L_211)
.L_211:
        /*00ac*/ 	.word	0x00000008
.L_212:


//--------------------- .nv.info._Z18fc2_wmma_if_kernelPK6__halfS1_PfS2_i --------------------------
	.section	.nv.info._Z18fc2_wmma_if_kernelPK6__halfS1_PfS2_i,"",@"SHT_CUDA_INFO"
	.sectionflags	@""
	.align	4


	//----- nvinfo : EIATTR_CUDA_API_VERSION
	.align		4
        /*0000*/ 	.byte	0x04, 0x37
        /*0002*/ 	.short	(.L_214 - .L_213)
.L_213:
        /*0004*/ 	.word	0x00000082


	//----- nvinfo : EIATTR_KPARAM_INFO
	.align		4
.L_214:
        /*0008*/ 	.byte	0x04, 0x17
        /*000a*/ 	.short	(.L_216 - .L_215)
.L_215:
        /*000c*/ 	.word	0x00000000
        /*0010*/ 	.short	0x0004
        /*0012*/ 	.short	0x0020
        /*0014*/ 	.byte	0x00, 0xf0, 0x11, 0x00


	//----- nvinfo : EIATTR_KPARAM_INFO
	.align		4
.L_216:
        /*0018*/ 	.byte	0x04, 0x17
        /*001a*/ 	.short	(.L_218 - .L_217)
.L_217:
        /*001c*/ 	.word	0x00000000
        /*0020*/ 	.short	0x0003
        /*0022*/ 	.short	0x0018
        /*0024*/ 	.byte	0x00, 0xf5, 0x21, 0x00


	//----- nvinfo : EIATTR_KPARAM_INFO
	.align		4
.L_218:
        /*0028*/ 	.byte	0x04, 0x17
        /*002a*/ 	.short	(.L_220 - .L_219)
.L_219:
        /*002c*/ 	.word	0x00000000
        /*0030*/ 	.short	0x0002
        /*0032*/ 	.short	0x0010
        /*0034*/ 	.byte	0x00, 0xf5, 0x21, 0x00


	//----- nvinfo : EIATTR_KPARAM_INFO
	.align		4
.L_220:
        /*0038*/ 	.byte	0x04, 0x17
        /*003a*/ 	.short	(.L_222 - .L_221)
.L_221:
        /*003c*/ 	.word	0x00000000
        /*0040*/ 	.short	0x0001
        /*0042*/ 	.short	0x0008
        /*0044*/ 	.byte	0x00, 0xf5, 0x21, 0x00


	//----- nvinfo : EIATTR_KPARAM_INFO
	.align		4
.L_222:
        /*0048*/ 	.byte	0x04, 0x17
        /*004a*/ 	.short	(.L_224 - .L_223)
.L_223:
        /*004c*/ 	.word	0x00000000
        /*0050*/ 	.short	0x0000
        /*0052*/ 	.short	0x0000
        /*0054*/ 	.byte	0x00, 0xf5, 0x21, 0x00


	//----- nvinfo : EIATTR_SPARSE_MMA_MASK
	.align		4
.L_224:
        /*0058*/ 	.byte	0x03, 0x50
        /*005a*/ 	.short	0x0000


	//----- nvinfo : EIATTR_WMMA_USED
	.align		4
        /*005c*/ 	.byte	0x01, 0x2b
	.zero		2


	//----- nvinfo : EIATTR_MAXREG_COUNT
	.align		4
        /*0060*/ 	.byte	0x03, 0x1b
        /*0062*/ 	.short	0x00ff


	//----- nvinfo : EIATTR_NUM_BARRIERS
	.align		4
        /*0064*/ 	.byte	0x02, 0x4c
        /*0066*/ 	.byte	0x01
	.zero		1


	//----- nvinfo : EIATTR_MERCURY_ISA_VERSION
	.align		4
        /*0068*/ 	.byte	0x03, 0x5f
        /*006a*/ 	.short	0x0101


	//----- nvinfo : EIATTR_VRC_CTA_INIT_COUNT
	.align		4
        /*006c*/ 	.byte	0x02, 0x4a
	.zero		1
	.zero		1


	//----- nvinfo : EIATTR_EXIT_INSTR_OFFSETS
	.align		4
        /*0070*/ 	.byte	0x04, 0x1c
        /*0072*/ 	.short	(.L_226 - .L_225)


	//   ....[0]....
.L_225:
        /*0074*/ 	.word	0x00000080


	//   ....[1]....
        /*0078*/ 	.word	0x00000980


	//----- nvinfo : EIATTR_CRS_STACK_SIZE
	.align		4
.L_226:
        /*007c*/ 	.byte	0x04, 0x1e
        /*007e*/ 	.short	(.L_228 - .L_227)
.L_227:
        /*0080*/ 	.word	0x00000000


	//----- nvinfo : EIATTR_CBANK_PARAM_SIZE
	.align		4
.L_228:
        /*0084*/ 	.byte	0x03, 0x19
        /*0086*/ 	.short	0x0024


	//----- nvinfo : EIATTR_PARAM_CBANK
	.align		4
        /*0088*/ 	.byte	0x04, 0x0a
        /*008a*/ 	.short	(.L_230 - .L_229)
	.align		4
.L_229:
        /*008c*/ 	.word	index@(.nv.constant0._Z18fc2_wmma_if_kernelPK6__halfS1_PfS2_i)
        /*0090*/ 	.short	0x0380
        /*0092*/ 	.short	0x0024


	//----- nvinfo : EIATTR_SW_WAR
	.align		4
.L_230:
        /*0094*/ 	.byte	0x04, 0x36
        /*0096*/ 	.short	(.L_232 - .L_231)
.L_231:
        /*0098*/ 	.word	0x00000008
.L_232:


//--------------------- .nv.info._Z18fc1_wmma_if_kernelPK6__halfS1_PfS2_PS_i --------------------------
	.section	.nv.info._Z18fc1_wmma_if_kernelPK6__halfS1_PfS2_PS_i,"",@"SHT_CUDA_INFO"
	.sectionflags	@""
	.align	4


	//----- nvinfo : EIATTR_CUDA_API_VERSION
	.align		4
        /*0000*/ 	.byte	0x04, 0x37
        /*0002*/ 	.short	(.L_234 - .L_233)
.L_233:
        /*0004*/ 	.word	0x00000082


	//----- nvinfo : EIATTR_KPARAM_INFO
	.align		4
.L_234:
        /*0008*/ 	.byte	0x04, 0x17
        /*000a*/ 	.short	(.L_236 - .L_235)
.L_235:
        /*000c*/ 	.word	0x00000000
        /*0010*/ 	.short	0x0005
        /*0012*/ 	.short	0x0028
        /*0014*/ 	.byte	0x00, 0xf0, 0x11, 0x00


	//----- nvinfo : EIATTR_KPARAM_INFO
	.align		4
.L_236:
        /*0018*/ 	.byte	0x04, 0x17
        /*001a*/ 	.short	(.L_238 - .L_237)
.L_237:
        /*001c*/ 	.word	0x00000000
        /*0020*/ 	.short	0x0004
        /*0022*/ 	.short	0x0020
        /*0024*/ 	.byte	0x00, 0xf5, 0x21, 0x00


	//----- nvinfo : EIATTR_KPARAM_INFO
	.align		4
.L_238:
        /*0028*/ 	.byte	0x04, 0x17
        /*002a*/ 	.short	(.L_240 - .L_239)
.L_239:
        /*002c*/ 	.word	0x00000000
        /*0030*/ 	.short	0x0003
        /*0032*/ 	.short	0x0018
        /*0034*/ 	.byte	0x00, 0xf5, 0x21, 0x00


	//----- nvinfo : EIATTR_KPARAM_INFO
	.align		4
.L_240:
        /*0038*/ 	.byte	0x04, 0x17
        /*003a*/ 	.short	(.L_242 - .L_241)
.L_241:
        /*003c*/ 	.word	0x00000000
        /*0040*/ 	.short	0x0002
        /*0042*/ 	.short	0x0010
        /*0044*/ 	.byte	0x00, 0xf5, 0x21, 0x00


	//----- nvinfo : EIATTR_KPARAM_INFO
	.align		4
.L_242:
        /*0048*/ 	.byte	0x04, 0x17
        /*004a*/ 	.short	(.L_244 - .L_243)
.L_243:
        /*004c*/ 	.word	0x00000000
        /*0050*/ 	.short	0x0001
        /*0052*/ 	.short	0x0008
        /*0054*/ 	.byte	0x00, 0xf5, 0x21, 0x00


	//----- nvinfo : EIATTR_KPARAM_INFO
	.align		4
.L_244:
        /*0058*/ 	.byte	0x04, 0x17
        /*005a*/ 	.short	(.L_246 - .L_245)
.L_245:
        /*005c*/ 	.word	0x00000000
        /*0060*/ 	.short	0x0000
        /*0062*/ 	.short	0x0000
        /*0064*/ 	.byte	0x00, 0xf5, 0x21, 0x00


	//----- nvinfo : EIATTR_SPARSE_MMA_MASK
	.align		4
.L_246:
        /*0068*/ 	.byte	0x03, 0x50
        /*006a*/ 	.short	0x0000


	//----- nvinfo : EIATTR_WMMA_USED
	.align		4
        /*006c*/ 	.byte	0x01, 0x2b
	.zero		2


	//----- nvinfo : EIATTR_MAXREG_COUNT
	.align		4
        /*0070*/ 	.byte	0x03, 0x1b
        /*0072*/ 	.short	0x00ff


	//----- nvinfo : EIATTR_NUM_BARRIERS
	.align		4
        /*0074*/ 	.byte	0x02, 0x4c
        /*0076*/ 	.byte	0x01
	.zero		1


	//----- nvinfo : EIATTR_MERCURY_ISA_VERSION
	.align		4
        /*0078*/ 	.byte	0x03, 0x5f
        /*007a*/ 	.short	0x0101


	//----- nvinfo : EIATTR_VRC_CTA_INIT_COUNT
	.align		4
        /*007c*/ 	.byte	0x02, 0x4a
	.zero		1
	.zero		1


	//----- nvinfo : EIATTR_EXIT_INSTR_OFFSETS
	.align		4
        /*0080*/ 	.byte	0x04, 0x1c
        /*0082*/ 	.short	(.L_248 - .L_247)


	//   ....[0]....
.L_247:
        /*0084*/ 	.word	0x00000080


	//   ....[1]....
        /*0088*/ 	.word	0x00000fa0


	//----- nvinfo : EIATTR_CRS_STACK_SIZE
	.align		4
.L_248:
        /*008c*/ 	.byte	0x04, 0x1e
        /*008e*/ 	.short	(.L_250 - .L_249)
.L_249:
        /*0090*/ 	.word	0x00000000


	//----- nvinfo : EIATTR_CBANK_PARAM_SIZE
	.align		4
.L_250:
        /*0094*/ 	.byte	0x03, 0x19
        /*0096*/ 	.short	0x002c


	//----- nvinfo : EIATTR_PARAM_CBANK
	.align		4
        /*0098*/ 	.byte	0x04, 0x0a
        /*009a*/ 	.short	(.L_252 - .L_251)
	.align		4
.L_251:
        /*009c*/ 	.word	index@(.nv.constant0._Z18fc1_wmma_if_kernelPK6__halfS1_PfS2_PS_i)
        /*00a0*/ 	.short	0x0380
        /*00a2*/ 	.short	0x002c


	//----- nvinfo : EIATTR_SW_WAR
	.align		4
.L_252:
        /*00a4*/ 	.byte	0x04, 0x36
        /*00a6*/ 	.short	(.L_254 - .L_253)
.L_253:
        /*00a8*/ 	.word	0x00000008
.L_254:


//--------------------- .nv.info._Z26fc2_transpose_pad_colmajorPK6__halfPS_iiii --------------------------
	.section	.nv.info._Z26fc2_transpose_pad_colmajorPK6__halfPS_iiii,"",@"SHT_CUDA_INFO"
	.sectionflags	@""
	.align	4


	//----- nvinfo : EIATTR_CUDA_API_VERSION
	.align		4
        /*0000*/ 	.byte	0x04, 0x37
        /*0002*/ 	.short	(.L_256 - .L_255)
.L_255:
        /*0004*/ 	.word	0x00000082


	//----- nvinfo : EIATTR_KPARAM_INFO
	.align		4
.L_256:
        /*0008*/ 	.byte	0x04, 0x17
        /*000a*/ 	.short	(.L_258 - .L_257)
.L_257:
        /*000c*/ 	.word	0x00000000
        /*0010*/ 	.short	0x0005
        /*0012*/ 	.short	0x001c
        /*0014*/ 	.byte	0x00, 0xf0, 0x11, 0x00


	//----- nvinfo : EIATTR_KPARAM_INFO
	.align		4
.L_258:
        /*0018*/ 	.byte	0x04, 0x17
        /*001a*/ 	.short	(.L_260 - .L_259)
.L_259:
        /*001c*/ 	.word	0x00000000
        /*0020*/ 	.short	0x0004
        /*0022*/ 	.short	0x0018
        /*0024*/ 	.byte	0x00, 0xf0, 0x11, 0x00


	//----- nvinfo : EIATTR_KPARAM_INFO
	.align		4
.L_260:
        /*0028*/ 	.byte	0x04, 0x17
        /*002a*/ 	.short	(.L_262 - .L_261)
.L_261:
        /*002c*/ 	.word	0x00000000
        /*0030*/ 	.short	0x0003
        /*0032*/ 	.short	0x0014
        /*0034*/ 	.byte	0x00, 0xf0, 0x11, 0x00


	//----- nvinfo : EIATTR_KPARAM_INFO
	.align		4
.L_262:
        /*0038*/ 	.byte	0x04, 0x17
        /*003a*/ 	.short	(.L_264 - .L_263)
.L_263:
        /*003c*/ 	.word	0x00000000
        /*0040*/ 	.short	0x0002
        /*0042*/ 	.short	0x0010
        /*0044*/ 	.byte	0x00, 0xf0, 0x11, 0x00


	//----- nvinfo : EIATTR_KPARAM_INFO
	.align		4
.L_264:
        /*0048*/ 	.byte	0x04, 0x17
        /*004a*/ 	.short	(.L_266 - .L_265)
.L_265:
        /*004c*/ 	.word	0x00000000
        /*0050*/ 	.short	0x0001
        /*0052*/ 	.short	0x0008
        /*0054*/ 	.byte	0x00, 0xf5, 0x21, 0x00


	//----- nvinfo : EIATTR_KPARAM_INFO
	.align		4
.L_266:
        /*0058*/ 	.byte	0x04, 0x17
        /*005a*/ 	.short	(.L_268 - .L_267)
.L_267:
        /*005c*/ 	.word	0x00000000
        /*0060*/ 	.short	0x0000
        /*0062*/ 	.short	0x0000
        /*0064*/ 	.byte	0x00, 0xf5, 0x21, 0x00


	//----- nvinfo : EIATTR_SPARSE_MMA_MASK
	.align		4
.L_268:
        /*0068*/ 	.byte	0x03, 0x50
        /*006a*/ 	.short	0x0000


	//----- nvinfo : EIATTR_MAXREG_COUNT
	.align		4
        /*006c*/ 	.byte	0x03, 0x1b
        /*006e*/ 	.short	0x0080


	//----- nvinfo : EIATTR_MERCURY_ISA_VERSION
	.align		4
        /*0070*/ 	.byte	0x03, 0x5f
        /*0072*/ 	.short	0x0101


	//----- nvinfo : EIATTR_VRC_CTA_INIT_COUNT
	.align		4
        /*0074*/ 	.byte	0x02, 0x4a
	.zero		1
	.zero		1


	//----- nvinfo : EIATTR_EXIT_INSTR_OFFSETS
	.align		4
        /*0078*/ 	.byte	0x04, 0x1c
        /*007a*/ 	.short	(.L_270 - .L_269)


	//   ....[0]....
.L_269:
        /*007c*/ 	.word	0x000000c0


	//   ....[1]....
        /*0080*/ 	.word	0x000001d0


	//----- nvinfo : EIATTR_MAX_THREADS
	.align		4
.L_270:
        /*0084*/ 	.byte	0x04, 0x05
        /*0086*/ 	.short	(.L_272 - .L_271)
.L_271:
        /*0088*/ 	.word	0x00000100
        /*008c*/ 	.word	0x00000001
        /*0090*/ 	.word	0x00000001


	//----- nvinfo : EIATTR_CRS_STACK_SIZE
	.align		4
.L_272:
        /*0094*/ 	.byte	0x04, 0x1e
        /*0096*/ 	.short	(.L_274 - .L_273)
.L_273:
        /*0098*/ 	.word	0x00000000


	//----- nvinfo : EIATTR_CBANK_PARAM_SIZE
	.align		4
.L_274:
        /*009c*/ 	.byte	0x03, 0x19
        /*009e*/ 	.short	0x0020


	//----- nvinfo : EIATTR_PARAM_CBANK
	.align		4
        /*00a0*/ 	.byte	0x04, 0x0a
        /*00a2*/ 	.short	(.L_276 - .L_275)
	.align		4
.L_275:
        /*00a4*/ 	.word	index@(.nv.constant0._Z26fc2_transpose_pad_colmajorPK6__halfPS_iiii)
        /*00a8*/ 	.short	0x0380
        /*00aa*/ 	.short	0x0020


	//----- nvinfo : EIATTR_SW_WAR
	.align		4
.L_276:
        /*00ac*/ 	.byte	0x04, 0x36
        /*00ae*/ 	.short	(.L_278 - .L_277)
.L_277:
        /*00b0*/ 	.word	0x00000008
.L_278:


//--------------------- .nv.info._Z29fc1_transpose_pad_colmajor_v2PK6__halfPS_iii --------------------------
	.section	.nv.info._Z29fc1_transpose_pad_colmajor_v2PK6__halfPS_iii,"",@"SHT_CUDA_INFO"
	.sectionflags	@""
	.align	4


	//----- nvinfo : EIATTR_CUDA_API_VERSION
	.align		4
        /*0000*/ 	.byte	0x04, 0x37
        /*0002*/ 	.short	(.L_280 - .L_279)
.L_279:
        /*0004*/ 	.word	0x00000082


	//----- nvinfo : EIATTR_KPARAM_INFO
	.align		4
.L_280:
        /*0008*/ 	.byte	0x04, 0x17
        /*000a*/ 	.short	(.L_282 - .L_281)
.L_281:
        /*000c*/ 	.word	0x00000000
        /*0010*/ 	.short	0x0004
        /*0012*/ 	.short	0x0018
        /*0014*/ 	.byte	0x00, 0xf0, 0x11, 0x00


	//----- nvinfo : EIATTR_KPARAM_INFO
	.align		4
.L_282:
        /*0018*/ 	.byte	0x04, 0x17
        /*001a*/ 	.short	(.L_284 - .L_283)
.L_283:
        /*001c*/ 	.word	0x00000000
        /*0020*/ 	.short	0x0003
        /*0022*/ 	.short	0x0014
        /*0024*/ 	.byte	0x00, 0xf0, 0x11, 0x00


	//----- nvinfo : EIATTR_KPARAM_INFO
	.align		4
.L_284:
        /*0028*/ 	.byte	0x04, 0x17
        /*002a*/ 	.short	(.L_286 - .L_285)
.L_285:
        /*002c*/ 	.word	0x00000000
        /*0030*/ 	.short	0x0002
        /*0032*/ 	.short	0x0010
        /*0034*/ 	.byte	0x00, 0xf0, 0x11, 0x00


	//----- nvinfo : EIATTR_KPARAM_INFO
	.align		4
.L_286:
        /*0038*/ 	.byte	0x04, 0x17
        /*003a*/ 	.short	(.L_288 - .L_287)
.L_287:
        /*003c*/ 	.word	0x00000000
        /*0040*/ 	.short	0x0001
        /*0042*/ 	.short	0x0008
        /*0044*/ 	.byte	0x00, 0xf5, 0x21, 0x00


	//----- nvinfo : EIATTR_KPARAM_INFO
	.align		4
.L_288:
        /*0048*/ 	.byte	0x04, 0x17
        /*004a*/ 	.short	(.L_290 - .L_289)
.L_289:
        /*004c*/ 	.word	0x00000000
        /*0050*/ 	.short	0x0000
        /*0052*/ 	.short	0x0000
        /*0054*/ 	.byte	0x00, 0xf5, 0x21, 0x00


	//----- nvinfo : EIATTR_SPARSE_MMA_MASK
	.align		4
.L_290:
        /*0058*/ 	.byte	0x03, 0x50
        /*005a*/ 	.short	0x0000


	//----- nvinfo : EIATTR_MAXREG_COUNT
	.align		4
        /*005c*/ 	.byte	0x03, 0x1b
        /*005e*/ 	.short	0x0080


	//----- nvinfo : EIATTR_MERCURY_ISA_VERSION
	.align		4
        /*0060*/ 	.byte	0x03, 0x5f
        /*0062*/ 	.short	0x0101


	//----- nvinfo : EIATTR_VRC_CTA_INIT_COUNT
	.align		4
        /*0064*/ 	.byte	0x02, 0x4a
	.zero		1
	.zero		1


	//----- nvinfo : EIATTR_EXIT_INSTR_OFFSETS
	.align		4
        /*0068*/ 	.byte	0x04, 0x1c
        /*006a*/ 	.short	(.L_292 - .L_291)


	//   ....[0]....
.L_291:
        /*006c*/ 	.word	0x000000d0


	//   ....[1]....
        /*0070*/ 	.word	0x000001d0


	//----- nvinfo : EIATTR_MAX_THREADS
	.align		4
.L_292:
        /*0074*/ 	.byte	0x04, 0x05
        /*0076*/ 	.short	(.L_294 - .L_293)
.L_293:
        /*0078*/ 	.word	0x00000100
        /*007c*/ 	.word	0x00000001
        /*0080*/ 	.word	0x00000001


	//----- nvinfo : EIATTR_CRS_STACK_SIZE
	.align		4
.L_294:
        /*0084*/ 	.byte	0x04, 0x1e
        /*0086*/ 	.short	(.L_296 - .L_295)
.L_295:
        /*0088*/ 	.word	0x00000000


	//----- nvinfo : EIATTR_CBANK_PARAM_SIZE
	.align		4
.L_296:
        /*008c*/ 	.byte	0x03, 0x19
        /*008e*/ 	.short	0x001c


	//----- nvinfo : EIATTR_PARAM_CBANK
	.align		4
        /*0090*/ 	.byte	0x04, 0x0a
        /*0092*/ 	.short	(.L_298 - .L_297)
	.align		4
.L_297:
        /*0094*/ 	.word	index@(.nv.constant0._Z29fc1_transpose_pad_colmajor_v2PK6__halfPS_iii)
        /*0098*/ 	.short	0x0380
        /*009a*/ 	.short	0x001c


	//----- nvinfo : EIATTR_SW_WAR
	.align		4
.L_298:
        /*009c*/ 	.byte	0x04, 0x36
        /*009e*/ 	.short	(.L_300 - .L_299)
.L_299:
        /*00a0*/ 	.word	0x00000008
.L_300:


//--------------------- .nv.info._Z20half_to_float_kernelPK6__halfPfi --------------------------
	.section	.nv.info._Z20half_to_float_kernelPK6__halfPfi,"",@"SHT_CUDA_INFO"
	.sectionflags	@""
	.align	4


	//----- nvinfo : EIATTR_CUDA_API_VERSION
	.align		4
        /*0000*/ 	.byte	0x04, 0x37
        /*0002*/ 	.short	(.L_302 - .L_301)
.L_301:
        /*0004*/ 	.word	0x00000082


	//----- nvinfo : EIATTR_KPARAM_INFO
	.align		4
.L_302:
        /*0008*/ 	.byte	0x04, 0x17
        /*000a*/ 	.short	(.L_304 - .L_303)
.L_303:
        /*000c*/ 	.word	0x00000000
        /*0010*/ 	.short	0x0002
        /*0012*/ 	.short	0x0010
        /*0014*/ 	.byte	0x00, 0xf0, 0x11, 0x00


	//----- nvinfo : EIATTR_KPARAM_INFO
	.align		4
.L_304:
        /*0018*/ 	.byte	0x04, 0x17
        /*001a*/ 	.short	(.L_306 - .L_305)
.L_305:
        /*001c*/ 	.word	0x00000000
        /*0020*/ 	.short	0x0001
        /*0022*/ 	.short	0x0008
        /*0024*/ 	.byte	0x00, 0xf5, 0x21, 0x00


	//----- nvinfo : EIATTR_KPARAM_INFO
	.align		4
.L_306:
        /*0028*/ 	.byte	0x04, 0x17
        /*002a*/ 	.short	(.L_308 - .L_307)
.L_307:
        /*002c*/ 	.word	0x00000000
        /*0030*/ 	.short	0x0000
        /*0032*/ 	.short	0x0000
        /*0034*/ 	.byte	0x00, 0xf5, 0x21, 0x00


	//----- nvinfo : EIATTR_SPARSE_MMA_MASK
	.align		4
.L_308:
        /*0038*/ 	.byte	0x03, 0x50
        /*003a*/ 	.short	0x0000


	//----- nvinfo : EIATTR_MAXREG_COUNT
	.align		4
        /*003c*/ 	.byte	0x03, 0x1b
        /*003e*/ 	.short	0x0080


	//----- nvinfo : EIATTR_MERCURY_ISA_VERSION
	.align		4
        /*0040*/ 	.byte	0x03, 0x5f
        /*0042*/ 	.short	0x0101


	//----- nvinfo : EIATTR_VRC_CTA_INIT_COUNT
	.align		4
        /*0044*/ 	.byte	0x02, 0x4a
	.zero		1
	.zero		1


	//----- nvinfo : EIATTR_EXIT_INSTR_OFFSETS
	.align		4
        /*0048*/ 	.byte	0x04, 0x1c
        /*004a*/ 	.short	(.L_310 - .L_309)


	//   ....[0]....
.L_309:
        /*004c*/ 	.word	0x00000070


	//   ....[1]....
        /*0050*/ 	.word	0x00000100


	//----- nvinfo : EIATTR_MAX_THREADS
	.align		4
.L_310:
        /*0054*/ 	.byte	0x04, 0x05
        /*0056*/ 	.short	(.L_312 - .L_311)
.L_311:
        /*0058*/ 	.word	0x00000100
        /*005c*/ 	.word	0x00000001
        /*0060*/ 	.word	0x00000001


	//----- nvinfo : EIATTR_CBANK_PARAM_SIZE
	.align		4
.L_312:
        /*0064*/ 	.byte	0x03, 0x19
        /*0066*/ 	.short	0x0014


	//----- nvinfo : EIATTR_PARAM_CBANK
	.align		4
        /*0068*/ 	.byte	0x04, 0x0a
        /*006a*/ 	.short	(.L_314 - .L_313)
	.align		4
.L_313:
        /*006c*/ 	.word	index@(.nv.constant0._Z20half_to_float_kernelPK6__halfPfi)
        /*0070*/ 	.short	0x0380
        /*0072*/ 	.short	0x0014


	//----- nvinfo : EIATTR_SW_WAR
	.align		4
.L_314:
        /*0074*/ 	.byte	0x04, 0x36
        /*0076*/ 	.short	(.L_316 - .L_315)
.L_315:
        /*0078*/ 	.word	0x00000008
.L_316:


//--------------------- .nv.info._Z20float_to_half_kernelPKfP6__halfi --------------------------
	.section	.nv.info._Z20float_to_half_kernelPKfP6__halfi,"",@"SHT_CUDA_INFO"
	.sectionflags	@""
	.align	4


	//----- nvinfo : EIATTR_CUDA_API_VERSION
	.align		4
        /*0000*/ 	.byte	0x04, 0x37
        /*0002*/ 	.short	(.L_318 - .L_317)
.L_317:
        /*0004*/ 	.word	0x00000082


	//----- nvinfo : EIATTR_KPARAM_INFO
	.align		4
.L_318:
        /*0008*/ 	.byte	0x04, 0x17
        /*000a*/ 	.short	(.L_320 - .L_319)
.L_319:
        /*000c*/ 	.word	0x00000000
        /*0010*/ 	.short	0x0002
        /*0012*/ 	.short	0x0010
        /*0014*/ 	.byte	0x00, 0xf0, 0x11, 0x00


	//----- nvinfo : EIATTR_KPARAM_INFO
	.align		4
.L_320:
        /*0018*/ 	.byte	0x04, 0x17
        /*001a*/ 	.short	(.L_322 - .L_321)
.L_321:
        /*001c*/ 	.word	0x00000000
        /*0020*/ 	.short	0x0001
        /*0022*/ 	.short	0x0008
        /*0024*/ 	.byte	0x00, 0xf5, 0x21, 0x00


	//----- nvinfo : EIATTR_KPARAM_INFO
	.align		4
.L_322:
        /*0028*/ 	.byte	0x04, 0x17
        /*002a*/ 	.short	(.L_324 - .L_323)
.L_323:
        /*002c*/ 	.word	0x00000000
        /*0030*/ 	.short	0x0000
        /*0032*/ 	.short	0x0000
        /*0034*/ 	.byte	0x00, 0xf5, 0x21, 0x00


	//----- nvinfo : EIATTR_SPARSE_MMA_MASK
	.align		4
.L_324:
        /*0038*/ 	.byte	0x03, 0x50
        /*003a*/ 	.short	0x0000


	//----- nvinfo : EIATTR_MAXREG_COUNT
	.align		4
        /*003c*/ 	.byte	0x03, 0x1b
        /*003e*/ 	.short	0x0080


	//----- nvinfo : EIATTR_MERCURY_ISA_VERSION
	.align		4
        /*0040*/ 	.byte	0x03, 0x5f
        /*0042*/ 	.short	0x0101


	//----- nvinfo : EIATTR_VRC_CTA_INIT_COUNT
	.align		4
        /*0044*/ 	.byte	0x02, 0x4a
	.zero		1
	.zero		1


	//----- nvinfo : EIATTR_EXIT_INSTR_OFFSETS
	.align		4
        /*0048*/ 	.byte	0x04, 0x1c
        /*004a*/ 	.short	(.L_326 - .L_325)


	//   ....[0]....
.L_325:
        /*004c*/ 	.word	0x00000070


	//   ....[1]....
        /*0050*/ 	.word	0x00000100


	//----- nvinfo : EIATTR_MAX_THREADS
	.align		4
.L_326:
        /*0054*/ 	.byte	0x04, 0x05
        /*0056*/ 	.short	(.L_328 - .L_327)
.L_327:
        /*0058*/ 	.word	0x00000100
        /*005c*/ 	.word	0x00000001
        /*0060*/ 	.word	0x00000001


	//----- nvinfo : EIATTR_CBANK_PARAM_SIZE
	.align		4
.L_328:
        /*0064*/ 	.byte	0x03, 0x19
        /*0066*/ 	.short	0x0014


	//----- nvinfo : EIATTR_PARAM_CBANK
	.align		4
        /*0068*/ 	.byte	0x04, 0x0a
        /*006a*/ 	.short	(.L_330 - .L_329)
	.align		4
.L_329:
        /*006c*/ 	.word	index@(.nv.constant0._Z20float_to_half_kernelPKfP6__halfi)
        /*0070*/ 	.short	0x0380
        /*0072*/ 	.short	0x0014


	//----- nvinfo : EIATTR_SW_WAR
	.align		4
.L_330:
        /*0074*/ 	.byte	0x04, 0x36
        /*0076*/ 	.short	(.L_332 - .L_331)
.L_331:
        /*0078*/ 	.word	0x00000008
.L_332:


//--------------------- .nv.info._Z13argmax_kernelPKfPiii --------------------------
	.section	.nv.info._Z13argmax_kernelPKfPiii,"",@"SHT_CUDA_INFO"
	.sectionflags	@""
	.align	4


	//----- nvinfo : EIATTR_CUDA_API_VERSION
	.align		4
        /*0000*/ 	.byte	0x04, 0x37
        /*0002*/ 	.short	(.L_334 - .L_333)
.L_333:
        /*0004*/ 	.word	0x00000082


	//----- nvinfo : EIATTR_KPARAM_INFO
	.align		4
.L_334:
        /*0008*/ 	.byte	0x04, 0x17
        /*000a*/ 	.short	(.L_336 - .L_335)
.L_335:
        /*000c*/ 	.word	0x00000000
        /*0010*/ 	.short	0x0003
        /*0012*/ 	.short	0x0014
        /*0014*/ 	.byte	0x00, 0xf0, 0x11, 0x00


	//----- nvinfo : EIATTR_KPARAM_INFO
	.align		4
.L_336:
        /*0018*/ 	.byte	0x04, 0x17
        /*001a*/ 	.short	(.L_338 - .L_337)
.L_337:
        /*001c*/ 	.word	0x00000000
        /*0020*/ 	.short	0x0002
        /*0022*/ 	.short	0x0010
        /*0024*/ 	.byte	0x00, 0xf0, 0x11, 0x00


	//----- nvinfo : EIATTR_KPARAM_INFO
	.align		4
.L_338:
        /*0028*/ 	.byte	0x04, 0x17
        /*002a*/ 	.short	(.L_340 - .L_339)
.L_339:
        /*002c*/ 	.word	0x00000000
        /*0030*/ 	.short	0x0001
        /*0032*/ 	.short	0x0008
        /*0034*/ 	.byte	0x00, 0xf5, 0x21, 0x00


	//----- nvinfo : EIATTR_KPARAM_INFO
	.align		4
.L_340:
        /*0038*/ 	.byte	0x04, 0x17
        /*003a*/ 	.short	(.L_342 - .L_341)
.L_341:
        /*003c*/ 	.word	0x00000000
        /*0040*/ 	.short	0x0000
        /*0042*/ 	.short	0x0000
        /*0044*/ 	.byte	0x00, 0xf5, 0x21, 0x00


	//----- nvinfo : EIATTR_SPARSE_MMA_MASK
	.align		4
.L_342:
        /*0048*/ 	.byte	0x03, 0x50
        /*004a*/ 	.short	0x0000


	//----- nvinfo : EIATTR_MAXREG_COUNT
	.align		4
        /*004c*/ 	.byte	0x03, 0x1b
        /*004e*/ 	.short	0x0080


	//----- nvinfo : EIATTR_MERCURY_ISA_VERSION
	.align		4
        /*0050*/ 	.byte	0x03, 0x5f
        /*0052*/ 	.short	0x0101


	//----- nvinfo : EIATTR_VRC_CTA_INIT_COUNT
	.align		4
        /*0054*/ 	.byte	0x02, 0x4a
	.zero		1
	.zero		1


	//----- nvinfo : EIATTR_EXIT_INSTR_OFFSETS
	.align		4
        /*0058*/ 	.byte	0x04, 0x1c
        /*005a*/ 	.short	(.L_344 - .L_343)


	//   ....[0]....
.L_343:
        /*005c*/ 	.word	0x00000070


	//   ....[1]....
        /*0060*/ 	.word	0x00000b80


	//----- nvinfo : EIATTR_MAX_THREADS
	.align		4
.L_344:
        /*0064*/ 	.byte	0x04, 0x05
        /*0066*/ 	.short	(.L_346 - .L_345)
.L_345:
        /*0068*/ 	.word	0x00000100
        /*006c*/ 	.word	0x00000001
        /*0070*/ 	.word	0x00000001


	//----- nvinfo : EIATTR_CBANK_PARAM_SIZE
	.align		4
.L_346:
        /*0074*/ 	.byte	0x03, 0x19
        /*0076*/ 	.short	0x0018


	//----- nvinfo : EIATTR_PARAM_CBANK
	.align		4
        /*0078*/ 	.byte	0x04, 0x0a
        /*007a*/ 	.short	(.L_348 - .L_347)
	.align		4
.L_347:
        /*007c*/ 	.word	index@(.nv.constant0._Z13argmax_kernelPKfPiii)
        /*0080*/ 	.short	0x0380
        /*0082*/ 	.short	0x0018


	//----- nvinfo : EIATTR_SW_WAR
	.align		4
.L_348:
        /*0084*/ 	.byte	0x04, 0x36
        /*0086*/ 	.short	(.L_350 - .L_349)
.L_349:
        /*0088*/ 	.word	0x00000008
.L_350:


//--------------------- .nv.info._Z20scale_inplace_kernelPffi --------------------------
	.section	.nv.info._Z20scale_inplace_kernelPffi,"",@"SHT_CUDA_INFO"
	.sectionflags	@""
	.align	4


	//----- nvinfo : EIATTR_CUDA_API_VERSION
	.align		4
        /*0000*/ 	.byte	0x04, 0x37
        /*0002*/ 	.short	(.L_352 - .L_351)
.L_351:
        /*0004*/ 	.word	0x00000082


	//----- nvinfo : EIATTR_KPARAM_INFO
	.align		4
.L_352:
        /*0008*/ 	.byte	0x04, 0x17
        /*000a*/ 	.short	(.L_354 - .L_353)
.L_353:
        /*000c*/ 	.word	0x00000000
        /*0010*/ 	.short	0x0002
        /*0012*/ 	.short	0x000c
        /*0014*/ 	.byte	0x00, 0xf0, 0x11, 0x00


	//----- nvinfo : EIATTR_KPARAM_INFO
	.align		4
.L_354:
        /*0018*/ 	.byte	0x04, 0x17
        /*001a*/ 	.short	(.L_356 - .L_355)
.L_355:
        /*001c*/ 	.word	0x00000000
        /*0020*/ 	.short	0x0001
        /*0022*/ 	.short	0x0008
        /*0024*/ 	.byte	0x00, 0xf0, 0x11, 0x00


	//----- nvinfo : EIATTR_KPARAM_INFO
	.align		4
.L_356:
        /*0028*/ 	.byte	0x04, 0x17
        /*002a*/ 	.short	(.L_358 - .L_357)
.L_357:
        /*002c*/ 	.word	0x00000000
        /*0030*/ 	.short	0x0000
        /*0032*/ 	.short	0x0000
        /*0034*/ 	.byte	0x00, 0xf5, 0x21, 0x00


	//----- nvinfo : EIATTR_SPARSE_MMA_MASK
	.align		4
.L_358:
        /*0038*/ 	.byte	0x03, 0x50
        /*003a*/ 	.short	0x0000


	//----- nvinfo : EIATTR_MAXREG_COUNT
	.align		4
        /*003c*/ 	.byte	0x03, 0x1b
        /*003e*/ 	.short	0x0080


	//----- nvinfo : EIATTR_MERCURY_ISA_VERSION
	.align		4
        /*0040*/ 	.byte	0x03, 0x5f
        /*0042*/ 	.short	0x0101


	//----- nvinfo : EIATTR_VRC_CTA_INIT_COUNT
	.align		4
        /*0044*/ 	.byte	0x02, 0x4a
	.zero		1
	.zero		1


	//----- nvinfo : EIATTR_EXIT_INSTR_OFFSETS
	.align		4
        /*0048*/ 	.byte	0x04, 0x1c
        /*004a*/ 	.short	(.L_360 - .L_359)


	//   ....[0]....
.L_359:
        /*004c*/ 	.word	0x00000070


	//   ....[1]....
        /*0050*/ 	.word	0x000000f0


	//----- nvinfo : EIATTR_MAX_THREADS
	.align		4
.L_360:
        /*0054*/ 	.byte	0x04, 0x05
        /*0056*/ 	.short	(.L_362 - .L_361)
.L_361:
        /*0058*/ 	.word	0x00000100
        /*005c*/ 	.word	0x00000001
        /*0060*/ 	.word	0x00000001


	//----- nvinfo : EIATTR_CBANK_PARAM_SIZE
	.align		4
.L_362:
        /*0064*/ 	.byte	0x03, 0x19
        /*0066*/ 	.short	0x0010


	//----- nvinfo : EIATTR_PARAM_CBANK
	.align		4
        /*0068*/ 	.byte	0x04, 0x0a
        /*006a*/ 	.short	(.L_364 - .L_363)
	.align		4
.L_363:
        /*006c*/ 	.word	index@(.nv.constant0._Z20scale_inplace_kernelPffi)
        /*0070*/ 	.short	0x0380
        /*0072*/ 	.short	0x0010


	//----- nvinfo : EIATTR_SW_WAR
	.align		4
.L_364:
        /*0074*/ 	.byte	0x04, 0x36
        /*0076*/ 	.short	(.L_366 - .L_365)
.L_365:
        /*0078*/ 	.word	0x00000008
.L_366:


//--------------------- .nv.info._Z23fc3_accum_kernel_floatWPKfS0_Pfif --------------------------
	.section	.nv.info._Z23fc3_accum_kernel_floatWPKfS0_Pfif,"",@"SHT_CUDA_INFO"
	.sectionflags	@""
	.align	4


	//----- nvinfo : EIATTR_CUDA_API_VERSION
	.align		4
        /*0000*/ 	.byte	0x04, 0x37
        /*0002*/ 	.short	(.L_368 - .L_367)
.L_367:
        /*0004*/ 	.word	0x00000082


	//----- nvinfo : EIATTR_KPARAM_INFO
	.align		4
.L_368:
        /*0008*/ 	.byte	0x04, 0x17
        /*000a*/ 	.short	(.L_370 - .L_369)
.L_369:
        /*000c*/ 	.word	0x00000000
        /*0010*/ 	.short	0x0004
        /*0012*/ 	.short	0x001c
        /*0014*/ 	.byte	0x00, 0xf0, 0x11, 0x00


	//----- nvinfo : EIATTR_KPARAM_INFO
	.align		4
.L_370:
        /*0018*/ 	.byte	0x04, 0x17
        /*001a*/ 	.short	(.L_372 - .L_371)
.L_371:
        /*001c*/ 	.word	0x00000000
        /*0020*/ 	.short	0x0003
        /*0022*/ 	.short	0x0018
        /*0024*/ 	.byte	0x00, 0xf0, 0x11, 0x00


	//----- nvinfo : EIATTR_KPARAM_INFO
	.align		4
.L_372:
        /*0028*/ 	.byte	0x04, 0x17
        /*002a*/ 	.short	(.L_374 - .L_373)
.L_373:
        /*002c*/ 	.word	0x00000000
        /*0030*/ 	.short	0x0002
        /*0032*/ 	.short	0x0010
        /*0034*/ 	.byte	0x00, 0xf5, 0x21, 0x00


	//----- nvinfo : EIATTR_KPARAM_INFO
	.align		4
.L_374:
        /*0038*/ 	.byte	0x04, 0x17
        /*003a*/ 	.short	(.L_376 - .L_375)
.L_375:
        /*003c*/ 	.word	0x00000000
        /*0040*/ 	.short	0x0001
        /*0042*/ 	.short	0x0008
        /*0044*/ 	.byte	0x00, 0xf5, 0x21, 0x00


	//----- nvinfo : EIATTR_KPARAM_INFO
	.align		4
.L_376:
        /*0048*/ 	.byte	0x04, 0x17
        /*004a*/ 	.short	(.L_378 - .L_377)
.L_377:
        /*004c*/ 	.word	0x00000000
        /*0050*/ 	.short	0x0000
        /*0052*/ 	.short	0x0000
        /*0054*/ 	.byte	0x00, 0xf5, 0x21, 0x00


	//----- nvinfo : EIATTR_SPARSE_MMA_MASK
	.align		4
.L_378:
        /*0058*/ 	.byte	0x03, 0x50
        /*005a*/ 	.short	0x0000


	//----- nvinfo : EIATTR_MAXREG_COUNT
	.align		4
        /*005c*/ 	.byte	0x03, 0x1b
        /*005e*/ 	.short	0x0080


	//----- nvinfo : EIATTR_MERCURY_ISA_VERSION
	.align		4
        /*0060*/ 	.byte	0x03, 0x5f
        /*0062*/ 	.short	0x0101


	//----- nvinfo : EIATTR_VRC_CTA_INIT_COUNT
	.align		4
        /*0064*/ 	.byte	0x02, 0x4a
	.zero		1
	.zero		1


	//----- nvinfo : EIATTR_EXIT_INSTR_OFFSETS
	.align		4
        /*0068*/ 	.byte	0x04, 0x1c
        /*006a*/ 	.short	(.L_380 - .L_379)


	//   ....[0]....
.L_379:
        /*006c*/ 	.word	0x000000c0


	//   ....[1]....
        /*0070*/ 	.word	0x000009e0


	//----- nvinfo : EIATTR_MAX_THREADS
	.align		4
.L_380:
        /*0074*/ 	.byte	0x04, 0x05
        /*0076*/ 	.short	(.L_382 - .L_381)
.L_381:
        /*0078*/ 	.word	0x00000100
        /*007c*/ 	.word	0x00000001
        /*0080*/ 	.word	0x00000001


	//----- nvinfo : EIATTR_CBANK_PARAM_SIZE
	.align		4
.L_382:
        /*0084*/ 	.byte	0x03, 0x19
        /*0086*/ 	.short	0x0020


	//----- nvinfo : EIATTR_PARAM_CBANK
	.align		4
        /*0088*/ 	.byte	0x04, 0x0a
        /*008a*/ 	.short	(.L_384 - .L_383)
	.align		4
.L_383:
        /*008c*/ 	.word	index@(.nv.constant0._Z23fc3_accum_kernel_floatWPKfS0_Pfif)
        /*0090*/ 	.short	0x0380
        /*0092*/ 	.short	0x0020


	//----- nvinfo : EIATTR_SW_WAR
	.align		4
.L_384:
        /*0094*/ 	.byte	0x04, 0x36
        /*0096*/ 	.short	(.L_386 - .L_385)
.L_385:
        /*0098*/ 	.word	0x00000008
.L_386:


//--------------------- .nv.info._Z22linear_if_fused_kernelPKfS0_S0_PfS1_iiif --------------------------
	.section	.nv.info._Z22linear_if_fused_kernelPKfS0_S0_PfS1_iiif,"",@"SHT_CUDA_INFO"
	.sectionflags	@""
	.align	4


	//----- nvinfo : EIATTR_CUDA_API_VERSION
	.align		4
        /*0000*/ 	.byte	0x04, 0x37
        /*0002*/ 	.short	(.L_388 - .L_387)
.L_387:
        /*0004*/ 	.word	0x00000082


	//----- nvinfo : EIATTR_KPARAM_INFO
	.align		4
.L_388:
        /*0008*/ 	.byte	0x04, 0x17
        /*000a*/ 	.short	(.L_390 - .L_389)
.L_389:
        /*000c*/ 	.word	0x00000000
        /*0010*/ 	.short	0x0008
        /*0012*/ 	.short	0x0034
        /*0014*/ 	.byte	0x00, 0xf0, 0x11, 0x00


	//----- nvinfo : EIATTR_KPARAM_INFO
	.align		4
.L_390:
        /*0018*/ 	.byte	0x04, 0x17
        /*001a*/ 	.short	(.L_392 - .L_391)
.L_391:
        /*001c*/ 	.word	0x00000000
        /*0020*/ 	.short	0x0007
        /*0022*/ 	.short	0x0030
        /*0024*/ 	.byte	0x00, 0xf0, 0x11, 0x00


	//----- nvinfo : EIATTR_KPARAM_INFO
	.align		4
.L_392:
        /*0028*/ 	.byte	0x04, 0x17
        /*002a*/ 	.short	(.L_394 - .L_393)
.L_393:
        /*002c*/ 	.word	0x00000000
        /*0030*/ 	.short	0x0006
        /*0032*/ 	.short	0x002c
        /*0034*/ 	.byte	0x00, 0xf0, 0x11, 0x00


	//----- nvinfo : EIATTR_KPARAM_INFO
	.align		4
.L_394:
        /*0038*/ 	.byte	0x04, 0x17
        /*003a*/ 	.short	(.L_396 - .L_395)
.L_395:
        /*003c*/ 	.word	0x00000000
        /*0040*/ 	.short	0x0005
        /*0042*/ 	.short	0x0028
        /*0044*/ 	.byte	0x00, 0xf0, 0x11, 0x00


	//----- nvinfo : EIATTR_KPARAM_INFO
	.align		4
.L_396:
        /*0048*/ 	.byte	0x04, 0x17
        /*004a*/ 	.short	(.L_398 - .L_397)
.L_397:
        /*004c*/ 	.word	0x00000000
        /*0050*/ 	.short	0x0004
        /*0052*/ 	.short	0x0020
        /*0054*/ 	.byte	0x00, 0xf5, 0x21, 0x00


	//----- nvinfo : EIATTR_KPARAM_INFO
	.align		4
.L_398:
        /*0058*/ 	.byte	0x04, 0x17
        /*005a*/ 	.short	(.L_400 - .L_399)
.L_399:
        /*005c*/ 	.word	0x00000000
        /*0060*/ 	.short	0x0003
        /*0062*/ 	.short	0x0018
        /*0064*/ 	.byte	0x00, 0xf5, 0x21, 0x00


	//----- nvinfo : EIATTR_KPARAM_INFO
	.align		4
.L_400:
        /*0068*/ 	.byte	0x04, 0x17
        /*006a*/ 	.short	(.L_402 - .L_401)
.L_401:
        /*006c*/ 	.word	0x00000000
        /*0070*/ 	.short	0x0002
        /*0072*/ 	.short	0x0010
        /*0074*/ 	.byte	0x00, 0xf5, 0x21, 0x00


	//----- nvinfo : EIATTR_KPARAM_INFO
	.align		4
.L_402:
        /*0078*/ 	.byte	0x04, 0x17
        /*007a*/ 	.short	(.L_404 - .L_403)
.L_403:
        /*007c*/ 	.word	0x00000000
        /*0080*/ 	.short	0x0001
        /*0082*/ 	.short	0x0008
        /*0084*/ 	.byte	0x00, 0xf5, 0x21, 0x00


	//----- nvinfo : EIATTR_KPARAM_INFO
	.align		4
.L_404:
        /*0088*/ 	.byte	0x04, 0x17
        /*008a*/ 	.short	(.L_406 - .L_405)
.L_405:
        /*008c*/ 	.word	0x00000000
        /*0090*/ 	.short	0x0000
        /*0092*/ 	.short	0x0000
        /*0094*/ 	.byte	0x00, 0xf5, 0x21, 0x00


	//----- nvinfo : EIATTR_SPARSE_MMA_MASK
	.align		4
.L_406:
        /*0098*/ 	.byte	0x03, 0x50
        /*009a*/ 	.short	0x0000


	//----- nvinfo : EIATTR_MAXREG_COUNT
	.align		4
        /*009c*/ 	.byte	0x03, 0x1b
        /*009e*/ 	.short	0x0080


	//----- nvinfo : EIATTR_MERCURY_ISA_VERSION
	.align		4
        /*00a0*/ 	.byte	0x03, 0x5f
        /*00a2*/ 	.short	0x0101


	//----- nvinfo : EIATTR_VRC_CTA_INIT_COUNT
	.align		4
        /*00a4*/ 	.byte	0x02, 0x4a
	.zero		1
	.zero		1


	//----- nvinfo : EIATTR_EXIT_INSTR_OFFSETS
	.align		4
        /*00a8*/ 	.byte	0x04, 0x1c
        /*00aa*/ 	.short	(.L_408 - .L_407)


	//   ....[0]....
.L_407:
        /*00ac*/ 	.word	0x000000d0


	//   ....[1]....
        /*00b0*/ 	.word	0x00001000


	//----- nvinfo : EIATTR_MAX_THREADS
	.align		4
.L_408:
        /*00b4*/ 	.byte	0x04, 0x05
        /*00b6*/ 	.short	(.L_410 - .L_409)
.L_409:
        /*00b8*/ 	.word	0x00000100
        /*00bc*/ 	.word	0x00000001
        /*00c0*/ 	.word	0x00000001


	//----- nvinfo : EIATTR_CBANK_PARAM_SIZE
	.align		4
.L_410:
        /*00c4*/ 	.byte	0x03, 0x19
        /*00c6*/ 	.short	0x0038


	//----- nvinfo : EIATTR_PARAM_CBANK
	.align		4
        /*00c8*/ 	.byte	0x04, 0x0a
        /*00ca*/ 	.short	(.L_412 - .L_411)
	.align		4
.L_411:
        /*00cc*/ 	.word	index@(.nv.constant0._Z22linear_if_fused_kernelPKfS0_S0_PfS1_iiif)
        /*00d0*/ 	.short	0x0380
        /*00d2*/ 	.short	0x0038


	//----- nvinfo : EIATTR_SW_WAR
	.align		4
.L_412:
        /*00d4*/ 	.byte	0x04, 0x36
        /*00d6*/ 	.short	(.L_414 - .L_413)
.L_413:
        /*00d8*/ 	.word	0x00000008
.L_414:


//--------------------- .nv.info._Z14flatten_kernelPKfPfiiii --------------------------
	.section	.nv.info._Z14flatten_kernelPKfPfiiii,"",@"SHT_CUDA_INFO"
	.sectionflags	@""
	.align	4


	//----- nvinfo : EIATTR_CUDA_API_VERSION
	.align		4
        /*0000*/ 	.byte	0x04, 0x37
        /*0002*/ 	.short	(.L_416 - .L_415)
.L_415:
        /*0004*/ 	.word	0x00000082


	//----- nvinfo : EIATTR_KPARAM_INFO
	.align		4
.L_416:
        /*0008*/ 	.byte	0x04, 0x17
        /*000a*/ 	.short	(.L_418 - .L_417)
.L_417:
        /*000c*/ 	.word	0x00000000
        /*0010*/ 	.short	0x0005
        /*0012*/ 	.short	0x001c
        /*0014*/ 	.byte	0x00, 0xf0, 0x11, 0x00


	//----- nvinfo : EIATTR_KPARAM_INFO
	.align		4
.L_418:
        /*0018*/ 	.byte	0x04, 0x17
        /*001a*/ 	.short	(.L_420 - .L_419)
.L_419:
        /*001c*/ 	.word	0x00000000
        /*0020*/ 	.short	0x0004
        /*0022*/ 	.short	0x0018
        /*0024*/ 	.byte	0x00, 0xf0, 0x11, 0x00


	//----- nvinfo : EIATTR_KPARAM_INFO
	.align		4
.L_420:
        /*0028*/ 	.byte	0x04, 0x17
        /*002a*/ 	.short	(.L_422 - .L_421)
.L_421:
        /*002c*/ 	.word	0x00000000
        /*0030*/ 	.short	0x0003
        /*0032*/ 	.short	0x0014
        /*0034*/ 	.byte	0x00, 0xf0, 0x11, 0x00


	//----- nvinfo : EIATTR_KPARAM_INFO
	.align		4
.L_422:
        /*0038*/ 	.byte	0x04, 0x17
        /*003a*/ 	.short	(.L_424 - .L_423)
.L_423:
        /*003c*/ 	.word	0x00000000
        /*0040*/ 	.short	0x0002
        /*0042*/ 	.short	0x0010
        /*0044*/ 	.byte	0x00, 0xf0, 0x11, 0x00


	//----- nvinfo : EIATTR_KPARAM_INFO
	.align		4
.L_424:
        /*0048*/ 	.byte	0x04, 0x17
        /*004a*/ 	.short	(.L_426 - .L_425)
.L_425:
        /*004c*/ 	.word	0x00000000
        /*0050*/ 	.short	0x0001
        /*0052*/ 	.short	0x0008
        /*0054*/ 	.byte	0x00, 0xf5, 0x21, 0x00


	//----- nvinfo : EIATTR_KPARAM_INFO
	.align		4
.L_426:
        /*0058*/ 	.byte	0x04, 0x17
        /*005a*/ 	.short	(.L_428 - .L_427)
.L_427:
        /*005c*/ 	.word	0x00000000
        /*0060*/ 	.short	0x0000
        /*0062*/ 	.short	0x0000
        /*0064*/ 	.byte	0x00, 0xf5, 0x21, 0x00


	//----- nvinfo : EIATTR_SPARSE_MMA_MASK
	.align		4
.L_428:
        /*0068*/ 	.byte	0x03, 0x50
        /*006a*/ 	.short	0x0000


	//----- nvinfo : EIATTR_MAXREG_COUNT
	.align		4
        /*006c*/ 	.byte	0x03, 0x1b
        /*006e*/ 	.short	0x0080


	//----- nvinfo : EIATTR_MERCURY_ISA_VERSION
	.align		4
        /*0070*/ 	.byte	0x03, 0x5f
        /*0072*/ 	.short	0x0101


	//----- nvinfo : EIATTR_VRC_CTA_INIT_COUNT
	.align		4
        /*0074*/ 	.byte	0x02, 0x4a
	.zero		1
	.zero		1


	//----- nvinfo : EIATTR_EXIT_INSTR_OFFSETS
	.align		4
        /*0078*/ 	.byte	0x04, 0x1c
        /*007a*/ 	.short	(.L_430 - .L_429)


	//   ....[0]....
.L_429:
        /*007c*/ 	.word	0x000000b0


	//   ....[1]....
        /*0080*/ 	.word	0x00000670


	//----- nvinfo : EIATTR_MAX_THREADS
	.align		4
.L_430:
        /*0084*/ 	.byte	0x04, 0x05
        /*0086*/ 	.short	(.L_432 - .L_431)
.L_431:
        /*0088*/ 	.word	0x00000100
        /*008c*/ 	.word	0x00000001
        /*0090*/ 	.word	0x00000001


	//----- nvinfo : EIATTR_CBANK_PARAM_SIZE
	.align		4
.L_432:
        /*0094*/ 	.byte	0x03, 0x19
        /*0096*/ 	.short	0x0020


	//----- nvinfo : EIATTR_PARAM_CBANK
	.align		4
        /*0098*/ 	.byte	0x04, 0x0a
        /*009a*/ 	.short	(.L_434 - .L_433)
	.align		4
.L_433:
        /*009c*/ 	.word	index@(.nv.constant0._Z14flatten_kernelPKfPfiiii)
        /*00a0*/ 	.short	0x0380
        /*00a2*/ 	.short	0x0020


	//----- nvinfo : EIATTR_SW_WAR
	.align		4
.L_434:
        /*00a4*/ 	.byte	0x04, 0x36
        /*00a6*/ 	.short	(.L_436 - .L_435)
.L_435:
        /*00a8*/ 	.word	0x00000008
.L_436:


//--------------------- .nv.info._Z40conv2_if_pool2_fused_const_smem_flat_oc2PK6__halfPfPS_iiif --------------------------
	.section	.nv.info._Z40conv2_if_pool2_fused_const_smem_flat_oc2PK6__halfPfPS_iiif,"",@"SHT_CUDA_INFO"
	.sectionflags	@""
	.align	4


	//----- nvinfo : EIATTR_CUDA_API_VERSION
	.align		4
        /*0000*/ 	.byte	0x04, 0x37
        /*0002*/ 	.short	(.L_438 - .L_437)
.L_437:
        /*0004*/ 	.word	0x00000082


	//----- nvinfo : EIATTR_KPARAM_INFO
	.align		4
.L_438:
        /*0008*/ 	.byte	0x04, 0x17
        /*000a*/ 	.short	(.L_440 - .L_439)
.L_439:
        /*000c*/ 	.word	0x00000000
        /*0010*/ 	.short	0x0006
        /*0012*/ 	.short	0x0024
        /*0014*/ 	.byte	0x00, 0xf0, 0x11, 0x00


	//----- nvinfo : EIATTR_KPARAM_INFO
	.align		4
.L_440:
        /*0018*/ 	.byte	0x04, 0x17
        /*001a*/ 	.short	(.L_442 - .L_441)
.L_441:
        /*001c*/ 	.word	0x00000000
        /*0020*/ 	.short	0x0005
        /*0022*/ 	.short	0x0020
        /*0024*/ 	.byte	0x00, 0xf0, 0x11, 0x00


	//----- nvinfo : EIATTR_KPARAM_INFO
	.align		4
.L_442:
        /*0028*/ 	.byte	0x04, 0x17
        /*002a*/ 	.short	(.L_444 - .L_443)
.L_443:
        /*002c*/ 	.word	0x00000000
        /*0030*/ 	.short	0x0004
        /*0032*/ 	.short	0x001c
        /*0034*/ 	.byte	0x00, 0xf0, 0x11, 0x00


	//----- nvinfo : EIATTR_KPARAM_INFO
	.align		4
.L_444:
        /*0038*/ 	.byte	0x04, 0x17
        /*003a*/ 	.short	(.L_446 - .L_445)
.L_445:
        /*003c*/ 	.word	0x00000000
        /*0040*/ 	.short	0x0003
        /*0042*/ 	.short	0x0018
        /*0044*/ 	.byte	0x00, 0xf0, 0x11, 0x00


	//----- nvinfo : EIATTR_KPARAM_INFO
	.align		4
.L_446:
        /*0048*/ 	.byte	0x04, 0x17
        /*004a*/ 	.short	(.L_448 - .L_447)
.L_447:
        /*004c*/ 	.word	0x00000000
        /*0050*/ 	.short	0x0002
        /*0052*/ 	.short	0x0010
        /*0054*/ 	.byte	0x00, 0xf5, 0x21, 0x00


	//----- nvinfo : EIATTR_KPARAM_INFO
	.align		4
.L_448:
        /*0058*/ 	.byte	0x04, 0x17
        /*005a*/ 	.short	(.L_450 - .L_449)
.L_449:
        /*005c*/ 	.word	0x00000000
        /*0060*/ 	.short	0x0001
        /*0062*/ 	.short	0x0008
        /*0064*/ 	.byte	0x00, 0xf5, 0x21, 0x00


	//----- nvinfo : EIATTR_KPARAM_INFO
	.align		4
.L_450:
        /*0068*/ 	.byte	0x04, 0x17
        /*006a*/ 	.short	(.L_452 - .L_451)
.L_451:
        /*006c*/ 	.word	0x00000000
        /*0070*/ 	.short	0x0000
        /*0072*/ 	.short	0x0000
        /*0074*/ 	.byte	0x00, 0xf5, 0x21, 0x00


	//----- nvinfo : EIATTR_SPARSE_MMA_MASK
	.align		4
.L_452:
        /*0078*/ 	.byte	0x03, 0x50
        /*007a*/ 	.short	0x0000


	//----- nvinfo : EIATTR_MAXREG_COUNT
	.align		4
        /*007c*/ 	.byte	0x03, 0x1b
        /*007e*/ 	.short	0x00ff


	//----- nvinfo : EIATTR_NUM_BARRIERS
	.align		4
        /*0080*/ 	.byte	0x02, 0x4c
        /*0082*/ 	.byte	0x01
	.zero		1


	//----- nvinfo : EIATTR_MERCURY_ISA_VERSION
	.align		4
        /*0084*/ 	.byte	0x03, 0x5f
        /*0086*/ 	.short	0x0101


	//----- nvinfo : EIATTR_INT_WARP_WIDE_INSTR_OFFSETS
	.align		4
        /*0088*/ 	.byte	0x04, 0x31
        /*008a*/ 	.short	(.L_454 - .L_453)


	//   ....[0]....
.L_453:
        /*008c*/ 	.word	0x00000c80


	//----- nvinfo : EIATTR_VRC_CTA_INIT_COUNT
	.align		4
.L_454:
        /*0090*/ 	.byte	0x02, 0x4a
	.zero		1
	.zero		1


	//----- nvinfo : EIATTR_EXIT_INSTR_OFFSETS
	.align		4
        /*0094*/ 	.byte	0x04, 0x1c
        /*0096*/ 	.short	(.L_456 - .L_455)


	//   ....[0]....
.L_455:
        /*0098*/ 	.word	0x00000170


	//   ....[1]....
        /*009c*/ 	.word	0x00004390


	//----- nvinfo : EIATTR_CRS_STACK_SIZE
	.align		4
.L_456:
        /*00a0*/ 	.byte	0x04, 0x1e
        /*00a2*/ 	.short	(.L_458 - .L_457)
.L_457:
        /*00a4*/ 	.word	0x00000000


	//----- nvinfo : EIATTR_CBANK_PARAM_SIZE
	.align		4
.L_458:
        /*00a8*/ 	.byte	0x03, 0x19
        /*00aa*/ 	.short	0x0028


	//----- nvinfo : EIATTR_PARAM_CBANK
	.align		4
        /*00ac*/ 	.byte	0x04, 0x0a
        /*00ae*/ 	.short	(.L_460 - .L_459)
	.align		4
.L_459:
        /*00b0*/ 	.word	index@(.nv.constant0._Z40conv2_if_pool2_fused_const_smem_flat_oc2PK6__halfPfPS_iiif)
        /*00b4*/ 	.short	0x0380
        /*00b6*/ 	.short	0x0028


	//----- nvinfo : EIATTR_SW_WAR
	.align		4
.L_460:
        /*00b8*/ 	.byte	0x04, 0x36
        /*00ba*/ 	.short	(.L_462 - .L_461)
.L_461:
        /*00bc*/ 	.word	0x00000008
.L_462:


//--------------------- .nv.info._Z22if1_pool1_fused_kernelPK6__halfPfPS_iiif --------------------------
	.section	.nv.info._Z22if1_pool1_fused_kernelPK6__halfPfPS_iiif,"",@"SHT_CUDA_INFO"
	.sectionflags	@""
	.align	4


	//----- nvinfo : EIATTR_CUDA_API_VERSION
	.align		4
        /*0000*/ 	.byte	0x04, 0x37
        /*0002*/ 	.short	(.L_464 - .L_463)
.L_463:
        /*0004*/ 	.word	0x00000082


	//----- nvinfo : EIATTR_KPARAM_INFO
	.align		4
.L_464:
        /*0008*/ 	.byte	0x04, 0x17
        /*000a*/ 	.short	(.L_466 - .L_465)
.L_465:
        /*000c*/ 	.word	0x00000000
        /*0010*/ 	.short	0x0006
        /*0012*/ 	.short	0x0024
        /*0014*/ 	.byte	0x00, 0xf0, 0x11, 0x00


	//----- nvinfo : EIATTR_KPARAM_INFO
	.align		4
.L_466:
        /*0018*/ 	.byte	0x04, 0x17
        /*001a*/ 	.short	(.L_468 - .L_467)
.L_467:
        /*001c*/ 	.word	0x00000000
        /*0020*/ 	.short	0x0005
        /*0022*/ 	.short	0x0020
        /*0024*/ 	.byte	0x00, 0xf0, 0x11, 0x00


	//----- nvinfo : EIATTR_KPARAM_INFO
	.align		4
.L_468:
        /*0028*/ 	.byte	0x04, 0x17
        /*002a*/ 	.short	(.L_470 - .L_469)
.L_469:
        /*002c*/ 	.word	0x00000000
        /*0030*/ 	.short	0x0004
        /*0032*/ 	.short	0x001c
        /*0034*/ 	.byte	0x00, 0xf0, 0x11, 0x00


	//----- nvinfo : EIATTR_KPARAM_INFO
	.align		4
.L_470:
        /*0038*/ 	.byte	0x04, 0x17
        /*003a*/ 	.short	(.L_472 - .L_471)
.L_471:
        /*003c*/ 	.word	0x00000000
        /*0040*/ 	.short	0x0003
        /*0042*/ 	.short	0x0018
        /*0044*/ 	.byte	0x00, 0xf0, 0x11, 0x00


	//----- nvinfo : EIATTR_KPARAM_INFO
	.align		4
.L_472:
        /*0048*/ 	.byte	0x04, 0x17
        /*004a*/ 	.short	(.L_474 - .L_473)
.L_473:
        /*004c*/ 	.word	0x00000000
        /*0050*/ 	.short	0x0002
        /*0052*/ 	.short	0x0010
        /*0054*/ 	.byte	0x00, 0xf5, 0x21, 0x00


	//----- nvinfo : EIATTR_KPARAM_INFO
	.align		4
.L_474:
        /*0058*/ 	.byte	0x04, 0x17
        /*005a*/ 	.short	(.L_476 - .L_475)
.L_475:
        /*005c*/ 	.word	0x00000000
        /*0060*/ 	.short	0x0001
        /*0062*/ 	.short	0x0008
        /*0064*/ 	.byte	0x00, 0xf5, 0x21, 0x00


	//----- nvinfo : EIATTR_KPARAM_INFO
	.align		4
.L_476:
        /*0068*/ 	.byte	0x04, 0x17
        /*006a*/ 	.short	(.L_478 - .L_477)
.L_477:
        /*006c*/ 	.word	0x00000000
        /*0070*/ 	.short	0x0000
        /*0072*/ 	.short	0x0000
        /*0074*/ 	.byte	0x00, 0xf5, 0x21, 0x00


	//----- nvinfo : EIATTR_SPARSE_MMA_MASK
	.align		4
.L_478:
        /*0078*/ 	.byte	0x03, 0x50
        /*007a*/ 	.short	0x0000


	//----- nvinfo : EIATTR_MAXREG_COUNT
	.align		4
        /*007c*/ 	.byte	0x03, 0x1b
        /*007e*/ 	.short	0x0080


	//----- nvinfo : EIATTR_MERCURY_ISA_VERSION
	.align		4
        /*0080*/ 	.byte	0x03, 0x5f
        /*0082*/ 	.short	0x0101


	//----- nvinfo : EIATTR_VRC_CTA_INIT_COUNT
	.align		4
        /*0084*/ 	.byte	0x02, 0x4a
	.zero		1
	.zero		1


	//----- nvinfo : EIATTR_EXIT_INSTR_OFFSETS
	.align		4
        /*0088*/ 	.byte	0x04, 0x1c
        /*008a*/ 	.short	(.L_480 - .L_479)


	//   ....[0]....
.L_479:
        /*008c*/ 	.word	0x00000140


	//   ....[1]....
        /*0090*/ 	.word	0x00000530


	//----- nvinfo : EIATTR_MAX_THREADS
	.align		4
.L_480:
        /*0094*/ 	.byte	0x04, 0x05
        /*0096*/ 	.short	(.L_482 - .L_481)
.L_481:
        /*0098*/ 	.word	0x00000100
        /*009c*/ 	.word	0x00000001
        /*00a0*/ 	.word	0x00000001


	//----- nvinfo : EIATTR_CBANK_PARAM_SIZE
	.align		4
.L_482:
        /*00a4*/ 	.byte	0x03, 0x19
        /*00a6*/ 	.short	0x0028


	//----- nvinfo : EIATTR_PARAM_CBANK
	.align		4
        /*00a8*/ 	.byte	0x04, 0x0a
        /*00aa*/ 	.short	(.L_484 - .L_483)
	.align		4
.L_483:
        /*00ac*/ 	.word	index@(.nv.constant0._Z22if1_pool1_fused_kernelPK6__halfPfPS_iiif)
        /*00b0*/ 	.short	0x0380
        /*00b2*/ 	.short	0x0028


	//----- nvinfo : EIATTR_SW_WAR
	.align		4
.L_484:
        /*00b4*/ 	.byte	0x04, 0x36
        /*00b6*/ 	.short	(.L_486 - .L_485)
.L_485:
        /*00b8*/ 	.word	0x00000008
.L_486:


//--------------------- .nv.info._Z25conv2d_conv1_const_kernelPKfPfiii --------------------------
	.section	.nv.info._Z25conv2d_conv1_const_kernelPKfPfiii,"",@"SHT_CUDA_INFO"
	.sectionflags	@""
	.align	4


	//----- nvinfo : EIATTR_CUDA_API_VERSION
	.align		4
        /*0000*/ 	.byte	0x04, 0x37
        /*0002*/ 	.short	(.L_488 - .L_487)
.L_487:
        /*0004*/ 	.word	0x00000082


	//----- nvinfo : EIATTR_KPARAM_INFO
	.align		4
.L_488:
        /*0008*/ 	.byte	0x04, 0x17
        /*000a*/ 	.short	(.L_490 - .L_489)
.L_489:
        /*000c*/ 	.word	0x00000000
        /*0010*/ 	.short	0x0004
        /*0012*/ 	.short	0x0018
        /*0014*/ 	.byte	0x00, 0xf0, 0x11, 0x00


	//----- nvinfo : EIATTR_KPARAM_INFO
	.align		4
.L_490:
        /*0018*/ 	.byte	0x04, 0x17
        /*001a*/ 	.short	(.L_492 - .L_491)
.L_491:
        /*001c*/ 	.word	0x00000000
        /*0020*/ 	.short	0x0003
        /*0022*/ 	.short	0x0014
        /*0024*/ 	.byte	0x00, 0xf0, 0x11, 0x00


	//----- nvinfo : EIATTR_KPARAM_INFO
	.align		4
.L_492:
        /*0028*/ 	.byte	0x04, 0x17
        /*002a*/ 	.short	(.L_494 - .L_493)
.L_493:
        /*002c*/ 	.word	0x00000000
        /*0030*/ 	.short	0x0002
        /*0032*/ 	.short	0x0010
        /*0034*/ 	.byte	0x00, 0xf0, 0x11, 0x00


	//----- nvinfo : EIATTR_KPARAM_INFO
	.align		4
.L_494:
        /*0038*/ 	.byte	0x04, 0x17
        /*003a*/ 	.short	(.L_496 - .L_495)
.L_495:
        /*003c*/ 	.word	0x00000000
        /*0040*/ 	.short	0x0001
        /*0042*/ 	.short	0x0008
        /*0044*/ 	.byte	0x00, 0xf5, 0x21, 0x00


	//----- nvinfo : EIATTR_KPARAM_INFO
	.align		4
.L_496:
        /*0048*/ 	.byte	0x04, 0x17
        /*004a*/ 	.short	(.L_498 - .L_497)
.L_497:
        /*004c*/ 	.word	0x00000000
        /*0050*/ 	.short	0x0000
        /*0052*/ 	.short	0x0000
        /*0054*/ 	.byte	0x00, 0xf5, 0x21, 0x00


	//----- nvinfo : EIATTR_SPARSE_MMA_MASK
	.align		4
.L_498:
        /*0058*/ 	.byte	0x03, 0x50
        /*005a*/ 	.short	0x0000


	//----- nvinfo : EIATTR_MAXREG_COUNT
	.align		4
        /*005c*/ 	.byte	0x03, 0x1b
        /*005e*/ 	.short	0x0080


	//----- nvinfo : EIATTR_MERCURY_ISA_VERSION
	.align		4
        /*0060*/ 	.byte	0x03, 0x5f
        /*0062*/ 	.short	0x0101


	//----- nvinfo : EIATTR_VRC_CTA_INIT_COUNT
	.align		4
        /*0064*/ 	.byte	0x02, 0x4a
	.zero		1
	.zero		1


	//----- nvinfo : EIATTR_EXIT_INSTR_OFFSETS
	.align		4
        /*0068*/ 	.byte	0x04, 0x1c
        /*006a*/ 	.short	(.L_500 - .L_499)


	//   ....[0]....
.L_499:
        /*006c*/ 	.word	0x00000120


	//   ....[1]....
        /*0070*/ 	.word	0x000007b0


	//----- nvinfo : EIATTR_MAX_THREADS
	.align		4
.L_500:
        /*0074*/ 	.byte	0x04, 0x05
        /*0076*/ 	.short	(.L_502 - .L_501)
.L_501:
        /*0078*/ 	.word	0x00000100
        /*007c*/ 	.word	0x00000001
        /*0080*/ 	.word	0x00000001


	//----- nvinfo : EIATTR_CBANK_PARAM_SIZE
	.align		4
.L_502:
        /*0084*/ 	.byte	0x03, 0x19
        /*0086*/ 	.short	0x001c


	//----- nvinfo : EIATTR_PARAM_CBANK
	.align		4
        /*0088*/ 	.byte	0x04, 0x0a
        /*008a*/ 	.short	(.L_504 - .L_503)
	.align		4
.L_503:
        /*008c*/ 	.word	index@(.nv.constant0._Z25conv2d_conv1_const_kernelPKfPfiii)
        /*0090*/ 	.short	0x0380
        /*0092*/ 	.short	0x001c


	//----- nvinfo : EIATTR_SW_WAR
	.align		4
.L_504:
        /*0094*/ 	.byte	0x04, 0x36
        /*0096*/ 	.short	(.L_506 - .L_505)
.L_505:
        /*0098*/ 	.word	0x00000008
.L_506:


//--------------------- .nv.callgraph             --------------------------
	.section	.nv.callgraph,"",@"SHT_CUDA_CALLGRAPH"
	.align	4
	.sectionentsize	8
	.align		4
        /*0000*/ 	.word	0x00000000
	.align		4
        /*0004*/ 	.word	0xffffffff
	.align		4
        /*0008*/ 	.word	0x00000000
	.align		4
        /*000c*/ 	.word	0xfffffffe
	.align		4
        /*0010*/ 	.word	0x00000000
	.align		4
        /*0014*/ 	.word	0xfffffffd
	.align		4
        /*0018*/ 	.word	0x00000000
	.align		4
        /*001c*/ 	.word	0xfffffffc


//--------------------- .nv.constant3             --------------------------
	.section	.nv.constant3,"a",@progbits
	.align	4
.nv.constant3:
	.type		c_conv1_w,@object
	.size		c_conv1_w,(c_conv1_b - c_conv1_w)
c_conv1_w:
	.zero		600
	.type		c_conv1_b,@object
	.size		c_conv1_b,(c_conv2_w - c_conv1_b)
c_conv1_b:
	.zero		24
	.type		c_conv2_w,@object
	.size		c_conv2_w,(c_conv2_b - c_conv2_w)
c_conv2_w:
	.zero		9600
	.type		c_conv2_b,@object
	.size		c_conv2_b,(c_fc1_b - c_conv2_b)
c_conv2_b:
	.zero		64
	.type		c_fc1_b,@object
	.size		c_fc1_b,(c_fc2_b - c_fc1_b)
c_fc1_b:
	.zero		480
	.type		c_fc2_b,@object
	.size		c_fc2_b,(c_fc3_b - c_fc2_b)
c_fc2_b:
	.zero		336
	.type		c_fc3_b,@object
	.size		c_fc3_b,(.L_6 - c_fc3_b)
c_fc3_b:
	.zero		40
.L_6:


//--------------------- .text._Z33linear_if_fp16W_cached_kernel_fc2ILi120EEvPKfPK6__halfPfS5_iiif --------------------------
	.section	.text._Z33linear_if_fp16W_cached_kernel_fc2ILi120EEvPKfPK6__halfPfS5_iiif,"ax",@progbits
	.align	128
        .global         _Z33linear_if_fp16W_cached_kernel_fc2ILi120EEvPKfPK6__halfPfS5_iiif
        .type           _Z33linear_if_fp16W_cached_kernel_fc2ILi120EEvPKfPK6__halfPfS5_iiif,@function
        .size           _Z33linear_if_fp16W_cached_kernel_fc2ILi120EEvPKfPK6__halfPfS5_iiif,(.L_x_97 - _Z33linear_if_fp16W_cached_kernel_fc2ILi120EEvPKfPK6__halfPfS5_iiif)
        .other          _Z33linear_if_fp16W_cached_kernel_fc2ILi120EEvPKfPK6__halfPfS5_iiif,@"STO_CUDA_ENTRY STV_DEFAULT"
_Z33linear_if_fp16W_cached_kernel_fc2ILi120EEvPKfPK6__halfPfS5_iiif:
.text._Z33linear_if_fp16W_cached_kernel_fc2ILi120EEvPKfPK6__halfPfS5_iiif:
[----:B------:R-:W-:Y:S01]  /*0000*/  LDC R1, c[0x0][0x37c] ;  /* 0x0000df00ff017b82 */ /* 0x000fe20000000800 */
[----:B------:R-:W0:Y:S07]  /*0010*/  S2R R3, SR_TID.Y ;  /* 0x0000000000037919 */ /* 0x000e2e0000002200 */
[----:B------:R-:W0:Y:S01]  /*0020*/  S2UR UR4, SR_CTAID.Y ;  /* 0x00000000000479c3 */ /* 0x000e220000002600 */
[----:B------:R-:W1:Y:S07]  /*0030*/  LDCU UR6, c[0x0][0x3a0] ;  /* 0x00007400ff0677ac */ /* 0x000e6e0008000800 */
[----:B------:R-:W0:Y:S08]  /*0040*/  LDC R12, c[0x0][0x364] ;  /* 0x0000d900ff0c7b82 */ /* 0x000e300000000800 */
[----:B------:R-:W2:Y:S08]  /*0050*/  S2UR UR5, SR_CTAID.X ;  /* 0x00000000000579c3 */ /* 0x000eb00000002500 */
[----:B------:R-:W2:Y:S01]  /*0060*/  LDC R0, c[0x0][0x3a8] ;  /* 0x0000ea00ff007b82 */ /* 0x000ea20000000800 */
[----:B0-----:R-:W-:-:S05]  /*0070*/  IMAD R59, R12, UR4, R3 ;  /* 0x000000040c3b7c24 */ /* 0x001fca000f8e0203 */
[----:B-1----:R-:W-:-:S04]  /*0080*/  ISETP.GE.AND P0, PT, R59, UR6, PT ;  /* 0x000000063b007c0c */ /* 0x002fc8000bf06270 */
[----:B--2---:R-:W-:-:S13]  /*0090*/  ISETP.LE.OR P0, PT, R0, UR5, P0 ;  /* 0x0000000500007c0c */ /* 0x004fda0008703670 */
[----:B------:R-:W-:Y:S05]  /*00a0*/  @P0 EXIT ;  /* 0x000000000000094d */ /* 0x000fea0003800000 */
[----:B------:R-:W0:Y:S01]  /*00b0*/  LDC R2, c[0x0][0x3a4] ;  /* 0x0000e900ff027b82 */ /* 0x000e220000000800 */
[----:B------:R-:W1:Y:S01]  /*00c0*/  LDCU.64 UR6, c[0x0][0x358] ;  /* 0x00006b00ff0677ac */ /* 0x000e620008000a00 */
[----:B------:R-:W-:Y:S01]  /*00d0*/  BSSY.RECONVERGENT B0, `(.L_x_0) ;  /* 0x0000014000007945 */ /* 0x000fe20003800200 */
[----:B------:R-:W2:Y:S01]  /*00e0*/  LDCU.64 UR8, c[0x0][0x388] ;  /* 0x00007100ff0877ac */ /* 0x000ea20008000a00 */
[----:B0-----:R-:W-:-:S13]  /*00f0*/  ISETP.GE.AND P0, PT, R3, R2, PT ;  /* 0x000000020300720c */ /* 0x001fda0003f06270 */
[----:B-12---:R-:W-:Y:S05]  /*0100*/  @P0 BRA `(.L_x_1) ;  /* 0x0000000000400947 */ /* 0x006fea0003800000 */
[----:B------:R-:W0:Y:S01]  /*0110*/  S2R R5, SR_CgaCtaId ;  /* 0x0000000000057919 */ /* 0x000e220000008800 */
[----:B------:R-:W-:Y:S01]  /*0120*/  MOV R4, 0x400 ;  /* 0x0000040000047802 */ /* 0x000fe20000000f00 */
[----:B------:R-:W-:-:S03]  /*0130*/  IMAD R6, R2, UR5, RZ ;  /* 0x0000000502067c24 */ /* 0x000fc6000f8e02ff */
[----:B0-----:R-:W-:-:S07]  /*0140*/  LEA R8, R5, R4, 0x18 ;  /* 0x0000000405087211 */ /* 0x001fce00078ec0ff */
.L_x_2:
[----:B------:R-:W-:Y:S02]  /*0150*/  SHF.R.S32.HI R5, RZ, 0x1f, R3 ;  /* 0x0000001fff057819 */ /* 0x000fe40000011403 */
[----:B0-----:R-:W-:-:S04]  /*0160*/  IADD3 R7, P0, PT, R6, R3, RZ ;  /* 0x0000000306077210 */ /* 0x001fc80007f1e0ff */
[----:B------:R-:W-:Y:S02]  /*0170*/  LEA.HI.X.SX32 R10, R6, R5, 0x1, P0 ;  /* 0x00000005060a7211 */ /* 0x000fe400000f0eff */
[----:B------:R-:W-:-:S04]  /*0180*/  LEA R4, P0, R7, UR8, 0x1 ;  /* 0x0000000807047c11 */ /* 0x000fc8000f8008ff */
[----:B------:R-:W-:-:S05]  /*0190*/  LEA.HI.X R5, R7, UR9, R10, 0x1, P0 ;  /* 0x0000000907057c11 */ /* 0x000fca00080f0c0a */
[----:B------:R-:W2:Y:S01]  /*01a0*/  LDG.E.U16.CONSTANT R4, desc[UR6][R4.64] ;  /* 0x0000000604047981 */ /* 0x000ea2000c1e9500 */
[----:B------:R-:W-:Y:S02]  /*01b0*/  LEA R10, R3, R8, 0x2 ;  /* 0x00000008030a7211 */ /* 0x000fe400078e10ff */
[----:B------:R-:W-:-:S04]  /*01c0*/  IADD3 R3, PT, PT, R12, R3, RZ ;  /* 0x000000030c037210 */ /* 0x000fc80007ffe0ff */
[----:B------:R-:W-:Y:S01]  /*01d0*/  ISETP.GE.AND P0, PT, R3, R2, PT ;  /* 0x000000020300720c */ /* 0x000fe20003f06270 */
[----:B--2---:R-:W-:-:S05]  /*01e0*/  HADD2.F32 R7, -RZ, R4.H0_H0 ;  /* 0x20000004ff077230 */ /* 0x004fca0000004100 */
[----:B------:R0:W-:Y:S07]  /*01f0*/  STS [R10], R7 ;  /* 0x000000070a007388 */ /* 0x0001ee0000000800 */
[----:B------:R-:W-:Y:S05]  /*0200*/  @!P0 BRA `(.L_x_2) ;  /* 0xfffffffc00d08947 */ /* 0x000fea000383ffff */
.L_x_1:
[----:B------:R-:W-:Y:S05]  /*0210*/  BSYNC.RECONVERGENT B0 ;  /* 0x0000000000007941 */ /* 0x000fea0003800200 */
.L_x_0:
[----:B------:R-:W-:Y:S01]  /*0220*/  UMOV UR4, 0x2a10 ;  /* 0x00002a1000047882 */ /* 0x000fe20000000000 */
[----:B------:R-:W1:Y:S01]  /*0230*/  LDCU.64 UR8, c[0x0][0x380] ;  /* 0x00007000ff0877ac */ /* 0x000e620008000a00 */
[----:B------:R-:W-:Y:S01]  /*0240*/  IMAD R62, R59, R2, RZ ;  /* 0x000000023b3e7224 */ /* 0x000fe200078e02ff */
[----:B------:R-:W-:Y:S01]  /*0250*/  BAR.SYNC.DEFER_BLOCKING 0x0 ;  /* 0x0000000000007b1d */ /* 0x000fe20000010000 */
[----:B------:R-:W-:Y:S01]  /*0260*/  ISETP.GE.AND P0, PT, R2, 0x4, PT ;  /* 0x000000040200780c */ /* 0x000fe20003f06270 */
[----:B------:R-:W-:Y:S01]  /*0270*/  ULEA UR4, UR5, UR4, 0x2 ;  /* 0x0000000405047291 */ /* 0x000fe2000f8e10ff */
[----:B------:R-:W-:-:S04]  /*0280*/  IMAD.WIDE R62, R62, 0x4, RZ ;  /* 0x000000043e3e7825 */ /* 0x000fc800078e02ff */
[----:B------:R-:W-:-:S07]  /*0290*/  HFMA2 R3, -RZ, RZ, 0, 0 ;  /* 0x00000000ff037431 */ /* 0x000fce00000001ff */
[----:B------:R-:W2:Y:S01]  /*02a0*/  LDCU UR4, c[0x3][UR4] ;  /* 0x00c00000040477ac */ /* 0x000ea20008000800 */
[----:B-1----:R-:W-:-:S04]  /*02b0*/  IADD3 R60, P1, PT, R62, UR8, RZ ;  /* 0x000000083e3c7c10 */ /* 0x002fc8000ff3e0ff */
[----:B------:R-:W-:Y:S02]  /*02c0*/  IADD3.X R61, PT, PT, R63, UR9, RZ, P1, !PT ;  /* 0x000000093f3d7c10 */ /* 0x000fe40008ffe4ff */
[----:B--2---:R-:W-:Y:S01]  /*02d0*/  MOV R49, UR4 ;  /* 0x0000000400317c02 */ /* 0x004fe20008000f00 */
[----:B------:R-:W-:Y:S06]  /*02e0*/  @!P0 BRA `(.L_x_3) ;  /* 0x0000000800748947 */ /* 0x000fec0003800000 */
[----:B------:R-:W-:Y:S02]  /*02f0*/  IADD3 R57, PT, PT, R2, -0x4, RZ ;  /* 0xfffffffc02397810 */ /* 0x000fe40007ffe0ff */
[----:B------:R-:W-:Y:S02]  /*0300*/  MOV R58, RZ ;  /* 0x000000ff003a7202 */ /* 0x000fe40000000f00 */
[C---:B------:R-:W-:Y:S02]  /*0310*/  ISETP.GE.U32.AND P0, PT, R57.reuse, 0x1c, PT ;  /* 0x0000001c3900780c */ /* 0x040fe40003f06070 */
[C---:B------:R-:W-:Y:S02]  /*0320*/  LEA.HI R56, R57.reuse, 0x1, RZ, 0x1e ;  /* 0x0000000139387811 */ /* 0x040fe400078ff0ff */
[----:B------:R-:W-:Y:S02]  /*0330*/  LOP3.LUT R52, R57, 0xfffffffc, RZ, 0xc0, !PT ;  /* 0xfffffffc39347812 */ /* 0x000fe400078ec0ff */
[----:B------:R-:W-:-:S02]  /*0340*/  LOP3.LUT R55, R56, 0x7, RZ, 0xc0, !PT ;  /* 0x0000000738377812 */ /* 0x000fc400078ec0ff */
[----:B------:R-:W-:Y:S02]  /*0350*/  MOV R54, 0x4 ;  /* 0x0000000400367802 */ /* 0x000fe40000000f00 */
[----:B------:R-:W-:-:S03]  /*0360*/  ISETP.NE.AND P1, PT, R55, RZ, PT ;  /* 0x000000ff3700720c */ /* 0x000fc60003f25270 */
[----:B------:R-:W-:Y:S10]  /*0370*/  @!P0 BRA `(.L_x_4) ;  /* 0x0000000000fc8947 */ /* 0x000ff40003800000 */
[----:B------:R-:W1:Y:S01]  /*0380*/  S2R R4, SR_CgaCtaId ;  /* 0x0000000000047919 */ /* 0x000e620000008800 */
[----:B------:R-:W-:Y:S01]  /*0390*/  MOV R3, 0x400 ;  /* 0x0000040000037802 */ /* 0x000fe20000000f00 */
[----:B------:R-:W-:Y:S01]  /*03a0*/  HFMA2 R54, -RZ, RZ, 0, 2.384185791015625e-07 ;  /* 0x00000004ff367431 */ /* 0x000fe200000001ff */
[----:B------:R-:W-:Y:S01]  /*03b0*/  LOP3.LUT R53, R56, 0x7ffffff8, RZ, 0xc0, !PT ;  /* 0x7ffffff838357812 */ /* 0x000fe200078ec0ff */
[----:B------:R-:W-:Y:S01]  /*03c0*/  UMOV UR4, URZ ;  /* 0x000000ff00047c82 */ /* 0x000fe20008000000 */
[----:B------:R-:W-:Y:S02]  /*03d0*/  MOV R58, RZ ;  /* 0x000000ff003a7202 */ /* 0x000fe40000000f00 */
[----:B-1----:R-:W-:-:S07]  /*03e0*/  LEA R3, R4, R3, 0x18 ;  /* 0x0000000304037211 */ /* 0x002fce00078ec0ff */
.L_x_5:
[----:B------:R-:W-:-:S05]  /*03f0*/  SHF.R.U32.HI R65, RZ, 0x2, R58 ;  /* 0x00000002ff417819 */ /* 0x000fca000001163a */
[----:B------:R-:W-:-:S05]  /*0400*/  IMAD.WIDE.U32 R64, R65, 0x10, R60 ;  /* 0x0000001041407825 */ /* 0x000fca00078e003c */
[----:B0-----:R-:W2:Y:S04]  /*0410*/  LDG.E.128.CONSTANT R4, desc[UR6][R64.64] ;  /* 0x0000000640047981 */ /* 0x001ea8000c1e9d00 */
[----:B------:R-:W3:Y:S04]  /*0420*/  LDG.E.128.CONSTANT R8, desc[UR6][R64.64+0x10] ;  /* 0x0000100640087981 */ /* 0x000ee8000c1e9d00 */
[----:B------:R-:W4:Y:S04]  /*0430*/  LDG.E.128.CONSTANT R12, desc[UR6][R64.64+0x20] ;  /* 0x00002006400c7981 */ /* 0x000f28000c1e9d00 */
[----:B------:R-:W5:Y:S04]  /*0440*/  LDG.E.128.CONSTANT R16, desc[UR6][R64.64+0x30] ;  /* 0x0000300640107981 */ /* 0x000f68000c1e9d00 */
[----:B------:R-:W5:Y:S04]  /*0450*/  LDG.E.128.CONSTANT R20, desc[UR6][R64.64+0x40] ;  /* 0x0000400640147981 */ /* 0x000f68000c1e9d00 */
[----:B------:R-:W5:Y:S04]  /*0460*/  LDG.E.128.CONSTANT R24, desc[UR6][R64.64+0x50] ;  /* 0x0000500640187981 */ /* 0x000f68000c1e9d00 */
[----:B------:R-:W5:Y:S04]  /*0470*/  LDG.E.128.CONSTANT R28, desc[UR6][R64.64+0x60] ;  /* 0x00006006401c7981 */ /* 0x000f68000c1e9d00 */
[----:B------:R-:W5:Y:S01]  /*0480*/  LDG.E.128.CONSTANT R32, desc[UR6][R64.64+0x70] ;  /* 0x0000700640207981 */ /* 0x000f62000c1e9d00 */
[----:B------:R-:W-:Y:S01]  /*0490*/  LEA R58, R58, R3, 0x2 ;  /* 0x000000033a3a7211 */ /* 0x000fe200078e10ff */
[----:B------:R-:W-:-:S04]  /*04a0*/  UIADD3 UR4, UPT, UPT, UR4, 0x8, URZ ;  /* 0x0000000804047890 */ /* 0x000fc8000fffe0ff */
[----:B------:R-:W2:Y:S02]  /*04b0*/  LDS.128 R36, [R58] ;  /* 0x000000003a247984 */ /* 0x000ea40000000c00 */
[----:B------:R-:W-:Y:S02]  /*04c0*/  ISETP.NE.AND P0, PT, R53, UR4, PT ;  /* 0x0000000435007c0c */ /* 0x000fe4000bf05270 */
[----:B------:R-:W3:Y:S04]  /*04d0*/  LDS.128 R40, [R58+0x10] ;  /* 0x000010003a287984 */ /* 0x000ee80000000c00 */
[----:B------:R-:W4:Y:S01]  /*04e0*/  LDS.128 R44, [R58+0x20] ;  /* 0x000020003a2c7984 */ /* 0x000f220000000c00 */
[----:B--2---:R-:W-:-:S03]  /*04f0*/  FFMA R4, R4, R36, R49 ;  /* 0x0000002404047223 */ /* 0x004fc60000000031 */
[----:B------:R-:W5:Y:S01]  /*0500*/  LDS.128 R48, [R58+0x30] ;  /* 0x000030003a307984 */ /* 0x000f620000000c00 */
[----:B------:R-:W-:-:S04]  /*0510*/  FFMA R5, R5, R37, R4 ;  /* 0x0000002505057223 */ /* 0x000fc80000000004 */
[----:B------:R-:W-:-:S04]  /*0520*/  FFMA R6, R6, R38, R5 ;  /* 0x0000002606067223 */ /* 0x000fc80000000005 */
[----:B------:R-:W-:-:S04]  /*0530*/  FFMA R7, R7, R39, R6 ;  /* 0x0000002707077223 */ /* 0x000fc80000000006 */
[----:B---3--:R-:W-:Y:S02]  /*0540*/  FFMA R8, R8, R40, R7 ;  /* 0x0000002808087223 */ /* 0x008fe40000000007 */
[----:B------:R-:W0:Y:S02]  /*0550*/  LDS.128 R4, [R58+0x40] ;  /* 0x000040003a047984 */ /* 0x000e240000000c00 */
[----:B------:R-:W-:-:S04]  /*0560*/  FFMA R9, R9, R41, R8 ;  /* 0x0000002909097223 */ /* 0x000fc80000000008 */
[----:B------:R-:W-:-:S04]  /*0570*/  FFMA R10, R10, R42, R9 ;  /* 0x0000002a0a0a7223 */ /* 0x000fc80000000009 */
[----:B------:R-:W-:-:S04]  /*0580*/  FFMA R11, R11, R43, R10 ;  /* 0x0000002b0b0b7223 */ /* 0x000fc8000000000a */
[----:B----4-:R-:W-:Y:S02]  /*0590*/  FFMA R12, R12, R44, R11 ;  /* 0x0000002c0c0c7223 */ /* 0x010fe4000000000b */
[----:B------:R-:W1:Y:S02]  /*05a0*/  LDS.128 R8, [R58+0x50] ;  /* 0x000050003a087984 */ /* 0x000e640000000c00 */
[----:B------:R-:W-:-:S04]  /*05b0*/  FFMA R13, R13, R45, R12 ;  /* 0x0000002d0d0d7223 */ /* 0x000fc8000000000c */
[----:B------:R-:W-:-:S04]  /*05c0*/  FFMA R14, R14, R46, R13 ;  /* 0x0000002e0e0e7223 */ /* 0x000fc8000000000d */
[----:B------:R-:W-:-:S04]  /*05d0*/  FFMA R15, R15, R47, R14 ;  /* 0x0000002f0f0f7223 */ /* 0x000fc8000000000e */
[----:B-----5:R-:W-:Y:S02]  /*05e0*/  FFMA R16, R16, R48, R15 ;  /* 0x0000003010107223 */ /* 0x020fe4000000000f */
[----:B------:R-:W2:Y:S02]  /*05f0*/  LDS.128 R12, [R58+0x60] ;  /* 0x000060003a0c7984 */ /* 0x000ea40000000c00 */
[----:B------:R-:W-:-:S04]  /*0600*/  FFMA R17, R17, R49, R16 ;  /* 0x0000003111117223 */ /* 0x000fc80000000010 */
[----:B------:R-:W-:-:S04]  /*0610*/  FFMA R18, R18, R50, R17 ;  /* 0x0000003212127223 */ /* 0x000fc80000000011 */
[----:B------:R-:W-:-:S04]  /*0620*/  FFMA R19, R19, R51, R18 ;  /* 0x0000003313137223 */ /* 0x000fc80000000012 */
[----:B0-----:R-:W-:Y:S02]  /*0630*/  FFMA R4, R20, R4, R19 ;  /* 0x0000000414047223 */ /* 0x001fe40000000013 */
[----:B------:R0:W3:Y:S02]  /*0640*/  LDS.128 R16, [R58+0x70] ;  /* 0x000070003a107984 */ /* 0x0000e40000000c00 */
[----:B------:R-:W-:-:S04]  /*0650*/  FFMA R5, R21, R5, R4 ;  /* 0x0000000515057223 */ /* 0x000fc80000000004 */
[----:B------:R-:W-:Y:S01]  /*0660*/  FFMA R6, R22, R6, R5 ;  /* 0x0000000616067223 */ /* 0x000fe20000000005 */
[----:B0-----:R-:W-:-:S03]  /*0670*/  IADD3 R58, PT, PT, R54, 0x1c, RZ ;  /* 0x0000001c363a7810 */ /* 0x001fc60007ffe0ff */
[----:B------:R-:W-:Y:S01]  /*0680*/  FFMA R7, R23, R7, R6 ;  /* 0x0000000717077223 */ /* 0x000fe20000000006 */
[----:B------:R-:W-:-:S03]  /*0690*/  IADD3 R54, PT, PT, R54, 0x20, RZ ;  /* 0x0000002036367810 */ /* 0x000fc60007ffe0ff */
[----:B-1----:R-:W-:-:S04]  /*06a0*/  FFMA R8, R24, R8, R7 ;  /* 0x0000000818087223 */ /* 0x002fc80000000007 */
[----:B------:R-:W-:-:S04]  /*06b0*/  FFMA R9, R25, R9, R8 ;  /* 0x0000000919097223 */ /* 0x000fc80000000008 */
[----:B------:R-:W-:-:S04]  /*06c0*/  FFMA R10, R26, R10, R9 ;  /* 0x0000000a1a0a7223 */ /* 0x000fc80000000009 */
[----:B------:R-:W-:-:S04]  /*06d0*/  FFMA R11, R27, R11, R10 ;  /* 0x0000000b1b0b7223 */ /* 0x000fc8000000000a */
[----:B--2---:R-:W-:-:S04]  /*06e0*/  FFMA R12, R28, R12, R11 ;  /* 0x0000000c1c0c7223 */ /* 0x004fc8000000000b */
[----:B------:R-:W-:-:S04]  /*06f0*/  FFMA R13, R29, R13, R12 ;  /* 0x0000000d1d0d7223 */ /* 0x000fc8000000000c */
[----:B------:R-:W-:-:S04]  /*0700*/  FFMA R14, R30, R14, R13 ;  /* 0x0000000e1e0e7223 */ /* 0x000fc8000000000d */
[----:B------:R-:W-:-:S04]  /*0710*/  FFMA R15, R31, R15, R14 ;  /* 0x0000000f1f0f7223 */ /* 0x000fc8000000000e */
[----:B---3--:R-:W-:-:S04]  /*0720*/  FFMA R16, R32, R16, R15 ;  /* 0x0000001020107223 */ /* 0x008fc8000000000f */
[----:B------:R-:W-:-:S04]  /*0730*/  FFMA R17, R33, R17, R16 ;  /* 0x0000001121117223 */ /* 0x000fc80000000010 */
[----:B------:R-:W-:-:S04]  /*0740*/  FFMA R18, R34, R18, R17 ;  /* 0x0000001222127223 */ /* 0x000fc80000000011 */
[----:B------:R-:W-:Y:S01]  /*0750*/  FFMA R49, R35, R19, R18 ;  /* 0x0000001323317223 */ /* 0x000fe20000000012 */
[----:B------:R-:W-:Y:S06]  /*0760*/  @P0 BRA `(.L_x_5) ;  /* 0xfffffffc00200947 */ /* 0x000fec000383ffff */
.L_x_4:
[----:B------:R-:W-:Y:S01]  /*0770*/  IADD3 R3, PT, PT, R52, 0x4, RZ ;  /* 0x0000000434037810 */ /* 0x000fe20007ffe0ff */
[----:B------:R-:W-:Y:S06]  /*0780*/  @!P1 BRA `(.L_x_3) ;  /* 0x00000004004c9947 */ /* 0x000fec0003800000 */
[----:B------:R-:W-:Y:S02]  /*0790*/  ISETP.GE.U32.AND P0, PT, R55, 0x4, PT ;  /* 0x000000043700780c */ /* 0x000fe40003f06070 */
[----:B------:R-:W-:-:S11]  /*07a0*/  LOP3.LUT P1, R56, R56, 0x3, RZ, 0xc0, !PT ;  /* 0x0000000338387812 */ /* 0x000fd6000782c0ff */
[----:B------:R-:W-:Y:S05]  /*07b0*/  @!P0 BRA `(.L_x_6) ;  /* 0x0000000000a48947 */ /* 0x000fea0003800000 */
[----:B------:R-:W-:-:S05]  /*07c0*/  SHF.R.U32.HI R5, RZ, 0x2, R58 ;  /* 0x00000002ff057819 */ /* 0x000fca000001163a */
[----:B------:R-:W-:Y:S01]  /*07d0*/  IMAD.WIDE.U32 R4, R5, 0x10, R60 ;  /* 0x0000001005047825 */ /* 0x000fe200078e003c */
[----:B------:R-:W-:-:S05]  /*07e0*/  SHF.R.U32.HI R17, RZ, 0x2, R54 ;  /* 0x00000002ff117819 */ /* 0x000fca0000011636 */
[----:B0-----:R-:W2:Y:S01]  /*07f0*/  LDG.E.128.CONSTANT R4, desc[UR6][R4.64] ;  /* 0x0000000604047981 */ /* 0x001ea2000c1e9d00 */
[----:B------:R-:W-:Y:S01]  /*0800*/  IMAD.WIDE.U32 R16, R17, 0x10, R60 ;  /* 0x0000001011107825 */ /* 0x000fe200078e003c */
[----:B------:R-:W-:-:S05]  /*0810*/  IADD3 R8, PT, PT, R54, 0x4, RZ ;  /* 0x0000000436087810 */ /* 0x000fca0007ffe0ff */
[----:B------:R-:W3:Y:S01]  /*0820*/  LDG.E.128.CONSTANT R16, desc[UR6][R16.64] ;  /* 0x0000000610107981 */ /* 0x000ee2000c1e9d00 */
[----:B------:R-:W-:-:S05]  /*0830*/  SHF.R.U32.HI R13, RZ, 0x2, R8 ;  /* 0x00000002ff0d7819 */ /* 0x000fca0000011608 */
[----:B------:R-:W-:Y:S01]  /*0840*/  IMAD.WIDE.U32 R12, R13, 0x10, R60 ;  /* 0x000000100d0c7825 */ /* 0x000fe200078e003c */
[----:B------:R-:W-:-:S05]  /*0850*/  IADD3 R8, PT, PT, R54, 0x8, RZ ;  /* 0x0000000836087810 */ /* 0x000fca0007ffe0ff */
[----:B------:R-:W4:Y:S01]  /*0860*/  LDG.E.128.CONSTANT R12, desc[UR6][R12.64] ;  /* 0x000000060c0c7981 */ /* 0x000f22000c1e9d00 */
[----:B------:R-:W-:-:S05]  /*0870*/  SHF.R.U32.HI R9, RZ, 0x2, R8 ;  /* 0x00000002ff097819 */ /* 0x000fca0000011608 */
[----:B------:R-:W-:-:S06]  /*0880*/  IMAD.WIDE.U32 R8, R9, 0x10, R60 ;  /* 0x0000001009087825 */ /* 0x000fcc00078e003c */
[----:B------:R-:W5:Y:S01]  /*0890*/  LDG.E.128.CONSTANT R8, desc[UR6][R8.64] ;  /* 0x0000000608087981 */ /* 0x000f62000c1e9d00 */
[----:B------:R-:W-:Y:S01]  /*08a0*/  MOV R20, 0x400 ;  /* 0x0000040000147802 */ /* 0x000fe20000000f00 */
[----:B------:R-:W0:Y:S03]  /*08b0*/  S2R R21, SR_CgaCtaId ;  /* 0x0000000000157919 */ /* 0x000e260000008800 */
[----:B0-----:R-:W-:-:S04]  /*08c0*/  LEA R25, R21, R20, 0x18 ;  /* 0x0000001415197211 */ /* 0x001fc800078ec0ff */
[-C--:B------:R-:W-:Y:S02]  /*08d0*/  LEA R20, R58, R25.reuse, 0x2 ;  /* 0x000000193a147211 */ /* 0x080fe400078e10ff */
[C---:B------:R-:W-:Y:S02]  /*08e0*/  LEA R36, R54.reuse, R25, 0x2 ;  /* 0x0000001936247211 */ /* 0x040fe400078e10ff */
[C---:B------:R-:W-:Y:S02]  /*08f0*/  IADD3 R58, PT, PT, R54.reuse, 0xc, RZ ;  /* 0x0000000c363a7810 */ /* 0x040fe40007ffe0ff */
[----:B------:R-:W2:Y:S01]  /*0900*/  LDS.128 R20, [R20] ;  /* 0x0000000014147984 */ /* 0x000ea20000000c00 */
[----:B------:R-:W-:-:S03]  /*0910*/  IADD3 R54, PT, PT, R54, 0x10, RZ ;  /* 0x0000001036367810 */ /* 0x000fc60007ffe0ff */
[----:B------:R-:W3:Y:S04]  /*0920*/  LDS.128 R24, [R36] ;  /* 0x0000000024187984 */ /* 0x000ee80000000c00 */
[----:B------:R-:W4:Y:S04]  /*0930*/  LDS.128 R28, [R36+0x10] ;  /* 0x00001000241c7984 */ /* 0x000f280000000c00 */
[----:B------:R-:W5:Y:S01]  /*0940*/  LDS.128 R32, [R36+0x20] ;  /* 0x0000200024207984 */ /* 0x000f620000000c00 */
[----:B--2---:R-:W-:-:S04]  /*0950*/  FFMA R4, R4, R20, R49 ;  /* 0x0000001404047223 */ /* 0x004fc80000000031 */
[----:B------:R-:W-:-:S04]  /*0960*/  FFMA R5, R5, R21, R4 ;  /* 0x0000001505057223 */ /* 0x000fc80000000004 */
[----:B------:R-:W-:-:S04]  /*0970*/  FFMA R6, R6, R22, R5 ;  /* 0x0000001606067223 */ /* 0x000fc80000000005 */
[----:B------:R-:W-:-:S04]  /*0980*/  FFMA R7, R7, R23, R6 ;  /* 0x0000001707077223 */ /* 0x000fc80000000006 */
[----:B---3--:R-:W-:-:S04]  /*0990*/  FFMA R16, R16, R24, R7 ;  /* 0x0000001810107223 */ /* 0x008fc80000000007 */
[----:B------:R-:W-:-:S04]  /*09a0*/  FFMA R17, R17, R25, R16 ;  /* 0x0000001911117223 */ /* 0x000fc80000000010 */
[----:B------:R-:W-:-:S04]  /*09b0*/  FFMA R18, R18, R26, R17 ;  /* 0x0000001a12127223 */ /* 0x000fc80000000011 */
[----:B------:R-:W-:-:S04]  /*09c0*/  FFMA R19, R19, R27, R18 ;  /* 0x0000001b13137223 */ /* 0x000fc80000000012 */
[----:B----4-:R-:W-:-:S04]  /*09d0*/  FFMA R12, R12, R28, R19 ;  /* 0x0000001c0c0c7223 */ /* 0x010fc80000000013 */
[----:B------:R-:W-:-:S04]  /*09e0*/  FFMA R13, R13, R29, R12 ;  /* 0x0000001d0d0d7223 */ /* 0x000fc8000000000c */
[----:B------:R-:W-:-:S04]  /*09f0*/  FFMA R14, R14, R30, R13 ;  /* 0x0000001e0e0e7223 */ /* 0x000fc8000000000d */
[----:B------:R-:W-:-:S04]  /*0a00*/  FFMA R15, R15, R31, R14 ;  /* 0x0000001f0f0f7223 */ /* 0x000fc8000000000e */
[----:B-----5:R-:W-:-:S04]  /*0a10*/  FFMA R8, R8, R32, R15 ;  /* 0x0000002008087223 */ /* 0x020fc8000000000f */
[----:B------:R-:W-:-:S04]  /*0a20*/  FFMA R9, R9, R33, R8 ;  /* 0x0000002109097223 */ /* 0x000fc80000000008 */
[----:B------:R-:W-:-:S04]  /*0a30*/  FFMA R10, R10, R34, R9 ;  /* 0x000000220a0a7223 */ /* 0x000fc80000000009 */
[----:B------:R-:W-:-:S07]  /*0a40*/  FFMA R49, R11, R35, R10 ;  /* 0x000000230b317223 */ /* 0x000fce000000000a */
.L_x_6:
[----:B------:R-:W-:Y:S05]  /*0a50*/  @!P1 BRA `(.L_x_3) ;  /* 0x0000000000989947 */ /* 0x000fea0003800000 */
[----:B------:R-:W-:Y:S02]  /*0a60*/  ISETP.NE.AND P1, PT, R56, 0x1, PT ;  /* 0x000000013800780c */ /* 0x000fe40003f25270 */
[----:B------:R-:W-:-:S11]  /*0a70*/  LOP3.LUT P0, RZ, R57, 0x4, RZ, 0xc0, !PT ;  /* 0x0000000439ff7812 */ /* 0x000fd6000780c0ff */
[----:B------:R-:W-:Y:S05]  /*0a80*/  @!P1 BRA `(.L_x_7) ;  /* 0x0000000000589947 */ /* 0x000fea0003800000 */
[----:B------:R-:W-:-:S05]  /*0a90*/  SHF.R.U32.HI R5, RZ, 0x2, R58 ;  /* 0x00000002ff057819 */ /* 0x000fca000001163a */
[----:B------:R-:W-:Y:S01]  /*0aa0*/  IMAD.WIDE.U32 R4, R5, 0x10, R60 ;  /* 0x0000001005047825 */ /* 0x000fe200078e003c */
[----:B------:R-:W-:-:S05]  /*0ab0*/  SHF.R.U32.HI R9, RZ, 0x2, R54 ;  /* 0x00000002ff097819 */ /* 0x000fca0000011636 */
[----:B0-----:R-:W2:Y:S01]  /*0ac0*/  LDG.E.128.CONSTANT R4, desc[UR6][R4.64] ;  /* 0x0000000604047981 */ /* 0x001ea2000c1e9d00 */
[----:B------:R-:W-:-:S06]  /*0ad0*/  IMAD.WIDE.U32 R8, R9, 0x10, R60 ;  /* 0x0000001009087825 */ /* 0x000fcc00078e003c */
[----:B------:R-:W3:Y:S01]  /*0ae0*/  LDG.E.128.CONSTANT R8, desc[UR6][R8.64] ;  /* 0x0000000608087981 */ /* 0x000ee2000c1e9d00 */
[----:B------:R-:W-:Y:S01]  /*0af0*/  MOV R12, 0x400 ;  /* 0x00000400000c7802 */ /* 0x000fe20000000f00 */
[----:B------:R-:W0:Y:S03]  /*0b00*/  S2R R13, SR_CgaCtaId ;  /* 0x00000000000d7919 */ /* 0x000e260000008800 */
[----:B0-----:R-:W-:-:S04]  /*0b10*/  LEA R13, R13, R12, 0x18 ;  /* 0x0000000c0d0d7211 */ /* 0x001fc800078ec0ff */
[----:B------:R-:W-:Y:S01]  /*0b20*/  LEA R16, R58, R13, 0x2 ;  /* 0x0000000d3a107211 */ /* 0x000fe200078e10ff */
[C---:B------:R-:W-:Y:S01]  /*0b30*/  IMAD R12, R54.reuse, 0x4, R13 ;  /* 0x00000004360c7824 */ /* 0x040fe200078e020d */
[----:B------:R-:W-:-:S04]  /*0b40*/  IADD3 R58, PT, PT, R54, 0x4, RZ ;  /* 0x00000004363a7810 */ /* 0x000fc80007ffe0ff */
[----:B------:R-:W2:Y:S04]  /*0b50*/  LDS.128 R16, [R16] ;  /* 0x0000000010107984 */ /* 0x000ea80000000c00 */
[----:B------:R-:W3:Y:S01]  /*0b60*/  LDS.128 R12, [R12] ;  /* 0x000000000c0c7984 */ /* 0x000ee20000000c00 */
[----:B--2---:R-:W-:-:S04]  /*0b70*/  FFMA R4, R4, R16, R49 ;  /* 0x0000001004047223 */ /* 0x004fc80000000031 */
[----:B------:R-:W-:-:S04]  /*0b80*/  FFMA R5, R5, R17, R4 ;  /* 0x0000001105057223 */ /* 0x000fc80000000004 */
[----:B------:R-:W-:-:S04]  /*0b90*/  FFMA R6, R6, R18, R5 ;  /* 0x0000001206067223 */ /* 0x000fc80000000005 */
[----:B------:R-:W-:-:S04]  /*0ba0*/  FFMA R7, R7, R19, R6 ;  /* 0x0000001307077223 */ /* 0x000fc80000000006 */
[----:B---3--:R-:W-:-:S04]  /*0bb0*/  FFMA R8, R8, R12, R7 ;  /* 0x0000000c08087223 */ /* 0x008fc80000000007 */
[----:B------:R-:W-:-:S04]  /*0bc0*/  FFMA R9, R9, R13, R8 ;  /* 0x0000000d09097223 */ /* 0x000fc80000000008 */
[----:B------:R-:W-:-:S04]  /*0bd0*/  FFMA R10, R10, R14, R9 ;  /* 0x0000000e0a0a7223 */ /* 0x000fc80000000009 */
[----:B------:R-:W-:-:S07]  /*0be0*/  FFMA R49, R11, R15, R10 ;  /* 0x0000000f0b317223 */ /* 0x000fce000000000a */
.L_x_7:
[----:B------:R-:W-:Y:S05]  /*0bf0*/  @P0 BRA `(.L_x_3) ;  /* 0x0000000000300947 */ /* 0x000fea0003800000 */
[----:B------:R-:W-:-:S05]  /*0c00*/  SHF.R.U32.HI R5, RZ, 0x2, R58 ;  /* 0x00000002ff057819 */ /* 0x000fca000001163a */
[----:B------:R-:W-:-:S06]  /*0c10*/  IMAD.WIDE.U32 R4, R5, 0x10, R60 ;  /* 0x0000001005047825 */ /* 0x000fcc00078e003c */
[----:B0-----:R-:W2:Y:S01]  /*0c20*/  LDG.E.128.CONSTANT R4, desc[UR6][R4.64] ;  /* 0x0000000604047981 */ /* 0x001ea2000c1e9d00 */
[----:B------:R-:W-:Y:S01]  /*0c30*/  MOV R8, 0x400 ;  /* 0x0000040000087802 */ /* 0x000fe20000000f00 */
[----:B------:R-:W0:Y:S03]  /*0c40*/  S2R R9, SR_CgaCtaId ;  /* 0x0000000000097919 */ /* 0x000e260000008800 */
[----:B0-----:R-:W-:-:S04]  /*0c50*/  LEA R9, R9, R8, 0x18 ;  /* 0x0000000809097211 */ /* 0x001fc800078ec0ff */
[----:B------:R-:W-:-:S05]  /*0c60*/  LEA R58, R58, R9, 0x2 ;  /* 0x000000093a3a7211 */ /* 0x000fca00078e10ff */
[----:B------:R-:W2:Y:S02]  /*0c70*/  LDS.128 R8, [R58] ;  /* 0x000000003a087984 */ /* 0x000ea40000000c00 */
[----:B--2---:R-:W-:-:S04]  /*0c80*/  FFMA R8, R4, R8, R49 ;  /* 0x0000000804087223 */ /* 0x004fc80000000031 */
[----:B------:R-:W-:-:S04]  /*0c90*/  FFMA R9, R5, R9, R8 ;  /* 0x0000000905097223 */ /* 0x000fc80000000008 */
[----:B------:R-:W-:-:S04]  /*0ca0*/  FFMA R6, R6, R10, R9 ;  /* 0x0000000a06067223 */ /* 0x000fc80000000009 */
[----:B------:R-:W-:-:S07]  /*0cb0*/  FFMA R49, R7, R11, R6 ;  /* 0x0000000b07317223 */ /* 0x000fce0000000006 */
.L_x_3:
[----:B------:R-:W-:-:S13]  /*0cc0*/  ISETP.GE.AND P0, PT, R3, R2, PT ;  /* 0x000000020300720c */ /* 0x000fda0003f06270 */
[----:B------:R-:W-:Y:S05]  /*0cd0*/  @P0 BRA `(.L_x_8) ;  /* 0x0000000800040947 */ /* 0x000fea0003800000 */
[CC--:B------:R-:W-:Y:S02]  /*0ce0*/  IADD3 R22, PT, PT, -R3.reuse, R2.reuse, RZ ;  /* 0x0000000203167210 */ /* 0x0c0fe40007ffe1ff */
[----:B------:R-:W-:Y:S02]  /*0cf0*/  IADD3 R2, PT, PT, R3, -R2, RZ ;  /* 0x8000000203027210 */ /* 0x000fe40007ffe0ff */
[----:B------:R-:W-:Y:S02]  /*0d00*/  LOP3.LUT R35, R22, 0xf, RZ, 0xc0, !PT ;  /* 0x0000000f16237812 */ /* 0x000fe400078ec0ff */
[----:B------:R-:W-:Y:S02]  /*0d10*/  ISETP.GT.U32.AND P1, PT, R2, -0x10, PT ;  /* 0xfffffff00200780c */ /* 0x000fe40003f24070 */
[----:B------:R-:W-:-:S11]  /*0d20*/  ISETP.NE.AND P0, PT, R35, RZ, PT ;  /* 0x000000ff2300720c */ /* 0x000fd60003f05270 */
[----:B------:R-:W-:Y:S05]  /*0d30*/  @P1 BRA `(.L_x_9) ;  /* 0x0000000000d81947 */ /* 0x000fea0003800000 */
[----:B0-----:R-:W0:Y:S01]  /*0d40*/  S2R R7, SR_CgaCtaId ;  /* 0x0000000000077919 */ /* 0x001e220000008800 */
[----:B------:R-:W-:Y:S01]  /*0d50*/  IMAD.WIDE.U32 R4, R3, 0x4, R62 ;  /* 0x0000000403047825 */ /* 0x000fe200078e003e */
[----:B------:R-:W-:Y:S02]  /*0d60*/  MOV R2, 0x400 ;  /* 0x0000040000027802 */ /* 0x000fe40000000f00 */
[----:B------:R-:W-:-:S04]  /*0d70*/  IADD3 R20, P1, PT, R4, UR8, RZ ;  /* 0x0000000804147c10 */ /* 0x000fc8000ff3e0ff */
[----:B------:R-:W-:-:S04]  /*0d80*/  IADD3 R20, P2, PT, R20, 0x20, RZ ;  /* 0x0000002014147810 */ /* 0x000fc80007f5e0ff */
[----:B------:R-:W-:Y:S02]  /*0d90*/  IADD3.X R21, PT, PT, RZ, UR9, R5, P2, P1 ;  /* 0x00000009ff157c10 */ /* 0x000fe400097e2405 */
[----:B0-----:R-:W-:Y:S02]  /*0da0*/  LEA R4, R7, R2, 0x18 ;  /* 0x0000000207047211 */ /* 0x001fe400078ec0ff */
[----:B------:R-:W-:Y:S02]  /*0db0*/  LOP3.LUT R2, R22, 0xfffffff0, RZ, 0xc0, !PT ;  /* 0xfffffff016027812 */ /* 0x000fe400078ec0ff */
[----:B------:R-:W-:Y:S02]  /*0dc0*/  LEA R23, R3, R4, 0x2 ;  /* 0x0000000403177211 */ /* 0x000fe400078e10ff */
[----:B------:R-:W-:Y:S02]  /*0dd0*/  IADD3 R2, PT, PT, -R2, RZ, RZ ;  /* 0x000000ff02027210 */ /* 0x000fe40007ffe1ff */
[----:B------:R-:W-:-:S07]  /*0de0*/  IADD3 R23, PT, PT, R23, 0x20, RZ ;  /* 0x0000002017177810 */ /* 0x000fce0007ffe0ff */
.L_x_10:
[----:B------:R-:W2:Y:S04]  /*0df0*/  LDG.E.CONSTANT R16, desc[UR6][R20.64+-0x20] ;  /* 0xffffe00614107981 */ /* 0x000ea8000c1e9900 */
[----:B------:R-:W3:Y:S04]  /*0e00*/  LDG.E.CONSTANT R17, desc[UR6][R20.64+-0x1c] ;  /* 0xffffe40614117981 */ /* 0x000ee8000c1e9900 */
[----:B------:R-:W4:Y:S04]  /*0e10*/  LDG.E.CONSTANT R18, desc[UR6][R20.64+-0x18] ;  /* 0xffffe80614127981 */ /* 0x000f28000c1e9900 */
[----:B------:R-:W5:Y:S04]  /*0e20*/  LDG.E.CONSTANT R25, desc[UR6][R20.64+-0x14] ;  /* 0xffffec0614197981 */ /* 0x000f68000c1e9900 */
        /* <DEDUP_REMOVED lines=11> */
[----:B------:R0:W5:Y:S01]  /*0ee0*/  LDG.E.CONSTANT R24, desc[UR6][R20.64+0x1c] ;  /* 0x00001c0614187981 */ /* 0x000162000c1e9900 */
[----:B------:R-:W-:-:S02]  /*0ef0*/  IADD3 R2, PT, PT, R2, 0x10, RZ ;  /* 0x0000001002027810 */ /* 0x000fc40007ffe0ff */
[----:B------:R-:W-:Y:S01]  /*0f00*/  IADD3 R3, PT, PT, R3, 0x10, RZ ;  /* 0x0000001003037810 */ /* 0x000fe20007ffe0ff */
[----:B------:R-:W2:Y:S01]  /*0f10*/  LDS.128 R4, [R23+-0x20] ;  /* 0xffffe00017047984 */ /* 0x000ea20000000c00 */
[----:B------:R-:W-:-:S03]  /*0f20*/  ISETP.NE.AND P1, PT, R2, RZ, PT ;  /* 0x000000ff0200720c */ /* 0x000fc60003f25270 */
[----:B------:R-:W1:Y:S01]  /*0f30*/  LDS.128 R8, [R23+-0x10] ;  /* 0xfffff00017087984 */ /* 0x000e620000000c00 */
[----:B0-----:R-:W-:-:S03]  /*0f40*/  IADD3 R20, P2, PT, R20, 0x40, RZ ;  /* 0x0000004014147810 */ /* 0x001fc60007f5e0ff */
[----:B------:R-:W0:Y:S01]  /*0f50*/  LDS.128 R12, [R23] ;  /* 0x00000000170c7984 */ /* 0x000e220000000c00 */
[----:B------:R-:W-:Y:S01]  /*0f60*/  IADD3.X R21, PT, PT, RZ, R21, RZ, P2, !PT ;  /* 0x00000015ff157210 */ /* 0x000fe200017fe4ff */
[----:B--2---:R-:W-:-:S04]  /*0f70*/  FFMA R4, R16, R4, R49 ;  /* 0x0000000410047223 */ /* 0x004fc80000000031 */
[----:B---3--:R-:W-:-:S04]  /*0f80*/  FFMA R5, R17, R5, R4 ;  /* 0x0000000511057223 */ /* 0x008fc80000000004 */
[----:B----4-:R-:W-:Y:S02]  /*0f90*/  FFMA R6, R18, R6, R5 ;  /* 0x0000000612067223 */ /* 0x010fe40000000005 */
[----:B------:R2:W3:Y:S02]  /*0fa0*/  LDS.128 R16, [R23+0x10] ;  /* 0x0000100017107984 */ /* 0x0004e40000000c00 */
[----:B-----5:R-:W-:-:S04]  /*0fb0*/  FFMA R7, R25, R7, R6 ;  /* 0x0000000719077223 */ /* 0x020fc80000000006 */
[----:B-1----:R-:W-:Y:S01]  /*0fc0*/  FFMA R8, R26, R8, R7 ;  /* 0x000000081a087223 */ /* 0x002fe20000000007 */
[----:B--2---:R-:W-:-:S03]  /*0fd0*/  VIADD R23, R23, 0x40 ;  /* 0x0000004017177836 */ /* 0x004fc60000000000 */
[----:B------:R-:W-:-:S04]  /*0fe0*/  FFMA R9, R27, R9, R8 ;  /* 0x000000091b097223 */ /* 0x000fc80000000008 */
[----:B------:R-:W-:-:S04]  /*0ff0*/  FFMA R10, R28, R10, R9 ;  /* 0x0000000a1c0a7223 */ /* 0x000fc80000000009 */
[----:B------:R-:W-:-:S04]  /*1000*/  FFMA R11, R29, R11, R10 ;  /* 0x0000000b1d0b7223 */ /* 0x000fc8000000000a */
[----:B0-----:R-:W-:-:S04]  /*1010*/  FFMA R12, R30, R12, R11 ;  /* 0x0000000c1e0c7223 */ /* 0x001fc8000000000b */
        /* <DEDUP_REMOVED lines=8> */
.L_x_9:
[----:B------:R-:W-:Y:S05]  /*10a0*/  @!P0 BRA `(.L_x_8) ;  /* 0x0000000400108947 */ /* 0x000fea0003800000 */
[----:B------:R-:W-:Y:S02]  /*10b0*/  ISETP.GE.U32.AND P0, PT, R35, 0x8, PT ;  /* 0x000000082300780c */ /* 0x000fe40003f06070 */
[----:B------:R-:W-:-:S04]  /*10c0*/  LOP3.LUT R23, R22, 0x7, RZ, 0xc0, !PT ;  /* 0x0000000716177812 */ /* 0x000fc800078ec0ff */
[----:B------:R-:W-:-:S07]  /*10d0*/  ISETP.NE.AND P1, PT, R23, RZ, PT ;  /* 0x000000ff1700720c */ /* 0x000fce0003f25270 */
[----:B------:R-:W-:Y:S06]  /*10e0*/  @!P0 BRA `(.L_x_11) ;  /* 0x0000000000608947 */ /* 0x000fec0003800000 */
[----:B------:R-:W-:-:S05]  /*10f0*/  IMAD.WIDE.U32 R12, R3, 0x4, R60 ;  /* 0x00000004030c7825 */ /* 0x000fca00078e003c */
[----:B------:R-:W2:Y:S04]  /*1100*/  LDG.E.CONSTANT R2, desc[UR6][R12.64] ;  /* 0x000000060c027981 */ /* 0x000ea8000c1e9900 */
[----:B------:R-:W3:Y:S04]  /*1110*/  LDG.E.CONSTANT R15, desc[UR6][R12.64+0x4] ;  /* 0x000004060c0f7981 */ /* 0x000ee8000c1e9900 */
[----:B------:R-:W4:Y:S04]  /*1120*/  LDG.E.CONSTANT R14, desc[UR6][R12.64+0x8] ;  /* 0x000008060c0e7981 */ /* 0x000f28000c1e9900 */
[----:B------:R-:W5:Y:S04]  /*1130*/  LDG.E.CONSTANT R17, desc[UR6][R12.64+0xc] ;  /* 0x00000c060c117981 */ /* 0x000f68000c1e9900 */
[----:B------:R-:W5:Y:S04]  /*1140*/  LDG.E.CONSTANT R16, desc[UR6][R12.64+0x10] ;  /* 0x000010060c107981 */ /* 0x000f68000c1e9900 */
[----:B------:R-:W5:Y:S04]  /*1150*/  LDG.E.CONSTANT R19, desc[UR6][R12.64+0x14] ;  /* 0x000014060c137981 */ /* 0x000f68000c1e9900 */
[----:B------:R-:W5:Y:S04]  /*1160*/  LDG.E.CONSTANT R18, desc[UR6][R12.64+0x18] ;  /* 0x000018060c127981 */ /* 0x000f68000c1e9900 */
[----:B------:R-:W5:Y:S01]  /*1170*/  LDG.E.CONSTANT R21, desc[UR6][R12.64+0x1c] ;  /* 0x00001c060c157981 */ /* 0x000f62000c1e9900 */
[----:B------:R-:W-:Y:S01]  /*1180*/  MOV R4, 0x400 ;  /* 0x0000040000047802 */ /* 0x000fe20000000f00 */
[----:B------:R-:W1:Y:S03]  /*1190*/  S2R R5, SR_CgaCtaId ;  /* 0x0000000000057919 */ /* 0x000e660000008800 */
[----:B-1----:R-:W-:-:S04]  /*11a0*/  LEA R4, R5, R4, 0x18 ;  /* 0x0000000405047211 */ /* 0x002fc800078ec0ff */
[C---:B------:R-:W-:Y:S02]  /*11b0*/  LEA R20, R3.reuse, R4, 0x2 ;  /* 0x0000000403147211 */ /* 0x040fe400078e10ff */
[----:B------:R-:W-:-:S03]  /*11c0*/  IADD3 R3, PT, PT, R3, 0x8, RZ ;  /* 0x0000000803037810 */ /* 0x000fc60007ffe0ff */
[----:B0-----:R-:W2:Y:S04]  /*11d0*/  LDS.128 R8, [R20] ;  /* 0x0000000014087984 */ /* 0x001ea80000000c00 */
[----:B------:R-:W0:Y:S01]  /*11e0*/  LDS.128 R4, [R20+0x10] ;  /* 0x0000100014047984 */ /* 0x000e220000000c00 */
[----:B--2---:R-:W-:-:S04]  /*11f0*/  FFMA R2, R2, R8, R49 ;  /* 0x0000000802027223 */ /* 0x004fc80000000031 */
[----:B---3--:R-:W-:-:S04]  /*1200*/  FFMA R9, R15, R9, R2 ;  /* 0x000000090f097223 */ /* 0x008fc80000000002 */
[----:B----4-:R-:W-:-:S04]  /*1210*/  FFMA R10, R14, R10, R9 ;  /* 0x0000000a0e0a7223 */ /* 0x010fc80000000009 */
[----:B-----5:R-:W-:-:S04]  /*1220*/  FFMA R11, R17, R11, R10 ;  /* 0x0000000b110b7223 */ /* 0x020fc8000000000a */
[----:B0-----:R-:W-:-:S04]  /*1230*/  FFMA R4, R16, R4, R11 ;  /* 0x0000000410047223 */ /* 0x001fc8000000000b */
[----:B------:R-:W-:-:S04]  /*1240*/  FFMA R5, R19, R5, R4 ;  /* 0x0000000513057223 */ /* 0x000fc80000000004 */
[----:B------:R-:W-:-:S04]  /*1250*/  FFMA R6, R18, R6, R5 ;  /* 0x0000000612067223 */ /* 0x000fc80000000005 */
[----:B------:R-:W-:-:S07]  /*1260*/  FFMA R49, R21, R7, R6 ;  /* 0x0000000715317223 */ /* 0x000fce0000000006 */
.L_x_11:
        /* <DEDUP_REMOVED lines=9> */
[----:B------:R-:W5:Y:S01]  /*1300*/  LDG.E.CONSTANT R15, desc[UR6][R60.64+0xc] ;  /* 0x00000c063c0f7981 */ /* 0x000f62000c1e9900 */
[----:B------:R-:W-:Y:S01]  /*1310*/  MOV R4, 0x400 ;  /* 0x0000040000047802 */ /* 0x000fe20000000f00 */
[----:B0-----:R-:W0:Y:S03]  /*1320*/  S2R R7, SR_CgaCtaId ;  /* 0x0000000000077919 */ /* 0x001e260000008800 */
[----:B0-----:R-:W-:-:S04]  /*1330*/  LEA R4, R7, R4, 0x18 ;  /* 0x0000000407047211 */ /* 0x001fc800078ec0ff */
[C---:B------:R-:W-:Y:S02]  /*1340*/  LEA R4, R3.reuse, R4, 0x2 ;  /* 0x0000000403047211 */ /* 0x040fe400078e10ff */
[----:B------:R-:W-:-:S03]  /*1350*/  IADD3 R3, PT, PT, R3, 0x4, RZ ;  /* 0x0000000403037810 */ /* 0x000fc60007ffe0ff */
[----:B------:R-:W2:Y:S02]  /*1360*/  LDS.128 R8, [R4] ;  /* 0x0000000004087984 */ /* 0x000ea40000000c00 */
[----:B--2---:R-:W-:-:S04]  /*1370*/  FFMA R2, R2, R8, R49 ;  /* 0x0000000802027223 */ /* 0x004fc80000000031 */
[----:B---3--:R-:W-:-:S04]  /*1380*/  FFMA R9, R13, R9, R2 ;  /* 0x000000090d097223 */ /* 0x008fc80000000002 */
[----:B----4-:R-:W-:-:S04]  /*1390*/  FFMA R6, R6, R10, R9 ;  /* 0x0000000a06067223 */ /* 0x010fc80000000009 */
[----:B-----5:R-:W-:-:S07]  /*13a0*/  FFMA R49, R15, R11, R6 ;  /* 0x0000000b0f317223 */ /* 0x020fce0000000006 */
.L_x_12:
[----:B------:R-:W-:Y:S05]  /*13b0*/  @!P1 BRA `(.L_x_8) ;  /* 0x00000000004c9947 */ /* 0x000fea0003800000 */
[----:B------:R-:W1:Y:S01]  /*13c0*/  S2R R9, SR_CgaCtaId ;  /* 0x0000000000097919 */ /* 0x000e620000008800 */
[----:B------:R-:W-:Y:S01]  /*13d0*/  IMAD.WIDE.U32 R62, R3, 0x4, R62 ;  /* 0x00000004033e7825 */ /* 0x000fe200078e003e */
[----:B------:R-:W-:Y:S02]  /*13e0*/  MOV R2, 0x400 ;  /* 0x0000040000027802 */ /* 0x000fe40000000f00 */
[----:B------:R-:W-:Y:S02]  /*13f0*/  IADD3 R5, PT, PT, -R5, RZ, RZ ;  /* 0x000000ff05057210 */ /* 0x000fe40007ffe1ff */
[----:B0-----:R-:W-:-:S04]  /*1400*/  IADD3 R7, P0, PT, R62, UR8, RZ ;  /* 0x000000083e077c10 */ /* 0x001fc8000ff1e0ff */
[----:B------:R-:W-:Y:S02]  /*1410*/  IADD3.X R62, PT, PT, R63, UR9, RZ, P0, !PT ;  /* 0x000000093f3e7c10 */ /* 0x000fe400087fe4ff */
[----:B-1----:R-:W-:-:S04]  /*1420*/  LEA R2, R9, R2, 0x18 ;  /* 0x0000000209027211 */ /* 0x002fc800078ec0ff */
[----:B------:R-:W-:-:S07]  /*1430*/  LEA R4, R3, R2, 0x2 ;  /* 0x0000000203047211 */ /* 0x000fce00078e10ff */
.L_x_13:
[----:B------:R-:W-:Y:S01]  /*1440*/  MOV R2, R7 ;  /* 0x0000000700027202 */ /* 0x000fe20000000f00 */
[----:B------:R0:W1:Y:S01]  /*1450*/  LDS R6, [R4] ;  /* 0x0000000004067984 */ /* 0x0000620000000800 */
[----:B------:R-:W-:-:S05]  /*1460*/  MOV R3, R62 ;  /* 0x0000003e00037202 */ /* 0x000fca0000000f00 */
[----:B------:R-:W1:Y:S01]  /*1470*/  LDG.E.CONSTANT R2, desc[UR6][R2.64] ;  /* 0x0000000602027981 */ /* 0x000e62000c1e9900 */
[----:B------:R-:W-:Y:S02]  /*1480*/  IADD3 R5, PT, PT, R5, 0x1, RZ ;  /* 0x0000000105057810 */ /* 0x000fe40007ffe0ff */
[----:B------:R-:W-:Y:S02]  /*1490*/  IADD3 R7, P1, PT, R7, 0x4, RZ ;  /* 0x0000000407077810 */ /* 0x000fe40007f3e0ff */
[----:B------:R-:W-:Y:S02]  /*14a0*/  ISETP.NE.AND P0, PT, R5, RZ, PT ;  /* 0x000000ff0500720c */ /* 0x000fe40003f05270 */
[----:B0-----:R-:W-:Y:S02]  /*14b0*/  IADD3 R4, PT, PT, R4, 0x4, RZ ;  /* 0x0000000404047810 */ /* 0x001fe40007ffe0ff */
[----:B------:R-:W-:Y:S01]  /*14c0*/  IADD3.X R62, PT, PT, RZ, R62, RZ, P1, !PT ;  /* 0x0000003eff3e7210 */ /* 0x000fe20000ffe4ff */
[----:B-1----:R-:W-:-:S08]  /*14d0*/  FFMA R49, R2, R6, R49 ;  /* 0x0000000602317223 */ /* 0x002fd00000000031 */
[----:B------:R-:W-:Y:S05]  /*14e0*/  @P0 BRA `(.L_x_13) ;  /* 0xfffffffc00d40947 */ /* 0x000fea000383ffff */
.L_x_8:
[----:B------:R-:W1:Y:S01]  /*14f0*/  LDC.64 R2, c[0x0][0x390] ;  /* 0x0000e400ff027b82 */ /* 0x000e620000000a00 */
[----:B------:R-:W-:Y:S01]  /*1500*/  IMAD R59, R59, R0, UR5 ;  /* 0x000000053b3b7e24 */ /* 0x000fe2000f8e0200 */
[----:B------:R-:W2:Y:S06]  /*1510*/  LDCU UR4, c[0x0][0x3ac] ;  /* 0x00007580ff0477ac */ /* 0x000eac0008000800 */
[----:B------:R-:W3:Y:S01]  /*1520*/  LDC.64 R4, c[0x0][0x398] ;  /* 0x0000e600ff047b82 */ /* 0x000ee20000000a00 */
[----:B-1----:R-:W-:-:S05]  /*1530*/  IMAD.WIDE.U32 R2, R59, 0x4, R2 ;  /* 0x000000043b027825 */ /* 0x002fca00078e0002 */
[----:B------:R-:W4:Y:S01]  /*1540*/  LDG.E R0, desc[UR6][R2.64] ;  /* 0x0000000602007981 */ /* 0x000f22000c1e1900 */
[----:B---3--:R-:W-:-:S04]  /*1550*/  IMAD.WIDE.U32 R4, R59, 0x4, R4 ;  /* 0x000000043b047825 */ /* 0x008fc800078e0004 */
[----:B----4-:R-:W-:-:S05]  /*1560*/  FADD R0, R0, R49 ;  /* 0x0000003100007221 */ /* 0x010fca0000000000 */
[C---:B--2---:R-:W-:Y:S02]  /*1570*/  FSETP.GE.AND P0, PT, R0.reuse, UR4, PT ;  /* 0x0000000400007c0b */ /* 0x044fe4000bf06000 */
[C---:B0-----:R-:W-:Y:S02]  /*1580*/  FSET.BF.GE.AND R7, R0.reuse, UR4, PT ;  /* 0x0000000400077c0a */ /* 0x041fe4000b806000 */
[----:B------:R-:W-:-:S05]  /*1590*/  FSEL R9, R0, RZ, !P0 ;  /* 0x000000ff00097208 */ /* 0x000fca0004000000 */
[----:B------:R-:W-:Y:S04]  /*15a0*/  STG.E desc[UR6][R2.64], R9 ;  /* 0x0000000902007986 */ /* 0x000fe8000c101906 */
[----:B------:R-:W-:Y:S01]  /*15b0*/  STG.E desc[UR6][R4.64], R7 ;  /* 0x0000000704007986 */ /* 0x000fe2000c101906 */
[----:B------:R-:W-:Y:S05]  /*15c0*/  EXIT ;  /* 0x000000000000794d */ /* 0x000fea0003800000 */
.L_x_14:
[----:B------:R-:W-:-:S00]  /*15d0*/  BRA `(.L_x_14) ;  /* 0xfffffffc00fc7947 */ /* 0x000fc0000383ffff */
[----:B------:R-:W-:-:S00]  /*15e0*/  NOP ;  /* 0x0000000000007918 */ /* 0x000fc00000000000 */
        /* <DEDUP_REMOVED lines=9> */
.L_x_97:


//--------------------- .text._Z33linear_if_fp16W_cached_kernel_fc1ILi256EEvPKfPK6__halfPfS5_iiif --------------------------
	.section	.text._Z33linear_if_fp16W_cached_kernel_fc1ILi256EEvPKfPK6__halfPfS5_iiif,"ax",@progbits
	.align	128
        .global         _Z33linear_if_fp16W_cached_kernel_fc1ILi256EEvPKfPK6__halfPfS5_iiif
        .type           _Z33linear_if_fp16W_cached_kernel_fc1ILi256EEvPKfPK6__halfPfS5_iiif,@function
        .size           _Z33linear_if_fp16W_cached_kernel_fc1ILi256EEvPKfPK6__halfPfS5_iiif,(.L_x_98 - _Z33linear_if_fp16W_cached_kernel_fc1ILi256EEvPKfPK6__halfPfS5_iiif)
        .other          _Z33linear_if_fp16W_cached_kernel_fc1ILi256EEvPKfPK6__halfPfS5_iiif,@"STO_CUDA_ENTRY STV_DEFAULT"
_Z33linear_if_fp16W_cached_kernel_fc1ILi256EEvPKfPK6__halfPfS5_iiif:
.text._Z33linear_if_fp16W_cached_kernel_fc1ILi256EEvPKfPK6__halfPfS5_iiif:
        /* <DEDUP_REMOVED lines=21> */
.L_x_17:
        /* <DEDUP_REMOVED lines=12> */
.L_x_16:
[----:B------:R-:W-:Y:S05]  /*0210*/  BSYNC.RECONVERGENT B0 ;  /* 0x0000000000007941 */ /* 0x000fea0003800200 */
.L_x_15:
        /* <DEDUP_REMOVED lines=29> */
.L_x_20:
        /* <DEDUP_REMOVED lines=56> */
.L_x_19:
        /* <DEDUP_REMOVED lines=46> */
.L_x_21:
        /* <DEDUP_REMOVED lines=26> */
.L_x_22:
        /* <DEDUP_REMOVED lines=13> */
.L_x_18:
        /* <DEDUP_REMOVED lines=19> */
.L_x_25:
        /* <DEDUP_REMOVED lines=43> */
.L_x_24:
        /* <DEDUP_REMOVED lines=29> */
.L_x_26:
        /* <DEDUP_REMOVED lines=20> */
.L_x_27:
        /* <DEDUP_REMOVED lines=9> */
.L_x_28:
        /* <DEDUP_REMOVED lines=11> */
.L_x_23:
        /* <DEDUP_REMOVED lines=14> */
.L_x_29:
        /* <DEDUP_REMOVED lines=11> */
.L_x_98:


//--------------------- .text._Z22fc2_wmma_if_kernel_1x2PK6__halfS1_PfS2_i --------------------------
	.section	.text._Z22fc2_wmma_if_kernel_1x2PK6__halfS1_PfS2_i,"ax",@progbits
	.align	128
        .global         _Z22fc2_wmma_if_kernel_1x2PK6__halfS1_PfS2_i
        .type           _Z22fc2_wmma_if_kernel_1x2PK6__halfS1_PfS2_i,@function
        .size           _Z22fc2_wmma_if_kernel_1x2PK6__halfS1_PfS2_i,(.L_x_99 - _Z22fc2_wmma_if_kernel_1x2PK6__halfS1_PfS2_i)
        .other          _Z22fc2_wmma_if_kernel_1x2PK6__halfS1_PfS2_i,@"STO_CUDA_ENTRY STV_DEFAULT"
_Z22fc2_wmma_if_kernel_1x2PK6__halfS1_PfS2_i:
.text._Z22fc2_wmma_if_kernel_1x2PK6__halfS1_PfS2_i:
[----:B------:R-:W-:Y:S01]  /*0000*/  LDC R1, c[0x0][0x37c] ;  /* 0x0000df00ff017b82 */ /* 0x000fe20000000800 */
[----:B------:R-:W0:Y:S01]  /*0010*/  S2R R8, SR_TID.X ;  /* 0x0000000000087919 */ /* 0x000e220000002100 */
[----:B------:R-:W1:Y:S01]  /*0020*/  LDCU UR4, c[0x0][0x3a0] ;  /* 0x00007400ff0477ac */ /* 0x000e620008000800 */
[----:B------:R-:W2:Y:S01]  /*0030*/  S2R R18, SR_CTAID.X ;  /* 0x0000000000127919 */ /* 0x000ea20000002500 */
[----:B------:R-:W3:Y:S01]  /*0040*/  S2R R19, SR_CTAID.Y ;  /* 0x0000000000137919 */ /* 0x000ee20000002600 */
[----:B0-----:R-:W-:Y:S01]  /*0050*/  SHF.R.U32.HI R17, RZ, 0x5, R8 ;  /* 0x00000005ff117819 */ /* 0x001fe20000011608 */
[----:B--2---:R-:W-:-:S04]  /*0060*/  IMAD.SHL.U32 R18, R18, 0x20, RZ ;  /* 0x0000002012127824 */ /* 0x004fc800078e00ff */
[----:B------:R-:W-:Y:S02]  /*0070*/  IMAD R0, R17, 0x10, R18 ;  /* 0x0000001011007824 */ /* 0x000fe400078e0212 */
[----:B---3--:R-:W-:-:S03]  /*0080*/  IMAD.SHL.U32 R16, R19, 0x10, RZ ;  /* 0x0000001013107824 */ /* 0x008fc600078e00ff */
[----:B------:R-:W-:-:S04]  /*0090*/  ISETP.GT.U32.AND P0, PT, R0, 0x5f, PT ;  /* 0x0000005f0000780c */ /* 0x000fc80003f04070 */
[----:B-1----:R-:W-:-:S13]  /*00a0*/  ISETP.GE.OR P0, PT, R16, UR4, P0 ;  /* 0x0000000410007c0c */ /* 0x002fda0008706670 */
[----:B------:R-:W-:Y:S05]  /*00b0*/  @P0 EXIT ;  /* 0x000000000000094d */ /* 0x000fea0003800000 */
[----:B------:R-:W0:Y:S01]  /*00c0*/  LDC R3, c[0x0][0x360] ;  /* 0x0000d800ff037b82 */ /* 0x000e220000000800 */
[----:B------:R-:W-:Y:S01]  /*00d0*/  CS2R R10, SRZ ;  /* 0x00000000000a7805 */ /* 0x000fe2000001ff00 */
[----:B------:R-:W1:Y:S01]  /*00e0*/  LDCU.64 UR8, c[0x0][0x358] ;  /* 0x00006b00ff0877ac */ /* 0x000e620008000a00 */
[----:B------:R-:W-:Y:S01]  /*00f0*/  UMOV UR4, URZ ;  /* 0x000000ff00047c82 */ /* 0x000fe20008000000 */
[----:B0-----:R-:W0:Y:S01]  /*0100*/  I2F.U32.RP R2, R3 ;  /* 0x0000000300027306 */ /* 0x001e220000209000 */
[----:B------:R-:W-:Y:S01]  /*0110*/  IMAD.IADD R0, R8, 0x1, R3 ;  /* 0x0000000108007824 */ /* 0x000fe200078e0203 */
[----:B------:R-:W-:-:S04]  /*0120*/  ISETP.NE.U32.AND P2, PT, R3, RZ, PT ;  /* 0x000000ff0300720c */ /* 0x000fc80003f45070 */
[C---:B------:R-:W-:Y:S02]  /*0130*/  ISETP.GE.U32.AND P0, PT, R0.reuse, 0x100, PT ;  /* 0x000001000000780c */ /* 0x040fe40003f06070 */
[----:B------:R-:W-:Y:S01]  /*0140*/  VIMNMX.U32 R7, PT, PT, R0, 0x100, !PT ;  /* 0x0000010000077848 */ /* 0x000fe20007fe0000 */
[----:B0-----:R-:W0:Y:S02]  /*0150*/  MUFU.RCP R2, R2 ;  /* 0x0000000200027308 */ /* 0x001e240000001000 */
[----:B0-----:R-:W-:-:S06]  /*0160*/  VIADD R4, R2, 0xffffffe ;  /* 0x0ffffffe02047836 */ /* 0x001fcc0000000000 */
[----:B------:R0:W2:Y:S02]  /*0170*/  F2I.FTZ.U32.TRUNC.NTZ R5, R4 ;  /* 0x0000000400057305 */ /* 0x0000a4000021f000 */
[----:B0-----:R-:W-:Y:S01]  /*0180*/  IMAD.MOV.U32 R4, RZ, RZ, RZ ;  /* 0x000000ffff047224 */ /* 0x001fe200078e00ff */
[----:B--2---:R-:W-:-:S05]  /*0190*/  IADD3 R6, PT, PT, RZ, -R5, RZ ;  /* 0x80000005ff067210 */ /* 0x004fca0007ffe0ff */
[----:B------:R-:W-:Y:S01]  /*01a0*/  IMAD R9, R6, R3, RZ ;  /* 0x0000000306097224 */ /* 0x000fe200078e02ff */
[----:B------:R-:W-:-:S03]  /*01b0*/  SEL R6, RZ, 0x1, P0 ;  /* 0x00000001ff067807 */ /* 0x000fc60000000000 */
[----:B------:R-:W-:Y:S01]  /*01c0*/  IMAD.HI.U32 R5, R5, R9, R4 ;  /* 0x0000000905057227 */ /* 0x000fe200078e0004 */
[----:B------:R-:W-:-:S03]  /*01d0*/  IADD3 R0, PT, PT, R7, -R0, -R6 ;  /* 0x8000000007007210 */ /* 0x000fc60007ffe806 */
[----:B------:R-:W-:Y:S02]  /*01e0*/  IMAD.MOV.U32 R4, RZ, RZ, RZ ;  /* 0x000000ffff047224 */ /* 0x000fe400078e00ff */
[----:B------:R-:W-:-:S04]  /*01f0*/  IMAD.HI.U32 R5, R5, R0, RZ ;  /* 0x0000000005057227 */ /* 0x000fc800078e00ff */
[----:B------:R-:W-:-:S04]  /*0200*/  IMAD.MOV R2, RZ, RZ, -R5 ;  /* 0x000000ffff027224 */ /* 0x000fc800078e0a05 */
[----:B------:R-:W-:Y:S01]  /*0210*/  IMAD R0, R3, R2, R0 ;  /* 0x0000000203007224 */ /* 0x000fe200078e0200 */
[----:B------:R-:W-:Y:S02]  /*0220*/  LOP3.LUT R2, R8, 0x1f, RZ, 0xc0, !PT ;  /* 0x0000001f08027812 */ /* 0x000fe400078ec0ff */
[----:B------:R-:W-:Y:S02]  /*0230*/  CS2R R8, SRZ ;  /* 0x0000000000087805 */ /* 0x000fe4000001ff00 */
[----:B------:R-:W-:-:S13]  /*0240*/  ISETP.GE.U32.AND P0, PT, R0, R3, PT ;  /* 0x000000030000720c */ /* 0x000fda0003f06070 */
[----:B------:R-:W-:Y:S01]  /*0250*/  @P0 IMAD.IADD R0, R0, 0x1, -R3 ;  /* 0x0000000100000824 */ /* 0x000fe200078e0a03 */
[----:B------:R-:W-:-:S04]  /*0260*/  @P0 IADD3 R5, PT, PT, R5, 0x1, RZ ;  /* 0x0000000105050810 */ /* 0x000fc80007ffe0ff */
[----:B------:R-:W-:-:S13]  /*0270*/  ISETP.GE.U32.AND P1, PT, R0, R3, PT ;  /* 0x000000030000720c */ /* 0x000fda0003f26070 */
[----:B------:R-:W-:Y:S01]  /*0280*/  @P1 VIADD R5, R5, 0x1 ;  /* 0x0000000105051836 */ /* 0x000fe20000000000 */
[----:B------:R-:W-:-:S05]  /*0290*/  @!P2 LOP3.LUT R5, RZ, R3, RZ, 0x33, !PT ;  /* 0x00000003ff05a212 */ /* 0x000fca00078e33ff */
[----:B------:R-:W-:Y:S01]  /*02a0*/  IMAD.IADD R0, R6, 0x1, R5 ;  /* 0x0000000106007824 */ /* 0x000fe200078e0205 */
[----:B------:R-:W-:Y:S01]  /*02b0*/  CS2R R6, SRZ ;  /* 0x0000000000067805 */ /* 0x000fe2000001ff00 */
[----:B-1----:R-:W-:-:S07]  /*02c0*/  IMAD.MOV.U32 R5, RZ, RZ, RZ ;  /* 0x000000ffff057224 */ /* 0x002fce00078e00ff */
.L_x_35:
[----:B------:R-:W0:Y:S01]  /*02d0*/  S2R R28, SR_TID.X ;  /* 0x00000000001c7919 */ /* 0x000e220000002100 */
[----:B------:R-:W-:Y:S01]  /*02e0*/  BSSY.RECONVERGENT B0, `(.L_x_30) ;  /* 0x000005c000007945 */ /* 0x000fe20003800200 */
[----:B0-----:R-:W-:-:S13]  /*02f0*/  ISETP.GT.U32.AND P0, PT, R28, 0xff, PT ;  /* 0x000000ff1c00780c */ /* 0x001fda0003f04070 */
[----:B------:R-:W-:Y:S05]  /*0300*/  @P0 BRA `(.L_x_31) ;  /* 0x0000000400640947 */ /* 0x000fea0003800000 */
[C---:B------:R-:W-:Y:S01]  /*0310*/  LOP3.LUT R22, R0.reuse, 0x3, RZ, 0xc0, !PT ;  /* 0x0000000300167812 */ /* 0x040fe200078ec0ff */
[----:B------:R-:W-:Y:S01]  /*0320*/  BSSY.RECONVERGENT B1, `(.L_x_32) ;  /* 0x0000027000017945 */ /* 0x000fe20003800200 */
[----:B------:R-:W-:Y:S02]  /*0330*/  ISETP.GE.U32.AND P0, PT, R0, 0x3, PT ;  /* 0x000000030000780c */ /* 0x000fe40003f06070 */
[----:B------:R-:W-:-:S13]  /*0340*/  ISETP.NE.AND P1, PT, R22, 0x3, PT ;  /* 0x000000031600780c */ /* 0x000fda0003f25270 */
[----:B------:R-:W-:Y:S05]  /*0350*/  @!P1 BRA `(.L_x_33) ;  /* 0x00000000008c9947 */ /* 0x000fea0003800000 */
[----:B------:R-:W0:Y:S01]  /*0360*/  LDC.64 R12, c[0x0][0x380] ;  /* 0x0000e000ff0c7b82 */ /* 0x000e220000000a00 */
[C---:B------:R-:W-:Y:S02]  /*0370*/  LOP3.LUT R15, R28.reuse, 0xf, RZ, 0xc0, !PT ;  /* 0x0000000f1c0f7812 */ /* 0x040fe400078ec0ff */
[----:B------:R-:W-:-:S04]  /*0380*/  LEA.HI R14, R28, R16, RZ, 0x1c ;  /* 0x000000101c0e7211 */ /* 0x000fc800078fe0ff */
[----:B------:R-:W-:-:S05]  /*0390*/  LEA R14, R14, R15, 0x7 ;  /* 0x0000000f0e0e7211 */ /* 0x000fca00078e38ff */
[----:B------:R-:W-:-:S04]  /*03a0*/  VIADD R15, R14, UR4 ;  /* 0x000000040e0f7c36 */ /* 0x000fc80008000000 */
[----:B0-----:R-:W-:-:S06]  /*03b0*/  IMAD.WIDE.U32 R14, R15, 0x2, R12 ;  /* 0x000000020f0e7825 */ /* 0x001fcc00078e000c */
[----:B------:R-:W2:Y:S01]  /*03c0*/  LDG.E.U16.CONSTANT R15, desc[UR8][R14.64] ;  /* 0x000000080e0f7981 */ /* 0x000ea2000c1e9500 */
[----:B------:R-:W0:Y:S01]  /*03d0*/  S2UR UR6, SR_CgaCtaId ;  /* 0x00000000000679c3 */ /* 0x000e220000008800 */
[----:B------:R-:W-:Y:S01]  /*03e0*/  UMOV UR5, 0x400 ;  /* 0x0000040000057882 */ /* 0x000fe20000000000 */
[----:B------:R-:W-:Y:S01]  /*03f0*/  ISETP.NE.AND P1, PT, R22, RZ, PT ;  /* 0x000000ff1600720c */ /* 0x000fe20003f25270 */
[----:B------:R-:W-:Y:S01]  /*0400*/  IMAD.IADD R21, R28, 0x1, R3 ;  /* 0x000000011c157824 */ /* 0x000fe200078e0203 */
[----:B0-----:R-:W-:-:S06]  /*0410*/  ULEA UR5, UR6, UR5, 0x18 ;  /* 0x0000000506057291 */ /* 0x001fcc000f8ec0ff */
[----:B------:R-:W-:Y:S01]  /*0420*/  LEA R20, R28, UR5, 0x1 ;  /* 0x000000051c147c11 */ /* 0x000fe2000f8e08ff */
[----:B------:R-:W-:-:S04]  /*0430*/  IMAD.MOV.U32 R28, RZ, RZ, R21 ;  /* 0x000000ffff1c7224 */ /* 0x000fc800078e0015 */
[----:B--2---:R0:W-:Y:S01]  /*0440*/  STS.U16 [R20], R15 ;  /* 0x0000000f14007388 */ /* 0x0041e20000000400 */
[----:B------:R-:W-:Y:S05]  /*0450*/  @!P1 BRA `(.L_x_33) ;  /* 0x00000000004c9947 */ /* 0x000fea0003800000 */
[----:B------:R-:W-:Y:S01]  /*0460*/  ISETP.NE.AND P1, PT, R22, 0x1, PT ;  /* 0x000000011600780c */ /* 0x000fe20003f25270 */
[C---:B------:R-:W-:Y:S01]  /*0470*/  IMAD.IADD R28, R21.reuse, 0x1, R3 ;  /* 0x00000001151c7824 */ /* 0x040fe200078e0203 */
[C---:B------:R-:W-:Y:S02]  /*0480*/  LOP3.LUT R22, R21.reuse, 0xf, RZ, 0xc0, !PT ;  /* 0x0000000f15167812 */ /* 0x040fe400078ec0ff */
[----:B------:R-:W-:-:S04]  /*0490*/  LEA.HI R21, R21, R16, RZ, 0x1c ;  /* 0x0000001015157211 */ /* 0x000fc800078fe0ff */
[----:B------:R-:W-:-:S05]  /*04a0*/  LEA R21, R21, R22, 0x7 ;  /* 0x0000001615157211 */ /* 0x000fca00078e38ff */
[C---:B------:R-:W-:Y:S02]  /*04b0*/  @P1 LOP3.LUT R14, R28.reuse, 0xf, RZ, 0xc0, !PT ;  /* 0x0000000f1c0e1812 */ /* 0x040fe400078ec0ff */
[----:B0-----:R-:W-:-:S05]  /*04c0*/  @P1 LEA.HI R15, R28, R16, RZ, 0x1c ;  /* 0x000000101c0f1211 */ /* 0x001fca00078fe0ff */
[----:B------:R-:W-:Y:S02]  /*04d0*/  @P1 IMAD R14, R15, 0x80, R14 ;  /* 0x000000800f0e1824 */ /* 0x000fe400078e020e */
[----:B------:R-:W-:Y:S02]  /*04e0*/  VIADD R15, R21, UR4 ;  /* 0x00000004150f7c36 */ /* 0x000fe40008000000 */
[----:B------:R-:W-:Y:S02]  /*04f0*/  @P1 VIADD R21, R14, UR4 ;  /* 0x000000040e151c36 */ /* 0x000fe40008000000 */
[----:B------:R-:W-:-:S04]  /*0500*/  IMAD.WIDE.U32 R14, R15, 0x2, R12 ;  /* 0x000000020f0e7825 */ /* 0x000fc800078e000c */
[----:B------:R-:W-:Y:S02]  /*0510*/  @P1 IMAD.WIDE.U32 R12, R21, 0x2, R12 ;  /* 0x00000002150c1825 */ /* 0x000fe400078e000c */
[----:B------:R-:W2:Y:S04]  /*0520*/  LDG.E.U16.CONSTANT R14, desc[UR8][R14.64] ;  /* 0x000000080e0e7981 */ /* 0x000ea8000c1e9500 */
[----:B------:R-:W3:Y:S01]  /*0530*/  @P1 LDG.E.U16.CONSTANT R12, desc[UR8][R12.64] ;  /* 0x000000080c0c1981 */ /* 0x000ee2000c1e9500 */
[----:B------:R-:W-:Y:S02]  /*0540*/  IMAD R20, R3, 0x2, R20 ;  /* 0x0000000203147824 */ /* 0x000fe400078e0214 */
[----:B------:R-:W-:-:S03]  /*0550*/  @P1 IMAD.IADD R28, R28, 0x1, R3 ;  /* 0x000000011c1c1824 */ /* 0x000fc600078e0203 */
[----:B------:R-:W-:Y:S01]  /*0560*/  @P1 LEA R21, R3, R20, 0x1 ;  /* 0x0000001403151211 */ /* 0x000fe200078e08ff */
[----:B--2---:R1:W-:Y:S04]  /*0570*/  STS.U16 [R20], R14 ;  /* 0x0000000e14007388 */ /* 0x0043e80000000400 */
[----:B---3--:R1:W-:Y:S02]  /*0580*/  @P1 STS.U16 [R21], R12 ;  /* 0x0000000c15001388 */ /* 0x0083e40000000400 */
.L_x_33:
[----:B------:R-:W-:Y:S05]  /*0590*/  BSYNC.RECONVERGENT B1 ;  /* 0x0000000000017941 */ /* 0x000fea0003800200 */
.L_x_32:
[----:B------:R-:W-:Y:S05]  /*05a0*/  @!P0 BRA `(.L_x_31) ;  /* 0x0000000000bc8947 */ /* 0x000fea0003800000 */
[----:B------:R-:W2:Y:S01]  /*05b0*/  S2UR UR6, SR_CgaCtaId ;  /* 0x00000000000679c3 */ /* 0x000ea20000008800 */
[----:B------:R-:W-:Y:S01]  /*05c0*/  UMOV UR5, 0x400 ;  /* 0x0000040000057882 */ /* 0x000fe20000000000 */
[C-C-:B------:R-:W-:Y:S02]  /*05d0*/  IMAD R22, R3.reuse, 0x2, R28.reuse ;  /* 0x0000000203167824 */ /* 0x140fe400078e021c */
[----:B------:R-:W-:Y:S02]  /*05e0*/  IMAD R23, R3, 0x3, R28 ;  /* 0x0000000303177824 */ /* 0x000fe400078e021c */
[----:B------:R-:W-:Y:S01]  /*05f0*/  IMAD.IADD R24, R28, 0x1, R3 ;  /* 0x000000011c187824 */ /* 0x000fe200078e0203 */
[----:B--2---:R-:W-:-:S06]  /*0600*/  ULEA UR5, UR6, UR5, 0x18 ;  /* 0x0000000506057291 */ /* 0x004fcc000f8ec0ff */
[----:B------:R-:W-:-:S07]  /*0610*/  LEA R26, R28, UR5, 0x1 ;  /* 0x000000051c1a7c11 */ /* 0x000fce000f8e08ff */
.L_x_34:
[----:B-12---:R-:W1:Y:S01]  /*0620*/  LDC.64 R12, c[0x0][0x380] ;  /* 0x0000e000ff0c7b82 */ /* 0x006e620000000a00 */
[----:B------:R-:W-:Y:S02]  /*0630*/  LOP3.LUT R14, R28, 0xf, RZ, 0xc0, !PT ;  /* 0x0000000f1c0e7812 */ /* 0x000fe400078ec0ff */
[----:B0-----:R-:W-:-:S03]  /*0640*/  LOP3.LUT R20, R24, 0xf, RZ, 0xc0, !PT ;  /* 0x0000000f18147812 */ /* 0x001fc600078ec0ff */
[----:B------:R-:W-:Y:S01]  /*0650*/  VIADD R15, R14, UR4 ;  /* 0x000000040e0f7c36 */ /* 0x000fe20008000000 */
[-C--:B------:R-:W-:Y:S02]  /*0660*/  LEA.HI R14, R28, R16.reuse, RZ, 0x1c ;  /* 0x000000101c0e7211 */ /* 0x080fe400078fe0ff */
[----:B------:R-:W-:Y:S02]  /*0670*/  IADD3 R21, PT, PT, R20, UR4, RZ ;  /* 0x0000000414157c10 */ /* 0x000fe4000fffe0ff */
[----:B------:R-:W-:Y:S01]  /*0680*/  LEA.HI R20, R24, R16, RZ, 0x1c ;  /* 0x0000001018147211 */ /* 0x000fe200078fe0ff */
[----:B------:R-:W-:-:S04]  /*0690*/  IMAD R15, R14, 0x80, R15 ;  /* 0x000000800e0f7824 */ /* 0x000fc800078e020f */
[----:B------:R-:W-:Y:S02]  /*06a0*/  IMAD R21, R20, 0x80, R21 ;  /* 0x0000008014157824 */ /* 0x000fe400078e0215 */
[----:B-1----:R-:W-:Y:S01]  /*06b0*/  IMAD.WIDE.U32 R14, R15, 0x2, R12 ;  /* 0x000000020f0e7825 */ /* 0x002fe200078e000c */
[----:B------:R-:W-:-:S03]  /*06c0*/  LOP3.LUT R29, R22, 0xf, RZ, 0xc0, !PT ;  /* 0x0000000f161d7812 */ /* 0x000fc600078ec0ff */
[----:B------:R-:W-:Y:S01]  /*06d0*/  IMAD.WIDE.U32 R20, R21, 0x2, R12 ;  /* 0x0000000215147825 */ /* 0x000fe200078e000c */
[----:B------:R0:W2:Y:S05]  /*06e0*/  LDG.E.U16.CONSTANT R25, desc[UR8][R14.64] ;  /* 0x000000080e197981 */ /* 0x0000aa000c1e9500 */
[----:B------:R1:W3:Y:S01]  /*06f0*/  LDG.E.U16.CONSTANT R20, desc[UR8][R20.64] ;  /* 0x0000000814147981 */ /* 0x0002e2000c1e9500 */
[----:B------:R-:W-:Y:S01]  /*0700*/  IMAD R27, R3, 0x2, R26 ;  /* 0x00000002031b7824 */ /* 0x000fe200078e021a */
[----:B0-----:R-:W-:Y:S01]  /*0710*/  LOP3.LUT R15, R23, 0xf, RZ, 0xc0, !PT ;  /* 0x0000000f170f7812 */ /* 0x001fe200078ec0ff */
[----:B------:R-:W-:Y:S01]  /*0720*/  VIADD R14, R29, UR4 ;  /* 0x000000041d0e7c36 */ /* 0x000fe20008000000 */
[----:B------:R-:W-:-:S02]  /*0730*/  LEA.HI R29, R22, R16, RZ, 0x1c ;  /* 0x00000010161d7211 */ /* 0x000fc400078fe0ff */
[----:B-1----:R-:W-:Y:S01]  /*0740*/  LEA.HI R21, R23, R16, RZ, 0x1c ;  /* 0x0000001017157211 */ /* 0x002fe200078fe0ff */
[----:B--2---:R0:W-:Y:S01]  /*0750*/  STS.U16 [R26], R25 ;  /* 0x000000191a007388 */ /* 0x0041e20000000400 */
[----:B------:R-:W-:-:S03]  /*0760*/  IADD3 R28, PT, PT, R3, R28, R3 ;  /* 0x0000001c031c7210 */ /* 0x000fc60007ffe003 */
[----:B---3--:R1:W-:Y:S01]  /*0770*/  STS.U16 [R27], R20 ;  /* 0x000000141b007388 */ /* 0x0083e20000000400 */
[----:B0-----:R-:W-:Y:S01]  /*0780*/  IADD3 R25, PT, PT, R15, UR4, RZ ;  /* 0x000000040f197c10 */ /* 0x001fe2000fffe0ff */
[----:B------:R-:W-:-:S04]  /*0790*/  IMAD R15, R29, 0x80, R14 ;  /* 0x000000801d0f7824 */ /* 0x000fc800078e020e */
[----:B------:R-:W-:Y:S02]  /*07a0*/  IMAD R21, R21, 0x80, R25 ;  /* 0x0000008015157824 */ /* 0x000fe400078e0219 */
[----:B------:R-:W-:-:S04]  /*07b0*/  IMAD.WIDE.U32 R14, R15, 0x2, R12 ;  /* 0x000000020f0e7825 */ /* 0x000fc800078e000c */
[----:B------:R-:W-:Y:S02]  /*07c0*/  IMAD.WIDE.U32 R12, R21, 0x2, R12 ;  /* 0x00000002150c7825 */ /* 0x000fe400078e000c */
[----:B------:R-:W2:Y:S04]  /*07d0*/  LDG.E.U16.CONSTANT R15, desc[UR8][R14.64] ;  /* 0x000000080e0f7981 */ /* 0x000ea8000c1e9500 */
[----:B------:R-:W3:Y:S01]  /*07e0*/  LDG.E.U16.CONSTANT R12, desc[UR8][R12.64] ;  /* 0x000000080c0c7981 */ /* 0x000ee2000c1e9500 */
[C-C-:B-1----:R-:W-:Y:S01]  /*07f0*/  IMAD R20, R3.reuse, 0x4, R26.reuse ;  /* 0x0000000403147824 */ /* 0x142fe200078e021a */
[C---:B------:R-:W-:Y:S01]  /*0800*/  IADD3 R28, PT, PT, R3.reuse, R28, R3 ;  /* 0x0000001c031c7210 */ /* 0x040fe20007ffe003 */
[C---:B------:R-:W-:Y:S01]  /*0810*/  IMAD R21, R3.reuse, 0x6, R26 ;  /* 0x0000000603157824 */ /* 0x040fe200078e021a */
[C---:B------:R-:W-:Y:S01]  /*0820*/  LEA R23, R3.reuse, R23, 0x2 ;  /* 0x0000001703177211 */ /* 0x040fe200078e10ff */
[C---:B------:R-:W-:Y:S01]  /*0830*/  IMAD R22, R3.reuse, 0x4, R22 ;  /* 0x0000000403167824 */ /* 0x040fe200078e0216 */
[----:B------:R-:W-:Y:S01]  /*0840*/  ISETP.GE.U32.AND P0, PT, R28, 0x100, PT ;  /* 0x000001001c00780c */ /* 0x000fe20003f06070 */
[----:B------:R-:W-:-:S02]  /*0850*/  IMAD R24, R3, 0x4, R24 ;  /* 0x0000000403187824 */ /* 0x000fc400078e0218 */
[----:B------:R-:W-:Y:S01]  /*0860*/  IMAD R26, R3, 0x8, R26 ;  /* 0x00000008031a7824 */ /* 0x000fe200078e021a */
[----:B--2---:R2:W-:Y:S04]  /*0870*/  STS.U16 [R20], R15 ;  /* 0x0000000f14007388 */ /* 0x0045e80000000400 */
[----:B---3--:R2:W-:Y:S05]  /*0880*/  STS.U16 [R21], R12 ;  /* 0x0000000c15007388 */ /* 0x0085ea0000000400 */
[----:B------:R-:W-:Y:S05]  /*0890*/  @!P0 BRA `(.L_x_34) ;  /* 0xfffffffc00608947 */ /* 0x000fea000383ffff */
.L_x_31:
[----:B------:R-:W-:Y:S05]  /*08a0*/  BSYNC.RECONVERGENT B0 ;  /* 0x0000000000007941 */ /* 0x000fea0003800200 */
.L_x_30:
[----:B------:R-:W3:Y:S01]  /*08b0*/  S2R R26, SR_LANEID ;  /* 0x00000000001a7919 */ /* 0x000ee20000000000 */
[----:B-12---:R-:W1:Y:S01]  /*08c0*/  LDC.64 R12, c[0x0][0x388] ;  /* 0x0000e200ff0c7b82 */ /* 0x006e620000000a00 */
[----:B0-----:R-:W-:Y:S02]  /*08d0*/  IMAD R15, R17, 0x10, R18 ;  /* 0x00000010110f7824 */ /* 0x001fe400078e0212 */
[----:B------:R-:W-:-:S03]  /*08e0*/  IMAD.MOV.U32 R25, RZ, RZ, RZ ;  /* 0x000000ffff197224 */ /* 0x000fc600078e00ff */
[----:B------:R-:W-:-:S05]  /*08f0*/  LEA R15, R15, UR4, 0x7 ;  /* 0x000000040f0f7c11 */ /* 0x000fca000f8e38ff */
[----:B-1----:R-:W-:Y:S01]  /*0900*/  IMAD.WIDE.U32 R12, R15, 0x2, R12 ;  /* 0x000000020f0c7825 */ /* 0x002fe200078e000c */
[----:B---3--:R-:W-:Y:S02]  /*0910*/  LOP3.LUT R24, R26, 0x3, RZ, 0xc0, !PT ;  /* 0x000000031a187812 */ /* 0x008fe400078ec0ff */
[----:B------:R-:W-:-:S05]  /*0920*/  SHF.R.U32.HI R27, RZ, 0x2, R26 ;  /* 0x00000002ff1b7819 */ /* 0x000fca000001161a */
[----:B------:R-:W-:Y:S01]  /*0930*/  IMAD.WIDE.U32 R14, R27, 0x40, R24 ;  /* 0x000000401b0e7825 */ /* 0x000fe200078e0018 */
[----:B------:R-:W-:Y:S02]  /*0940*/  BAR.SYNC.DEFER_BLOCKING 0x0 ;  /* 0x0000000000007b1d */ /* 0x000fe40000010000 */
[----:B------:R-:W-:-:S04]  /*0950*/  LEA R12, P0, R14, R12, 0x2 ;  /* 0x0000000c0e0c7211 */ /* 0x000fc800078010ff */
[----:B------:R-:W-:-:S05]  /*0960*/  LEA.HI.X R13, R14, R13, R15, 0x2, P0 ;  /* 0x0000000d0e0d7211 */ /* 0x000fca00000f140f */
[----:B------:R-:W2:Y:S04]  /*0970*/  LDG.E R20, desc[UR8][R12.64] ;  /* 0x000000080c147981 */ /* 0x000ea8000c1e1900 */
[----:B------:R-:W2:Y:S04]  /*0980*/  LDG.E R21, desc[UR8][R12.64+0x10] ;  /* 0x000010080c157981 */ /* 0x000ea8000c1e1900 */
[----:B------:R-:W3:Y:S04]  /*0990*/  LDG.E R22, desc[UR8][R12.64+0x800] ;  /* 0x000800080c167981 */ /* 0x000ee8000c1e1900 */
[----:B------:R0:W3:Y:S01]  /*09a0*/  LDG.E R23, desc[UR8][R12.64+0x810] ;  /* 0x000810080c177981 */ /* 0x0000e2000c1e1900 */
[----:B------:R-:W1:Y:S01]  /*09b0*/  S2UR UR6, SR_CgaCtaId ;  /* 0x00000000000679c3 */ /* 0x000e620000008800 */
[----:B------:R-:W-:Y:S01]  /*09c0*/  SHF.R.U32.HI R14, RZ, 0x3, R26 ;  /* 0x00000003ff0e7819 */ /* 0x000fe2000001161a */
[----:B------:R-:W-:Y:S01]  /*09d0*/  UMOV UR5, 0x400 ;  /* 0x0000040000057882 */ /* 0x000fe20000000000 */
[----:B------:R-:W-:-:S02]  /*09e0*/  UIADD3 UR4, UPT, UPT, UR4, 0x10, URZ ;  /* 0x0000001004047890 */ /* 0x000fc4000fffe0ff */
[----:B------:R-:W-:Y:S02]  /*09f0*/  SHF.L.U32 R15, R14, 0x3, RZ ;  /* 0x000000030e0f7819 */ /* 0x000fe400000006ff */
[----:B------:R-:W-:Y:S01]  /*0a00*/  LOP3.LUT R14, R26, 0x7, RZ, 0xc0, !PT ;  /* 0x000000071a0e7812 */ /* 0x000fe200078ec0ff */
[----:B------:R-:W-:Y:S01]  /*0a10*/  UISETP.GE.U32.AND UP0, UPT, UR4, 0x80, UPT ;  /* 0x000000800400788c */ /* 0x000fe2000bf06070 */
[----:B------:R-:W-:Y:S02]  /*0a20*/  SHF.R.U32.HI R26, RZ, 0x4, R26 ;  /* 0x00000004ff1a7819 */ /* 0x000fe4000001161a */
[----:B------:R-:W-:-:S03]  /*0a30*/  LOP3.LUT R15, R15, 0x8, R14, 0xe2, !PT ;  /* 0x000000080f0f7812 */ /* 0x000fc600078ee20e */
[----:B------:R-:W-:-:S04]  /*0a40*/  IMAD.SHL.U32 R26, R26, 0x8, RZ ;  /* 0x000000081a1a7824 */ /* 0x000fc800078e00ff */
[----:B------:R-:W-:Y:S01]  /*0a50*/  IMAD R15, R15, 0x10, R26 ;  /* 0x000000100f0f7824 */ /* 0x000fe200078e021a */
[----:B-1----:R-:W-:-:S06]  /*0a60*/  ULEA UR5, UR6, UR5, 0x18 ;  /* 0x0000000506057291 */ /* 0x002fcc000f8ec0ff */
[----:B------:R-:W-:-:S06]  /*0a70*/  LEA R15, R15, UR5, 0x1 ;  /* 0x000000050f0f7c11 */ /* 0x000fcc000f8e08ff */
[----:B0-----:R-:W2:Y:S01]  /*0a80*/  LDSM.16.M88.4 R12, [R15] ;  /* 0x000000000f0c783b */ /* 0x001ea20000000200 */
[----:B------:R-:W-:Y:S01]  /*0a90*/  BAR.SYNC.DEFER_BLOCKING 0x0 ;  /* 0x0000000000007b1d */ /* 0x000fe20000010000 */
[C---:B--2---:R-:W-:Y:S08]  /*0aa0*/  HMMA.16816.F32 R8, R12.reuse, R20, R8 ;  /* 0x000000140c08723c */ /* 0x044ff00000001808 */
[----:B---3--:R-:W-:Y:S01]  /*0ab0*/  HMMA.16816.F32 R4, R12, R22, R4 ;  /* 0x000000160c04723c */ /* 0x008fe20000001804 */
[----:B------:R-:W-:-:S04]  /*0ac0*/  NOP ;  /* 0x0000000000007918 */ /* 0x000fc80000000000 */
[----:B------:R-:W-:-:S15]  /*0ad0*/  BRA.U !UP0, `(.L_x_35) ;  /* 0xfffffff508fc7547 */ /* 0x000fde000b83ffff */
[----:B------:R-:W0:Y:S01]  /*0ae0*/  S2UR UR5, SR_CgaCtaId ;  /* 0x00000000000579c3 */ /* 0x000e220000008800 */
[----:B------:R-:W1:Y:S01]  /*0af0*/  S2R R13, SR_TID.X ;  /* 0x00000000000d7919 */ /* 0x000e620000002100 */
[----:B------:R-:W-:Y:S01]  /*0b00*/  UMOV UR4, 0x400 ;  /* 0x0000040000047882 */ /* 0x000fe20000000000 */
[----:B------:R-:W-:Y:S01]  /*0b10*/  IMAD.SHL.U32 R0, R17, 0x400, RZ ;  /* 0x0000040011007824 */ /* 0x000fe200078e00ff */
[----:B------:R-:W-:Y:S01]  /*0b20*/  UIADD3 UR4, UPT, UPT, UR4, 0x200, URZ ;  /* 0x0000020004047890 */ /* 0x000fe2000fffe0ff */
[----:B------:R-:W-:Y:S01]  /*0b30*/  LEA R24, R27, R24, 0x3 ;  /* 0x000000181b187211 */ /* 0x000fe200078e18ff */
[----:B------:R-:W2:Y:S01]  /*0b40*/  LDCU UR6, c[0x0][0x3a0] ;  /* 0x00007400ff0677ac */ /* 0x000ea20008000800 */
[----:B------:R-:W-:Y:S02]  /*0b50*/  SHF.R.U32.HI R12, RZ, 0x4, R2 ;  /* 0x00000004ff0c7819 */ /* 0x000fe40000011602 */
[----:B------:R-:W-:-:S03]  /*0b60*/  LEA R14, R17, R18, 0x4 ;  /* 0x00000012110e7211 */ /* 0x000fc600078e20ff */
[----:B------:R-:W-:Y:S01]  /*0b70*/  IMAD R19, R19, 0x10, R12 ;  /* 0x0000001013137824 */ /* 0x000fe200078e020c */
[----:B------:R-:W-:-:S03]  /*0b80*/  IADD3 R12, PT, PT, R16, R12, RZ ;  /* 0x0000000c100c7210 */ /* 0x000fc60007ffe0ff */
[----:B------:R-:W-:-:S04]  /*0b90*/  IMAD R18, R19, 0x54, R18 ;  /* 0x0000005413127824 */ /* 0x000fc800078e0212 */
[----:B------:R-:W-:Y:S01]  /*0ba0*/  IMAD R18, R17, 0x10, R18 ;  /* 0x0000001011127824 */ /* 0x000fe200078e0212 */
[----:B0-----:R-:W-:-:S03]  /*0bb0*/  ULEA UR4, UR5, UR4, 0x18 ;  /* 0x0000000405047291 */ /* 0x001fc6000f8ec0ff */
[----:B------:R-:W-:-:S03]  /*0bc0*/  UMOV UR5, 0x2a10 ;  /* 0x00002a1000057882 */ /* 0x000fc60000000000 */
[----:B------:R-:W-:Y:S01]  /*0bd0*/  VIADD R3, R0, UR4 ;  /* 0x0000000400037c36 */ /* 0x000fe20008000000 */
[----:B-1----:R-:W-:-:S03]  /*0be0*/  LOP3.LUT R13, R13, 0xf, RZ, 0xc0, !PT ;  /* 0x0000000f0d0d7812 */ /* 0x002fc600078ec0ff */
[----:B------:R-:W-:Y:S02]  /*0bf0*/  IMAD.U32 R24, R24, 0x8, R3 ;  /* 0x0000000818187824 */ /* 0x000fe400078e0003 */
[----:B------:R-:W-:-:S03]  /*0c00*/  IMAD.IADD R3, R14, 0x1, R13 ;  /* 0x000000010e037824 */ /* 0x000fc600078e020d */
[----:B------:R0:W-:Y:S04]  /*0c10*/  STS.64 [R24], R8 ;  /* 0x0000000818007388 */ /* 0x0001e80000000a00 */
[----:B------:R1:W-:Y:S01]  /*0c20*/  STS.64 [R24+0x200], R10 ;  /* 0x0002000a18007388 */ /* 0x0003e20000000a00 */
[C---:B------:R-:W-:Y:S02]  /*0c30*/  ISETP.GT.U32.AND P0, PT, R3.reuse, 0x53, PT ;  /* 0x000000530300780c */ /* 0x040fe40003f04070 */
[----:B------:R-:W-:Y:S01]  /*0c40*/  LEA R3, R3, UR5, 0x2 ;  /* 0x0000000503037c11 */ /* 0x000fe2000f8e10ff */
[----:B------:R3:W-:Y:S04]  /*0c50*/  STS.64 [R24+0x20], R4 ;  /* 0x0000200418007388 */ /* 0x0007e80000000a00 */
[----:B------:R3:W-:Y:S01]  /*0c60*/  STS.64 [R24+0x220], R6 ;  /* 0x0002200618007388 */ /* 0x0007e20000000a00 */
[----:B0-----:R-:W-:-:S02]  /*0c70*/  IMAD.SHL.U32 R9, R2, 0x4, RZ ;  /* 0x0000000402097824 */ /* 0x001fc400078e00ff */
[----:B-1----:R-:W-:-:S03]  /*0c80*/  IMAD.IADD R11, R13, 0x1, R18 ;  /* 0x000000010d0b7824 */ /* 0x002fc600078e0212 */
[----:B------:R-:W-:-:S05]  /*0c90*/  LOP3.LUT R9, R0, R9, RZ, 0xfc, !PT ;  /* 0x0000000900097212 */ /* 0x000fca00078efcff */
[----:B------:R-:W-:Y:S01]  /*0ca0*/  VIADD R9, R9, UR4 ;  /* 0x0000000409097c36 */ /* 0x000fe20008000000 */
[----:B--23--:R-:W-:Y:S06]  /*0cb0*/  BAR.SYNC.DEFER_BLOCKING 0x0 ;  /* 0x0000000000007b1d */ /* 0x00cfec0000010000 */
.L_x_36:
[----:B------:R-:W0:Y:S01]  /*0cc0*/  LDC.64 R4, c[0x0][0x390] ;  /* 0x0000e400ff047b82 */ /* 0x000e220000000a00 */
[----:B------:R-:W-:-:S07]  /*0cd0*/  ISETP.GE.OR P1, PT, R12, UR6, P0 ;  /* 0x000000060c007c0c */ /* 0x000fce0008726670 */
[----:B------:R-:W1:Y:S06]  /*0ce0*/  LDC.64 R6, c[0x0][0x398] ;  /* 0x0000e600ff067b82 */ /* 0x000e6c0000000a00 */
[----:B------:R2:W3:Y:S01]  /*0cf0*/  @!P1 LDS R0, [R9] ;  /* 0x0000000009009984 */ /* 0x0004e20000000800 */
[----:B0-----:R-:W-:-:S05]  /*0d00*/  @!P1 IMAD.WIDE.U32 R4, R11, 0x4, R4 ;  /* 0x000000040b049825 */ /* 0x001fca00078e0004 */
[----:B------:R-:W4:Y:S01]  /*0d10*/  @!P1 LDG.E R15, desc[UR8][R4.64] ;  /* 0x00000008040f9981 */ /* 0x000f22000c1e1900 */
[----:B------:R-:W3:Y:S01]  /*0d20*/  @!P1 LDC R13, c[0x3][R3] ;  /* 0x00c00000030d9b82 */ /* 0x000ee20000000800 */
[----:B------:R-:W-:Y:S01]  /*0d30*/  IADD3 R12, PT, PT, R12, 0x2, RZ ;  /* 0x000000020c0c7810 */ /* 0x000fe20007ffe0ff */
[----:B-1----:R-:W-:-:S04]  /*0d40*/  @!P1 IMAD.WIDE.U32 R6, R11, 0x4, R6 ;  /* 0x000000040b069825 */ /* 0x002fc800078e0006 */
[----:B--2---:R-:W-:Y:S02]  /*0d50*/  VIADD R9, R9, 0x80 ;  /* 0x0000008009097836 */ /* 0x004fe40000000000 */
[----:B------:R-:W-:Y:S02]  /*0d60*/  VIADD R11, R11, 0xa8 ;  /* 0x000000a80b0b7836 */ /* 0x000fe40000000000 */
[----:B---3--:R-:W-:-:S04]  /*0d70*/  @!P1 FADD R0, R0, R13 ;  /* 0x0000000d00009221 */ /* 0x008fc80000000000 */
[----:B----4-:R-:W-:-:S05]  /*0d80*/  @!P1 FADD R0, R0, R15 ;  /* 0x0000000f00009221 */ /* 0x010fca0000000000 */
[C---:B------:R-:W-:Y:S02]  /*0d90*/  @!P1 FSETP.GE.AND P2, PT, R0.reuse, 1, PT ;  /* 0x3f8000000000980b */ /* 0x040fe40003f46000 */
[C---:B------:R-:W-:Y:S02]  /*0da0*/  @!P1 FSET.BF.GE.AND R13, R0.reuse, 1, PT ;  /* 0x3f800000000d980a */ /* 0x040fe40003806000 */
[----:B------:R-:W-:-:S05]  /*0db0*/  @!P1 FSEL R15, R0, RZ, !P2 ;  /* 0x000000ff000f9208 */ /* 0x000fca0005000000 */
[----:B------:R0:W-:Y:S04]  /*0dc0*/  @!P1 STG.E desc[UR8][R4.64], R15 ;  /* 0x0000000f04009986 */ /* 0x0001e8000c101908 */
[----:B------:R0:W-:Y:S01]  /*0dd0*/  @!P1 STG.E desc[UR8][R6.64], R13 ;  /* 0x0000000d06009986 */ /* 0x0001e2000c101908 */
[C---:B------:R-:W-:Y:S01]  /*0de0*/  ISETP.GE.U32.AND P1, PT, R2.reuse, 0xe0, PT ;  /* 0x000000e00200780c */ /* 0x040fe20003f26070 */
[----:B------:R-:W-:-:S12]  /*0df0*/  VIADD R2, R2, 0x20 ;  /* 0x0000002002027836 */ /* 0x000fd80000000000 */
[----:B0-----:R-:W-:Y:S05]  /*0e00*/  @!P1 BRA `(.L_x_36) ;  /* 0xfffffffc00ac9947 */ /* 0x001fea000383ffff */
[----:B------:R-:W-:Y:S05]  /*0e10*/  EXIT ;  /* 0x000000000000794d */ /* 0x000fea0003800000 */
.L_x_37:
        /* <DEDUP_REMOVED lines=14> */
.L_x_99:


//--------------------- .text._Z22fc1_wmma_if_kernel_1x2PK6__halfS1_PfS2_PS_i --------------------------
	.section	.text._Z22fc1_wmma_if_kernel_1x2PK6__halfS1_PfS2_PS_i,"ax",@progbits
	.align	128
        .global         _Z22fc1_wmma_if_kernel_1x2PK6__halfS1_PfS2_PS_i
        .type           _Z22fc1_wmma_if_kernel_1x2PK6__halfS1_PfS2_PS_i,@function
        .size           _Z22fc1_wmma_if_kernel_1x2PK6__halfS1_PfS2_PS_i,(.L_x_100 - _Z22fc1_wmma_if_kernel_1x2PK6__halfS1_PfS2_PS_i)
        .other          _Z22fc1_wmma_if_kernel_1x2PK6__halfS1_PfS2_PS_i,@"STO_CUDA_ENTRY STV_DEFAULT"
_Z22fc1_wmma_if_kernel_1x2PK6__halfS1_PfS2_PS_i:
.text._Z22fc1_wmma_if_kernel_1x2PK6__halfS1_PfS2_PS_i:
[----:B------:R-:W-:Y:S01]  /*0000*/  LDC R1, c[0x0][0x37c] ;  /* 0x0000df00ff017b82 */ /* 0x000fe20000000800 */
[----:B------:R-:W0:Y:S07]  /*0010*/  S2R R0, SR_TID.X ;  /* 0x0000000000007919 */ /* 0x000e2e0000002100 */
[----:B------:R-:W1:Y:S08]  /*0020*/  S2UR UR5, SR_CTAID.X ;  /* 0x00000000000579c3 */ /* 0x000e700000002500 */
[----:B------:R-:W2:Y:S08]  /*0030*/  S2UR UR7, SR_CTAID.Y ;  /* 0x00000000000779c3 */ /* 0x000eb00000002600 */
[----:B------:R-:W3:Y:S01]  /*0040*/  LDC R3, c[0x0][0x3a8] ;  /* 0x0000ea00ff037b82 */ /* 0x000ee20000000800 */
[----:B-1----:R-:W-:Y:S01]  /*0050*/  USHF.L.U32 UR5, UR5, 0x5, URZ ;  /* 0x0000000505057899 */ /* 0x002fe200080006ff */
[----:B0-----:R-:W-:Y:S01]  /*0060*/  SHF.R.U32.HI R2, RZ, 0x5, R0 ;  /* 0x00000005ff027819 */ /* 0x001fe20000011600 */
[----:B--2---:R-:W-:-:S04]  /*0070*/  USHF.L.U32 UR9, UR7, 0x4, URZ ;  /* 0x0000000407097899 */ /* 0x004fc800080006ff */
[----:B------:R-:W-:-:S04]  /*0080*/  LEA R2, R2, UR5, 0x4 ;  /* 0x0000000502027c11 */ /* 0x000fc8000f8e20ff */
[----:B------:R-:W-:-:S04]  /*0090*/  ISETP.GT.U32.AND P0, PT, R2, 0x7f, PT ;  /* 0x0000007f0200780c */ /* 0x000fc80003f04070 */
[----:B---3--:R-:W-:-:S13]  /*00a0*/  ISETP.LE.OR P0, PT, R3, UR9, P0 ;  /* 0x0000000903007c0c */ /* 0x008fda0008703670 */
[----:B------:R-:W-:Y:S05]  /*00b0*/  @P0 EXIT ;  /* 0x000000000000094d */ /* 0x000fea0003800000 */
[----:B------:R-:W0:Y:S01]  /*00c0*/  LDC R3, c[0x0][0x360] ;  /* 0x0000d800ff037b82 */ /* 0x000e220000000800 */
[----:B------:R-:W-:Y:S01]  /*00d0*/  UMOV UR4, 0x400 ;  /* 0x0000040000047882 */ /* 0x000fe20000000000 */
[----:B------:R-:W-:Y:S01]  /*00e0*/  CS2R R10, SRZ ;  /* 0x00000000000a7805 */ /* 0x000fe2000001ff00 */
[----:B------:R-:W1:Y:S05]  /*00f0*/  LDCU.64 UR10, c[0x0][0x358] ;  /* 0x00006b00ff0a77ac */ /* 0x000e6a0008000a00 */
[----:B------:R-:W2:Y:S01]  /*0100*/  S2UR UR6, SR_CgaCtaId ;  /* 0x00000000000679c3 */ /* 0x000ea20000008800 */
[----:B0-----:R-:W0:Y:S01]  /*0110*/  I2F.U32.RP R8, R3 ;  /* 0x0000000300087306 */ /* 0x001e220000209000 */
[----:B------:R-:W-:Y:S01]  /*0120*/  IMAD.IADD R2, R0, 0x1, R3 ;  /* 0x0000000100027824 */ /* 0x000fe200078e0203 */
[----:B------:R-:W-:-:S04]  /*0130*/  ISETP.NE.U32.AND P2, PT, R3, RZ, PT ;  /* 0x000000ff0300720c */ /* 0x000fc80003f45070 */
[C---:B------:R-:W-:Y:S02]  /*0140*/  ISETP.GE.U32.AND P0, PT, R2.reuse, 0x100, PT ;  /* 0x000001000200780c */ /* 0x040fe40003f06070 */
[----:B------:R-:W-:Y:S01]  /*0150*/  VIMNMX.U32 R7, PT, PT, R2, 0x100, !PT ;  /* 0x0000010002077848 */ /* 0x000fe20007fe0000 */
[----:B--2---:R-:W-:Y:S01]  /*0160*/  ULEA UR4, UR6, UR4, 0x18 ;  /* 0x0000000406047291 */ /* 0x004fe2000f8ec0ff */
[----:B0-----:R-:W0:Y:S05]  /*0170*/  MUFU.RCP R8, R8 ;  /* 0x0000000800087308 */ /* 0x001e2a0000001000 */
[----:B------:R-:W-:Y:S01]  /*0180*/  LEA R16, R0, UR4, 0x1 ;  /* 0x0000000400107c11 */ /* 0x000fe2000f8e08ff */
[----:B------:R-:W-:Y:S01]  /*0190*/  UMOV UR4, URZ ;  /* 0x000000ff00047c82 */ /* 0x000fe20008000000 */
[----:B0-----:R-:W-:-:S04]  /*01a0*/  VIADD R4, R8, 0xffffffe ;  /* 0x0ffffffe08047836 */ /* 0x001fc80000000000 */
[----:B------:R0:W2:Y:S02]  /*01b0*/  F2I.FTZ.U32.TRUNC.NTZ R5, R4 ;  /* 0x0000000400057305 */ /* 0x0000a4000021f000 */
[----:B0-----:R-:W-:Y:S02]  /*01c0*/  IMAD.MOV.U32 R4, RZ, RZ, RZ ;  /* 0x000000ffff047224 */ /* 0x001fe400078e00ff */
[----:B--2---:R-:W-:-:S04]  /*01d0*/  IMAD.MOV R6, RZ, RZ, -R5 ;  /* 0x000000ffff067224 */ /* 0x004fc800078e0a05 */
[----:B------:R-:W-:Y:S01]  /*01e0*/  IMAD R9, R6, R3, RZ ;  /* 0x0000000306097224 */ /* 0x000fe200078e02ff */
[----:B------:R-:W-:-:S03]  /*01f0*/  SEL R6, RZ, 0x1, P0 ;  /* 0x00000001ff067807 */ /* 0x000fc60000000000 */
[----:B------:R-:W-:Y:S01]  /*0200*/  IMAD.HI.U32 R5, R5, R9, R4 ;  /* 0x0000000905057227 */ /* 0x000fe200078e0004 */
[----:B------:R-:W-:Y:S02]  /*0210*/  IADD3 R2, PT, PT, R7, -R2, -R6 ;  /* 0x8000000207027210 */ /* 0x000fe40007ffe806 */
[----:B------:R-:W-:-:S03]  /*0220*/  CS2R R8, SRZ ;  /* 0x0000000000087805 */ /* 0x000fc6000001ff00 */
[----:B------:R-:W-:-:S04]  /*0230*/  IMAD.HI.U32 R5, R5, R2, RZ ;  /* 0x0000000205057227 */ /* 0x000fc800078e00ff */
[----:B------:R-:W-:-:S04]  /*0240*/  IMAD.MOV R4, RZ, RZ, -R5 ;  /* 0x000000ffff047224 */ /* 0x000fc800078e0a05 */
[----:B------:R-:W-:Y:S02]  /*0250*/  IMAD R2, R3, R4, R2 ;  /* 0x0000000403027224 */ /* 0x000fe400078e0202 */
[----:B------:R-:W-:-:S03]  /*0260*/  IMAD.MOV.U32 R4, RZ, RZ, RZ ;  /* 0x000000ffff047224 */ /* 0x000fc600078e00ff */
        /* <DEDUP_REMOVED lines=9> */
.L_x_43:
[----:B------:R-:W-:Y:S01]  /*0300*/  ISETP.GT.U32.AND P0, PT, R0, 0xff, PT ;  /* 0x000000ff0000780c */ /* 0x000fe20003f04070 */
[----:B------:R-:W-:-:S12]  /*0310*/  BSSY.RECONVERGENT B0, `(.L_x_38) ;  /* 0x0000059000007945 */ /* 0x000fd80003800200 */
[----:B------:R-:W-:Y:S05]  /*0320*/  @P0 BRA `(.L_x_39) ;  /* 0x00000004005c0947 */ /* 0x000fea0003800000 */
[C---:B------:R-:W-:Y:S01]  /*0330*/  LOP3.LUT R17, R2.reuse, 0x3, RZ, 0xc0, !PT ;  /* 0x0000000302117812 */ /* 0x040fe200078ec0ff */
[----:B------:R-:W-:Y:S01]  /*0340*/  BSSY.RECONVERGENT B1, `(.L_x_40) ;  /* 0x0000025000017945 */ /* 0x000fe20003800200 */
[----:B------:R-:W-:Y:S01]  /*0350*/  ISETP.GE.U32.AND P0, PT, R2, 0x3, PT ;  /* 0x000000030200780c */ /* 0x000fe20003f06070 */
[----:B------:R-:W-:Y:S01]  /*0360*/  IMAD.MOV.U32 R24, RZ, RZ, R0 ;  /* 0x000000ffff187224 */ /* 0x000fe200078e0000 */
[----:B------:R-:W-:-:S13]  /*0370*/  ISETP.NE.AND P1, PT, R17, 0x3, PT ;  /* 0x000000031100780c */ /* 0x000fda0003f25270 */
[----:B------:R-:W-:Y:S05]  /*0380*/  @!P1 BRA `(.L_x_41) ;  /* 0x0000000000809947 */ /* 0x000fea0003800000 */
[----:B------:R-:W0:Y:S01]  /*0390*/  S2R R15, SR_TID.X ;  /* 0x00000000000f7919 */ /* 0x000e220000002100 */
[----:B------:R-:W1:Y:S01]  /*03a0*/  LDC.64 R12, c[0x0][0x380] ;  /* 0x0000e000ff0c7b82 */ /* 0x000e620000000a00 */
[----:B------:R-:W-:Y:S02]  /*03b0*/  LEA.HI R14, R0, UR9, RZ, 0x1c ;  /* 0x00000009000e7c11 */ /* 0x000fe4000f8fe0ff */
[----:B0-----:R-:W-:-:S04]  /*03c0*/  LOP3.LUT R15, R15, 0xf, RZ, 0xc0, !PT ;  /* 0x0000000f0f0f7812 */ /* 0x001fc800078ec0ff */
[----:B------:R-:W-:-:S05]  /*03d0*/  LEA R14, R14, R15, 0x8 ;  /* 0x0000000f0e0e7211 */ /* 0x000fca00078e40ff */
[----:B------:R-:W-:-:S04]  /*03e0*/  VIADD R15, R14, UR4 ;  /* 0x000000040e0f7c36 */ /* 0x000fc80008000000 */
[----:B-1----:R-:W-:-:S06]  /*03f0*/  IMAD.WIDE.U32 R14, R15, 0x2, R12 ;  /* 0x000000020f0e7825 */ /* 0x002fcc00078e000c */
[----:B------:R-:W2:Y:S01]  /*0400*/  LDG.E.U16.CONSTANT R15, desc[UR10][R14.64] ;  /* 0x0000000a0e0f7981 */ /* 0x000ea2000c1e9500 */
[----:B------:R-:W-:Y:S01]  /*0410*/  ISETP.NE.AND P1, PT, R17, RZ, PT ;  /* 0x000000ff1100720c */ /* 0x000fe20003f25270 */
[----:B------:R-:W-:-:S04]  /*0420*/  IMAD.IADD R18, R0, 0x1, R3 ;  /* 0x0000000100127824 */ /* 0x000fc800078e0203 */
[----:B------:R-:W-:Y:S01]  /*0430*/  IMAD.MOV.U32 R24, RZ, RZ, R18 ;  /* 0x000000ffff187224 */ /* 0x000fe200078e0012 */
[----:B--2---:R0:W-:Y:S07]  /*0440*/  STS.U16 [R16], R15 ;  /* 0x0000000f10007388 */ /* 0x0041ee0000000400 */
[----:B------:R-:W-:Y:S05]  /*0450*/  @!P1 BRA `(.L_x_41) ;  /* 0x00000000004c9947 */ /* 0x000fea0003800000 */
[----:B------:R-:W-:Y:S01]  /*0460*/  ISETP.NE.AND P1, PT, R17, 0x1, PT ;  /* 0x000000011100780c */ /* 0x000fe20003f25270 */
[C---:B------:R-:W-:Y:S01]  /*0470*/  IMAD.IADD R24, R18.reuse, 0x1, R3 ;  /* 0x0000000112187824 */ /* 0x040fe200078e0203 */
[C---:B------:R-:W-:Y:S02]  /*0480*/  LOP3.LUT R14, R18.reuse, 0xf, RZ, 0xc0, !PT ;  /* 0x0000000f120e7812 */ /* 0x040fe400078ec0ff */
[----:B0-----:R-:W-:-:S05]  /*0490*/  LEA.HI R15, R18, UR9, RZ, 0x1c ;  /* 0x00000009120f7c11 */ /* 0x001fca000f8fe0ff */
[----:B------:R-:W-:-:S04]  /*04a0*/  IMAD R14, R15, 0x100, R14 ;  /* 0x000001000f0e7824 */ /* 0x000fc800078e020e */
[----:B------:R-:W-:Y:S01]  /*04b0*/  @P1 LOP3.LUT R17, R24, 0xf, RZ, 0xc0, !PT ;  /* 0x0000000f18111812 */ /* 0x000fe200078ec0ff */
[----:B------:R-:W-:Y:S01]  /*04c0*/  VIADD R15, R14, UR4 ;  /* 0x000000040e0f7c36 */ /* 0x000fe20008000000 */
[----:B------:R-:W-:-:S03]  /*04d0*/  @P1 LEA.HI R18, R24, UR9, RZ, 0x1c ;  /* 0x0000000918121c11 */ /* 0x000fc6000f8fe0ff */
[----:B------:R-:W-:Y:S01]  /*04e0*/  IMAD.WIDE.U32 R14, R15, 0x2, R12 ;  /* 0x000000020f0e7825 */ /* 0x000fe200078e000c */
[----:B------:R-:W-:-:S05]  /*04f0*/  @P1 LEA R17, R18, R17, 0x8 ;  /* 0x0000001112111211 */ /* 0x000fca00078e40ff */
[----:B------:R-:W-:Y:S01]  /*0500*/  @P1 VIADD R17, R17, UR4 ;  /* 0x0000000411111c36 */ /* 0x000fe20008000000 */
[----:B------:R-:W2:Y:S03]  /*0510*/  LDG.E.U16.CONSTANT R14, desc[UR10][R14.64] ;  /* 0x0000000a0e0e7981 */ /* 0x000ea6000c1e9500 */
[----:B------:R-:W-:-:S06]  /*0520*/  @P1 IMAD.WIDE.U32 R12, R17, 0x2, R12 ;  /* 0x00000002110c1825 */ /* 0x000fcc00078e000c */
[----:B------:R-:W3:Y:S01]  /*0530*/  @P1 LDG.E.U16.CONSTANT R12, desc[UR10][R12.64] ;  /* 0x0000000a0c0c1981 */ /* 0x000ee2000c1e9500 */
[----:B------:R-:W-:-:S04]  /*0540*/  IMAD R18, R3, 0x2, R16 ;  /* 0x0000000203127824 */ /* 0x000fc800078e0210 */
[----:B------:R-:W-:Y:S02]  /*0550*/  @P1 IMAD R17, R3, 0x2, R18 ;  /* 0x0000000203111824 */ /* 0x000fe400078e0212 */
[----:B------:R-:W-:Y:S01]  /*0560*/  @P1 IMAD.IADD R24, R24, 0x1, R3 ;  /* 0x0000000118181824 */ /* 0x000fe200078e0203 */
[----:B--2---:R1:W-:Y:S04]  /*0570*/  STS.U16 [R18], R14 ;  /* 0x0000000e12007388 */ /* 0x0043e80000000400 */
[----:B---3--:R1:W-:Y:S02]  /*0580*/  @P1 STS.U16 [R17], R12 ;  /* 0x0000000c11001388 */ /* 0x0083e40000000400 */
.L_x_41:
[----:B------:R-:W-:Y:S05]  /*0590*/  BSYNC.RECONVERGENT B1 ;  /* 0x0000000000017941 */ /* 0x000fea0003800200 */
.L_x_40:
[----:B------:R-:W-:Y:S05]  /*05a0*/  @!P0 BRA `(.L_x_39) ;  /* 0x0000000000bc8947 */ /* 0x000fea0003800000 */
[----:B------:R-:W2:Y:S01]  /*05b0*/  S2UR UR8, SR_CgaCtaId ;  /* 0x00000000000879c3 */ /* 0x000ea20000008800 */
[----:B------:R-:W-:Y:S01]  /*05c0*/  UMOV UR6, 0x400 ;  /* 0x0000040000067882 */ /* 0x000fe20000000000 */
[C---:B------:R-:W-:Y:S01]  /*05d0*/  LEA R26, R3.reuse, R24, 0x1 ;  /* 0x00000018031a7211 */ /* 0x040fe200078e08ff */
[----:B------:R-:W-:Y:S02]  /*05e0*/  IMAD R28, R3, 0x3, R24 ;  /* 0x00000003031c7824 */ /* 0x000fe400078e0218 */
[----:B-1----:R-:W-:-:S03]  /*05f0*/  IMAD.IADD R17, R24, 0x1, R3 ;  /* 0x0000000118117824 */ /* 0x002fc600078e0203 */
[----:B------:R-:W1:Y:S01]  /*0600*/  LDC.64 R12, c[0x0][0x380] ;  /* 0x0000e000ff0c7b82 */ /* 0x000e620000000a00 */
[----:B--2---:R-:W-:-:S06]  /*0610*/  ULEA UR6, UR8, UR6, 0x18 ;  /* 0x0000000608067291 */ /* 0x004fcc000f8ec0ff */
[----:B------:R-:W-:-:S07]  /*0620*/  LEA R25, R24, UR6, 0x1 ;  /* 0x0000000618197c11 */ /* 0x000fce000f8e08ff */
.L_x_42:
[----:B0-2---:R-:W-:Y:S02]  /*0630*/  LOP3.LUT R15, R24, 0xf, RZ, 0xc0, !PT ;  /* 0x0000000f180f7812 */ /* 0x005fe400078ec0ff */
[----:B------:R-:W-:Y:S02]  /*0640*/  LOP3.LUT R19, R17, 0xf, RZ, 0xc0, !PT ;  /* 0x0000000f11137812 */ /* 0x000fe400078ec0ff */
[----:B------:R-:W-:Y:S01]  /*0650*/  LOP3.LUT R20, R26, 0xf, RZ, 0xc0, !PT ;  /* 0x0000000f1a147812 */ /* 0x000fe200078ec0ff */
[----:B------:R-:W-:Y:S01]  /*0660*/  VIADD R15, R15, UR4 ;  /* 0x000000040f0f7c36 */ /* 0x000fe20008000000 */
[----:B------:R-:W-:Y:S01]  /*0670*/  LEA.HI R18, R24, UR9, RZ, 0x1c ;  /* 0x0000000918127c11 */ /* 0x000fe2000f8fe0ff */
[----:B------:R-:W-:Y:S01]  /*0680*/  VIADD R19, R19, UR4 ;  /* 0x0000000413137c36 */ /* 0x000fe20008000000 */
[----:B------:R-:W-:Y:S01]  /*0690*/  LEA.HI R14, R17, UR9, RZ, 0x1c ;  /* 0x00000009110e7c11 */ /* 0x000fe2000f8fe0ff */
[----:B------:R-:W-:Y:S01]  /*06a0*/  VIADD R21, R20, UR4 ;  /* 0x0000000414157c36 */ /* 0x000fe20008000000 */
[----:B------:R-:W-:Y:S01]  /*06b0*/  LEA.HI R20, R26, UR9, RZ, 0x1c ;  /* 0x000000091a147c11 */ /* 0x000fe2000f8fe0ff */
[----:B------:R-:W-:Y:S01]  /*06c0*/  IMAD R23, R18, 0x100, R15 ;  /* 0x0000010012177824 */ /* 0x000fe200078e020f */
[----:B------:R-:W-:-:S02]  /*06d0*/  LOP3.LUT R18, R28, 0xf, RZ, 0xc0, !PT ;  /* 0x0000000f1c127812 */ /* 0x000fc400078ec0ff */
[----:B------:R-:W-:Y:S01]  /*06e0*/  LEA R15, R14, R19, 0x8 ;  /* 0x000000130e0f7211 */ /* 0x000fe200078e40ff */
[----:B------:R-:W-:Y:S01]  /*06f0*/  IMAD R19, R20, 0x100, R21 ;  /* 0x0000010014137824 */ /* 0x000fe200078e0215 */
[----:B------:R-:W-:Y:S01]  /*0700*/  LEA.HI R14, R28, UR9, RZ, 0x1c ;  /* 0x000000091c0e7c11 */ /* 0x000fe2000f8fe0ff */
[----:B------:R-:W-:Y:S02]  /*0710*/  VIADD R21, R18, UR4 ;  /* 0x0000000412157c36 */ /* 0x000fe40008000000 */
[----:B-1----:R-:W-:-:S04]  /*0720*/  IMAD.WIDE.U32 R22, R23, 0x2, R12 ;  /* 0x0000000217167825 */ /* 0x002fc800078e000c */
[----:B------:R-:W-:Y:S02]  /*0730*/  IMAD R21, R14, 0x100, R21 ;  /* 0x000001000e157824 */ /* 0x000fe400078e0215 */
[--C-:B------:R-:W-:Y:S01]  /*0740*/  IMAD.WIDE.U32 R14, R15, 0x2, R12.reuse ;  /* 0x000000020f0e7825 */ /* 0x100fe200078e000c */
[----:B------:R-:W2:Y:S03]  /*0750*/  LDG.E.U16.CONSTANT R22, desc[UR10][R22.64] ;  /* 0x0000000a16167981 */ /* 0x000ea6000c1e9500 */
[--C-:B------:R-:W-:Y:S02]  /*0760*/  IMAD.WIDE.U32 R18, R19, 0x2, R12.reuse ;  /* 0x0000000213127825 */ /* 0x100fe400078e000c */
[----:B------:R0:W3:Y:S02]  /*0770*/  LDG.E.U16.CONSTANT R14, desc[UR10][R14.64] ;  /* 0x0000000a0e0e7981 */ /* 0x0000e4000c1e9500 */
[----:B------:R-:W-:-:S02]  /*0780*/  IMAD.WIDE.U32 R20, R21, 0x2, R12 ;  /* 0x0000000215147825 */ /* 0x000fc400078e000c */
[----:B------:R-:W4:Y:S04]  /*0790*/  LDG.E.U16.CONSTANT R18, desc[UR10][R18.64] ;  /* 0x0000000a12127981 */ /* 0x000f28000c1e9500 */
[----:B------:R-:W5:Y:S01]  /*07a0*/  LDG.E.U16.CONSTANT R20, desc[UR10][R20.64] ;  /* 0x0000000a14147981 */ /* 0x000f62000c1e9500 */
[C-C-:B------:R-:W-:Y:S02]  /*07b0*/  IMAD R27, R3.reuse, 0x2, R25.reuse ;  /* 0x00000002031b7824 */ /* 0x140fe400078e0219 */
[C-C-:B------:R-:W-:Y:S02]  /*07c0*/  IMAD R29, R3.reuse, 0x4, R25.reuse ;  /* 0x00000004031d7824 */ /* 0x140fe400078e0219 */
[C---:B0-----:R-:W-:Y:S01]  /*07d0*/  IMAD R15, R3.reuse, 0x6, R25 ;  /* 0x00000006030f7824 */ /* 0x041fe200078e0219 */
[----:B------:R-:W-:-:S04]  /*07e0*/  IADD3 R24, PT, PT, R3, R24, R3 ;  /* 0x0000001803187210 */ /* 0x000fc80007ffe003 */
[----:B------:R-:W-:-:S04]  /*07f0*/  IADD3 R24, PT, PT, R3, R24, R3 ;  /* 0x0000001803187210 */ /* 0x000fc80007ffe003 */
[----:B------:R-:W-:Y:S01]  /*0800*/  ISETP.GE.U32.AND P0, PT, R24, 0x100, PT ;  /* 0x000001001800780c */ /* 0x000fe20003f06070 */
[C---:B------:R-:W-:Y:S01]  /*0810*/  IMAD R28, R3.reuse, 0x4, R28 ;  /* 0x00000004031c7824 */ /* 0x040fe200078e021c */
[C---:B------:R-:W-:Y:S01]  /*0820*/  LEA R26, R3.reuse, R26, 0x2 ;  /* 0x0000001a031a7211 */ /* 0x040fe200078e10ff */
[C---:B------:R-:W-:Y:S01]  /*0830*/  IMAD R17, R3.reuse, 0x4, R17 ;  /* 0x0000000403117824 */ /* 0x040fe200078e0211 */
[----:B--2---:R0:W-:Y:S04]  /*0840*/  STS.U16 [R25], R22 ;  /* 0x0000001619007388 */ /* 0x0041e80000000400 */
[----:B---3--:R2:W-:Y:S04]  /*0850*/  STS.U16 [R27], R14 ;  /* 0x0000000e1b007388 */ /* 0x0085e80000000400 */
[----:B----4-:R2:W-:Y:S04]  /*0860*/  STS.U16 [R29], R18 ;  /* 0x000000121d007388 */ /* 0x0105e80000000400 */
[----:B-----5:R2:W-:Y:S01]  /*0870*/  STS.U16 [R15], R20 ;  /* 0x000000140f007388 */ /* 0x0205e20000000400 */
[----:B0-----:R-:W-:Y:S01]  /*0880*/  IMAD R25, R3, 0x8, R25 ;  /* 0x0000000803197824 */ /* 0x001fe200078e0219 */
[----:B------:R-:W-:Y:S06]  /*0890*/  @!P0 BRA `(.L_x_42) ;  /* 0xfffffffc00648947 */ /* 0x000fec000383ffff */
.L_x_39:
[----:B------:R-:W-:Y:S05]  /*08a0*/  BSYNC.RECONVERGENT B0 ;  /* 0x0000000000007941 */ /* 0x000fea0003800200 */
.L_x_38:
[----:B-12---:R-:W1:Y:S01]  /*08b0*/  S2R R14, SR_TID.X ;  /* 0x00000000000e7919 */ /* 0x006e620000002100 */
[----:B------:R-:W2:Y:S01]  /*08c0*/  LDC.64 R12, c[0x0][0x388] ;  /* 0x0000e200ff0c7b82 */ /* 0x000ea20000000a00 */
[----:B------:R-:W-:Y:S01]  /*08d0*/  IMAD.MOV.U32 R19, RZ, RZ, RZ ;  /* 0x000000ffff137224 */ /* 0x000fe200078e00ff */
[----:B------:R-:W3:Y:S01]  /*08e0*/  S2R R24, SR_LANEID ;  /* 0x0000000000187919 */ /* 0x000ee20000000000 */
[----:B-1----:R-:W-:-:S04]  /*08f0*/  SHF.R.U32.HI R14, RZ, 0x5, R14 ;  /* 0x00000005ff0e7819 */ /* 0x002fc8000001160e */
[----:B------:R-:W-:Y:S02]  /*0900*/  LEA R14, R14, UR5, 0x4 ;  /* 0x000000050e0e7c11 */ /* 0x000fe4000f8e20ff */
[----:B---3--:R-:W-:Y:S02]  /*0910*/  LOP3.LUT R18, R24, 0x3, RZ, 0xc0, !PT ;  /* 0x0000000318127812 */ /* 0x008fe400078ec0ff */
[----:B------:R-:W-:Y:S02]  /*0920*/  SHF.R.U32.HI R17, RZ, 0x2, R24 ;  /* 0x00000002ff117819 */ /* 0x000fe40000011618 */
[----:B------:R-:W-:-:S03]  /*0930*/  LEA R21, R14, UR4, 0x8 ;  /* 0x000000040e157c11 */ /* 0x000fc6000f8e40ff */
[----:B0-----:R-:W-:-:S04]  /*0940*/  IMAD.WIDE.U32 R14, R17, 0x80, R18 ;  /* 0x00000080110e7825 */ /* 0x001fc800078e0012 */
[----:B--2---:R-:W-:Y:S01]  /*0950*/  IMAD.WIDE.U32 R12, R21, 0x2, R12 ;  /* 0x00000002150c7825 */ /* 0x004fe200078e000c */
        /* <DEDUP_REMOVED lines=8> */
[--C-:B------:R-:W-:Y:S01]  /*09e0*/  SHF.R.U32.HI R14, RZ, 0x3, R24.reuse ;  /* 0x00000003ff0e7819 */ /* 0x100fe20000011618 */
[----:B------:R-:W-:Y:S01]  /*09f0*/  UMOV UR6, 0x400 ;  /* 0x0000040000067882 */ /* 0x000fe20000000000 */
[----:B------:R-:W-:Y:S01]  /*0a00*/  LOP3.LUT R15, R24, 0x7, RZ, 0xc0, !PT ;  /* 0x00000007180f7812 */ /* 0x000fe200078ec0ff */
[----:B------:R-:W-:Y:S01]  /*0a10*/  UIADD3 UR4, UPT, UPT, UR4, 0x10, URZ ;  /* 0x0000001004047890 */ /* 0x000fe2000fffe0ff */
[----:B------:R-:W-:Y:S01]  /*0a20*/  SHF.R.U32.HI R24, RZ, 0x4, R24 ;  /* 0x00000004ff187819 */ /* 0x000fe20000011618 */
[----:B------:R-:W-:-:S02]  /*0a30*/  IMAD.SHL.U32 R14, R14, 0x8, RZ ;  /* 0x000000080e0e7824 */ /* 0x000fc400078e00ff */
[----:B------:R-:W-:Y:S01]  /*0a40*/  UISETP.GE.U32.AND UP0, UPT, UR4, 0x100, UPT ;  /* 0x000001000400788c */ /* 0x000fe2000bf06070 */
[----:B------:R-:W-:Y:S02]  /*0a50*/  SHF.L.U32 R24, R24, 0x3, RZ ;  /* 0x0000000318187819 */ /* 0x000fe400000006ff */
[----:B------:R-:W-:-:S05]  /*0a60*/  LOP3.LUT R15, R14, 0x8, R15, 0xe2, !PT ;  /* 0x000000080e0f7812 */ /* 0x000fca00078ee20f */
        /* <DEDUP_REMOVED lines=9> */
[----:B------:R-:W0:Y:S01]  /*0b00*/  S2R R16, SR_TID.X ;  /* 0x0000000000107919 */ /* 0x000e220000002100 */
[----:B------:R-:W1:Y:S01]  /*0b10*/  S2UR UR6, SR_CgaCtaId ;  /* 0x00000000000679c3 */ /* 0x000e620000008800 */
[----:B------:R-:W-:Y:S01]  /*0b20*/  UMOV UR4, 0x400 ;  /* 0x0000040000047882 */ /* 0x000fe20000000000 */
[----:B------:R-:W2:Y:S01]  /*0b30*/  LDCU.64 UR12, c[0x0][0x3a0] ;  /* 0x00007400ff0c77ac */ /* 0x000ea20008000a00 */
[----:B------:R-:W3:Y:S01]  /*0b40*/  S2R R2, SR_TID.X ;  /* 0x0000000000027919 */ /* 0x000ee20000002100 */
[----:B------:R-:W-:Y:S01]  /*0b50*/  IMAD R17, R17, 0x8, R18 ;  /* 0x0000000811117824 */ /* 0x000fe200078e0212 */
[----:B------:R-:W-:Y:S02]  /*0b60*/  UIADD3 UR4, UPT, UPT, UR4, 0x200, URZ ;  /* 0x0000020004047890 */ /* 0x000fe4000fffe0ff */
[----:B--2---:R-:W-:Y:S02]  /*0b70*/  UISETP.NE.U32.AND UP0, UPT, UR12, URZ, UPT ;  /* 0x000000ff0c00728c */ /* 0x004fe4000bf05070 */
[----:B-1----:R-:W-:-:S02]  /*0b80*/  ULEA UR4, UR6, UR4, 0x18 ;  /* 0x0000000406047291 */ /* 0x002fc4000f8ec0ff */
[----:B------:R-:W-:Y:S01]  /*0b90*/  UISETP.NE.AND.EX UP0, UPT, UR13, URZ, UPT, UP0 ;  /* 0x000000ff0d00728c */ /* 0x000fe2000bf05300 */
[----:B0-----:R-:W-:Y:S02]  /*0ba0*/  SHF.R.U32.HI R12, RZ, 0x5, R16 ;  /* 0x00000005ff0c7819 */ /* 0x001fe40000011610 */
[----:B------:R-:W-:Y:S02]  /*0bb0*/  LOP3.LUT R16, R16, 0xf, RZ, 0xc0, !PT ;  /* 0x0000000f10107812 */ /* 0x000fe400078ec0ff */
[C---:B------:R-:W-:Y:S01]  /*0bc0*/  LEA R15, R12.reuse, UR5, 0x4 ;  /* 0x000000050c0f7c11 */ /* 0x040fe2000f8e20ff */
[----:B------:R-:W-:-:S04]  /*0bd0*/  IMAD.SHL.U32 R13, R12, 0x400, RZ ;  /* 0x000004000c0d7824 */ /* 0x000fc800078e00ff */
[----:B------:R-:W-:-:S04]  /*0be0*/  VIADD R0, R13, UR4 ;  /* 0x000000040d007c36 */ /* 0x000fc80008000000 */
[----:B------:R-:W-:Y:S01]  /*0bf0*/  IMAD.U32 R17, R17, 0x8, R0 ;  /* 0x0000000811117824 */ /* 0x000fe200078e0000 */
[----:B---3--:R-:W-:-:S04]  /*0c00*/  LOP3.LUT R0, R2, 0x1f, RZ, 0xc0, !PT ;  /* 0x0000001f02007812 */ /* 0x008fc800078ec0ff */
[----:B------:R0:W-:Y:S04]  /*0c10*/  STS.64 [R17], R4 ;  /* 0x0000000411007388 */ /* 0x0001e80000000a00 */
[----:B------:R0:W-:Y:S04]  /*0c20*/  STS.64 [R17+0x200], R6 ;  /* 0x0002000611007388 */ /* 0x0001e80000000a00 */
[----:B------:R0:W-:Y:S04]  /*0c30*/  STS.64 [R17+0x20], R8 ;  /* 0x0000200811007388 */ /* 0x0001e80000000a00 */
[----:B------:R0:W-:Y:S01]  /*0c40*/  STS.64 [R17+0x220], R10 ;  /* 0x0002200a11007388 */ /* 0x0001e20000000a00 */
[----:B------:R-:W-:Y:S06]  /*0c50*/  BAR.SYNC.DEFER_BLOCKING 0x0 ;  /* 0x0000000000007b1d */ /* 0x000fec0000010000 */
[----:B------:R-:W-:Y:S05]  /*0c60*/  BRA.U UP0, `(.L_x_44) ;  /* 0x00000001009c7547 */ /* 0x000fea000b800000 */
[----:B------:R-:W-:Y:S01]  /*0c70*/  SHF.R.U32.HI R3, RZ, 0x4, R0 ;  /* 0x00000004ff037819 */ /* 0x000fe20000011600 */
[----:B------:R-:W-:Y:S01]  /*0c80*/  UIMAD UR6, UR7, 0x780, URZ ;  /* 0x00000780070678a4 */ /* 0x000fe2000f8e02ff */
[----:B0-----:R-:W-:-:S03]  /*0c90*/  IMAD.IADD R4, R15, 0x1, R16 ;  /* 0x000000010f047824 */ /* 0x001fc600078e0210 */
[C---:B------:R-:W-:Y:S02]  /*0ca0*/  IMAD R2, R3.reuse, 0x78, RZ ;  /* 0x0000007803027824 */ /* 0x040fe400078e02ff */
[----:B------:R-:W-:Y:S01]  /*0cb0*/  ISETP.GT.U32.AND P1, PT, R4, 0x7f, PT ;  /* 0x0000007f0400780c */ /* 0x000fe20003f24070 */
[----:B------:R-:W-:Y:S02]  /*0cc0*/  VIADD R10, R3, UR9 ;  /* 0x00000009030a7c36 */ /* 0x000fe40008000000 */
[----:B------:R-:W-:Y:S02]  /*0cd0*/  LOP3.LUT R2, R2, UR6, RZ, 0xfc, !PT ;  /* 0x0000000602027c12 */ /* 0x000fe4000f8efcff */
[----:B------:R-:W0:Y:S02]  /*0ce0*/  LDCU UR6, c[0x0][0x3a8] ;  /* 0x00007500ff0677ac */ /* 0x000e240008000800 */
[----:B------:R-:W-:Y:S01]  /*0cf0*/  IADD3 R5, PT, PT, R2, UR5, RZ ;  /* 0x0000000502057c10 */ /* 0x000fe2000fffe0ff */
[----:B------:R-:W-:Y:S01]  /*0d00*/  IMAD.SHL.U32 R2, R0, 0x4, RZ ;  /* 0x0000000400027824 */ /* 0x000fe200078e00ff */
[----:B------:R-:W-:-:S03]  /*0d10*/  UMOV UR5, 0x2830 ;  /* 0x0000283000057882 */ /* 0x000fc60000000000 */
[----:B------:R-:W-:Y:S01]  /*0d20*/  IMAD R5, R12, 0x10, R5 ;  /* 0x000000100c057824 */ /* 0x000fe200078e0205 */
[----:B------:R-:W-:-:S03]  /*0d30*/  LOP3.LUT R2, R13, R2, RZ, 0xfc, !PT ;  /* 0x000000020d027212 */ /* 0x000fc600078efcff */
[----:B------:R-:W-:Y:S01]  /*0d40*/  IMAD.IADD R9, R16, 0x1, R5 ;  /* 0x0000000110097824 */ /* 0x000fe200078e0205 */
[----:B------:R-:W-:Y:S02]  /*0d50*/  LEA R5, R4, UR5, 0x2 ;  /* 0x0000000504057c11 */ /* 0x000fe4000f8e10ff */
[----:B------:R-:W-:-:S07]  /*0d60*/  IADD3 R8, PT, PT, R2, UR4, RZ ;  /* 0x0000000402087c10 */ /* 0x000fce000fffe0ff */
.L_x_45:
[----:B------:R-:W1:Y:S01]  /*0d70*/  LDC.64 R2, c[0x0][0x390] ;  /* 0x0000e400ff027b82 */ /* 0x000e620000000a00 */
[----:B0-----:R-:W-:-:S04]  /*0d80*/  ISETP.GE.OR P0, PT, R10, UR6, P1 ;  /* 0x000000060a007c0c */ /* 0x001fc80008f06670 */
[----:B------:R-:W-:-:S03]  /*0d90*/  ISETP.GT.U32.OR P0, PT, R4, 0x77, P0 ;  /* 0x000000770400780c */ /* 0x000fc60000704470 */
[----:B------:R-:W0:Y:S10]  /*0da0*/  LDC.64 R6, c[0x0][0x398] ;  /* 0x0000e600ff067b82 */ /* 0x000e340000000a00 */
[----:B------:R2:W3:Y:S01]  /*0db0*/  @!P0 LDS R11, [R8] ;  /* 0x00000000080b8984 */ /* 0x0004e20000000800 */
[----:B-1----:R-:W-:-:S05]  /*0dc0*/  @!P0 IMAD.WIDE.U32 R2, R9, 0x4, R2 ;  /* 0x0000000409028825 */ /* 0x002fca00078e0002 */
[----:B------:R-:W4:Y:S01]  /*0dd0*/  @!P0 LDG.E R14, desc[UR10][R2.64] ;  /* 0x0000000a020e8981 */ /* 0x000f22000c1e1900 */
[----:B------:R-:W3:Y:S01]  /*0de0*/  @!P0 LDC R12, c[0x3][R5] ;  /* 0x00c00000050c8b82 */ /* 0x000ee20000000800 */
[----:B------:R-:W-:Y:S02]  /*0df0*/  VIADD R10, R10, 0x2 ;  /* 0x000000020a0a7836 */ /* 0x000fe40000000000 */
[----:B0-----:R-:W-:-:S04]  /*0e00*/  @!P0 IMAD.WIDE.U32 R6, R9, 0x4, R6 ;  /* 0x0000000409068825 */ /* 0x001fc800078e0006 */
[----:B--2---:R-:W-:Y:S02]  /*0e10*/  VIADD R8, R8, 0x80 ;  /* 0x0000008008087836 */ /* 0x004fe40000000000 */
[----:B------:R-:W-:Y:S02]  /*0e20*/  VIADD R9, R9, 0xf0 ;  /* 0x000000f009097836 */ /* 0x000fe40000000000 */
[----:B---3--:R-:W-:-:S04]  /*0e30*/  @!P0 FADD R11, R11, R12 ;  /* 0x0000000c0b0b8221 */ /* 0x008fc80000000000 */
[----:B----4-:R-:W-:-:S05]  /*0e40*/  @!P0 FADD R11, R11, R14 ;  /* 0x0000000e0b0b8221 */ /* 0x010fca0000000000 */
[----:B------:R-:W-:-:S04]  /*0e50*/  @!P0 FSETP.GE.AND P2, PT, R11, 1, PT ;  /* 0x3f8000000b00880b */ /* 0x000fc80003f46000 */
[C---:B------:R-:W-:Y:S02]  /*0e60*/  @!P0 FSEL R13, R11.reuse, RZ, !P2 ;  /* 0x000000ff0b0d8208 */ /* 0x040fe40005000000 */
[----:B------:R-:W-:-:S03]  /*0e70*/  @!P0 FSET.BF.GE.AND R11, R11, 1, PT ;  /* 0x3f8000000b0b880a */ /* 0x000fc60003806000 */
[----:B------:R1:W-:Y:S04]  /*0e80*/  @!P0 STG.E desc[UR10][R2.64], R13 ;  /* 0x0000000d02008986 */ /* 0x0003e8000c10190a */
[----:B------:R1:W-:Y:S01]  /*0e90*/  @!P0 STG.E desc[UR10][R6.64], R11 ;  /* 0x0000000b06008986 */ /* 0x0003e2000c10190a */
[C---:B------:R-:W-:Y:S01]  /*0ea0*/  ISETP.GE.U32.AND P0, PT, R0.reuse, 0xe0, PT ;  /* 0x000000e00000780c */ /* 0x040fe20003f06070 */
[----:B------:R-:W-:-:S12]  /*0eb0*/  VIADD R0, R0, 0x20 ;  /* 0x0000002000007836 */ /* 0x000fd80000000000 */
[----:B-1----:R-:W-:Y:S05]  /*0ec0*/  @!P0 BRA `(.L_x_45) ;  /* 0xfffffffc00a88947 */ /* 0x002fea000383ffff */
[----:B------:R-:W-:Y:S05]  /*0ed0*/  EXIT ;  /* 0x000000000000794d */ /* 0x000fea0003800000 */
.L_x_44:
[----:B0-----:R-:W-:Y:S01]  /*0ee0*/  SHF.R.U32.HI R10, RZ, 0x4, R0 ;  /* 0x00000004ff0a7819 */ /* 0x001fe20000011600 */
[----:B------:R-:W-:Y:S01]  /*0ef0*/  USHF.L.U32 UR6, UR7, 0xb, URZ ;  /* 0x0000000b07067899 */ /* 0x000fe200080006ff */
[----:B------:R-:W0:Y:S01]  /*0f00*/  LDC.64 R6, c[0x0][0x3a0] ;  /* 0x0000e800ff067b82 */ /* 0x000e220000000a00 */
[----:B------:R-:W-:Y:S01]  /*0f10*/  UIMAD UR7, UR7, 0x780, URZ ;  /* 0x00000780070778a4 */ /* 0x000fe2000f8e02ff */
[----:B------:R-:W-:Y:S02]  /*0f20*/  IMAD.IADD R14, R15, 0x1, R16 ;  /* 0x000000010f0e7824 */ /* 0x000fe400078e0210 */
[C---:B------:R-:W-:Y:S02]  /*0f30*/  IMAD.SHL.U32 R8, R10.reuse, 0x80, RZ ;  /* 0x000000800a087824 */ /* 0x040fe400078e00ff */
[----:B------:R-:W-:Y:S01]  /*0f40*/  IMAD R9, R10, 0x78, RZ ;  /* 0x000000780a097824 */ /* 0x000fe200078e02ff */
[----:B------:R-:W-:Y:S01]  /*0f50*/  ISETP.GT.U32.AND P0, PT, R14, 0x7f, PT ;  /* 0x0000007f0e00780c */ /* 0x000fe20003f04070 */
[----:B------:R-:W1:Y:S01]  /*0f60*/  LDC.64 R4, c[0x0][0x390] ;  /* 0x0000e400ff047b82 */ /* 0x000e620000000a00 */
[----:B------:R-:W-:Y:S01]  /*0f70*/  LOP3.LUT R8, R8, UR6, RZ, 0xfc, !PT ;  /* 0x0000000608087c12 */ /* 0x000fe2000f8efcff */
[----:B------:R-:W2:Y:S01]  /*0f80*/  LDCU UR6, c[0x0][0x3a8] ;  /* 0x00007500ff0677ac */ /* 0x000ea20008000800 */
[----:B------:R-:W-:-:S02]  /*0f90*/  LOP3.LUT R11, R9, UR7, RZ, 0xfc, !PT ;  /* 0x00000007090b7c12 */ /* 0x000fc4000f8efcff */
[----:B------:R-:W-:Y:S01]  /*0fa0*/  IADD3 R9, PT, PT, R8, UR5, RZ ;  /* 0x0000000508097c10 */ /* 0x000fe2000fffe0ff */
[----:B------:R-:W-:Y:S02]  /*0fb0*/  IMAD.SHL.U32 R8, R0, 0x4, RZ ;  /* 0x0000000400087824 */ /* 0x000fe400078e00ff */
[----:B------:R-:W3:Y:S01]  /*0fc0*/  LDC.64 R2, c[0x0][0x398] ;  /* 0x0000e600ff027b82 */ /* 0x000ee20000000a00 */
[----:B------:R-:W-:Y:S01]  /*0fd0*/  VIADD R11, R11, UR5 ;  /* 0x000000050b0b7c36 */ /* 0x000fe20008000000 */
[----:B------:R-:W-:Y:S01]  /*0fe0*/  UMOV UR5, 0x2830 ;  /* 0x0000283000057882 */ /* 0x000fe20000000000 */
[C---:B------:R-:W-:Y:S01]  /*0ff0*/  IMAD R9, R12.reuse, 0x10, R9 ;  /* 0x000000100c097824 */ /* 0x040fe200078e0209 */
[----:B------:R-:W-:Y:S01]  /*1000*/  LOP3.LUT R8, R13, R8, RZ, 0xfc, !PT ;  /* 0x000000080d087212 */ /* 0x000fe200078efcff */
[----:B------:R-:W-:Y:S01]  /*1010*/  IMAD R11, R12, 0x10, R11 ;  /* 0x000000100c0b7824 */ /* 0x000fe200078e020b */
[----:B------:R-:W-:Y:S02]  /*1020*/  LEA R18, R14, UR5, 0x2 ;  /* 0x000000050e127c11 */ /* 0x000fe4000f8e10ff */
[C---:B------:R-:W-:Y:S01]  /*1030*/  IADD3 R15, PT, PT, R16.reuse, R9, RZ ;  /* 0x00000009100f7210 */ /* 0x040fe20007ffe0ff */
[----:B------:R-:W-:-:S02]  /*1040*/  IMAD.IADD R17, R16, 0x1, R11 ;  /* 0x0000000110117824 */ /* 0x000fc400078e020b */
[----:B------:R-:W-:Y:S02]  /*1050*/  VIADD R16, R10, UR9 ;  /* 0x000000090a107c36 */ /* 0x000fe40008000000 */
[----:B--2---:R-:W-:-:S07]  /*1060*/  VIADD R19, R8, UR4 ;  /* 0x0000000408137c36 */ /* 0x004fce0008000000 */
.L_x_49:
[----:B------:R-:W-:Y:S01]  /*1070*/  ISETP.GE.OR P1, PT, R16, UR6, P0 ;  /* 0x0000000610007c0c */ /* 0x000fe20008726670 */
[----:B------:R-:W-:-:S12]  /*1080*/  BSSY.RECONVERGENT B0, `(.L_x_46) ;  /* 0x0000016000007945 */ /* 0x000fd80003800200 */
[----:B--2-4-:R-:W-:Y:S05]  /*1090*/  @P1 BRA `(.L_x_47) ;  /* 0x0000000000501947 */ /* 0x014fea0003800000 */
[----:B------:R-:W-:-:S13]  /*10a0*/  ISETP.GT.U32.AND P1, PT, R14, 0x77, PT ;  /* 0x000000770e00780c */ /* 0x000fda0003f24070 */
[----:B------:R-:W-:Y:S05]  /*10b0*/  @P1 BRA `(.L_x_48) ;  /* 0x0000000000401947 */ /* 0x000fea0003800000 */
[----:B-1----:R-:W-:Y:S01]  /*10c0*/  IMAD.WIDE.U32 R8, R17, 0x4, R4 ;  /* 0x0000000411087825 */ /* 0x002fe200078e0004 */
[----:B------:R-:W1:Y:S01]  /*10d0*/  LDC R13, c[0x3][R18] ;  /* 0x00c00000120d7b82 */ /* 0x000e620000000800 */
[----:B------:R-:W1:Y:S04]  /*10e0*/  LDS R10, [R19] ;  /* 0x00000000130a7984 */ /* 0x000e680000000800 */
[----:B------:R-:W2:Y:S01]  /*10f0*/  LDG.E R11, desc[UR10][R8.64] ;  /* 0x0000000a080b7981 */ /* 0x000ea2000c1e1900 */
[----:B-1----:R-:W-:-:S04]  /*1100*/  FADD R10, R13, R10 ;  /* 0x0000000a0d0a7221 */ /* 0x002fc80000000000 */
[----:B--2---:R-:W-:Y:S01]  /*1110*/  FADD R12, R10, R11 ;  /* 0x0000000b0a0c7221 */ /* 0x004fe20000000000 */
[----:B---3--:R-:W-:-:S04]  /*1120*/  IMAD.WIDE.U32 R10, R17, 0x4, R2 ;  /* 0x00000004110a7825 */ /* 0x008fc800078e0002 */
[C---:B------:R-:W-:Y:S02]  /*1130*/  FSETP.GE.AND P1, PT, R12.reuse, 1, PT ;  /* 0x3f8000000c00780b */ /* 0x040fe40003f26000 */
[C---:B------:R-:W-:Y:S02]  /*1140*/  FSET.BF.GE.AND R21, R12.reuse, 1, PT ;  /* 0x3f8000000c15780a */ /* 0x040fe40003806000 */
[----:B------:R-:W-:Y:S01]  /*1150*/  FSEL R23, R12, RZ, !P1 ;  /* 0x000000ff0c177208 */ /* 0x000fe20004800000 */
[----:B0-----:R-:W-:Y:S01]  /*1160*/  IMAD.WIDE.U32 R12, R15, 0x2, R6 ;  /* 0x000000020f0c7825 */ /* 0x001fe200078e0006 */
[----:B------:R-:W-:-:S03]  /*1170*/  F2FP.F16.F32.PACK_AB R20, RZ, R21 ;  /* 0x00000015ff14723e */ /* 0x000fc600000000ff */
[----:B------:R2:W-:Y:S04]  /*1180*/  STG.E desc[UR10][R8.64], R23 ;  /* 0x0000001708007986 */ /* 0x0005e8000c10190a */
[----:B------:R2:W-:Y:S04]  /*1190*/  STG.E desc[UR10][R10.64], R21 ;  /* 0x000000150a007986 */ /* 0x0005e8000c10190a */
[----:B------:R2:W-:Y:S01]  /*11a0*/  STG.E.U16 desc[UR10][R12.64], R20 ;  /* 0x000000140c007986 */ /* 0x0005e2000c10150a */
[----:B------:R-:W-:Y:S05]  /*11b0*/  BRA `(.L_x_47) ;  /* 0x0000000000087947 */ /* 0x000fea0003800000 */
.L_x_48:
[----:B0-----:R-:W-:-:S05]  /*11c0*/  IMAD.WIDE.U32 R8, R15, 0x2, R6 ;  /* 0x000000020f087825 */ /* 0x001fca00078e0006 */
[----:B------:R4:W-:Y:S02]  /*11d0*/  STG.E.U16 desc[UR10][R8.64], RZ ;  /* 0x000000ff08007986 */ /* 0x0009e4000c10150a */
.L_x_47:
[----:B------:R-:W-:Y:S05]  /*11e0*/  BSYNC.RECONVERGENT B0 ;  /* 0x0000000000007941 */ /* 0x000fea0003800200 */
.L_x_46:
[C---:B------:R-:W-:Y:S01]  /*11f0*/  ISETP.GE.U32.AND P1, PT, R0.reuse, 0xe0, PT ;  /* 0x000000e00000780c */ /* 0x040fe20003f26070 */
[----:B------:R-:W-:Y:S01]  /*1200*/  VIADD R19, R19, 0x80 ;  /* 0x0000008013137836 */ /* 0x000fe20000000000 */
[----:B------:R-:W-:Y:S01]  /*1210*/  IADD3 R0, PT, PT, R0, 0x20, RZ ;  /* 0x0000002000007810 */ /* 0x000fe20007ffe0ff */
[----:B------:R-:W-:Y:S02]  /*1220*/  VIADD R15, R15, 0x100 ;  /* 0x000001000f0f7836 */ /* 0x000fe40000000000 */
[----:B------:R-:W-:Y:S02]  /*1230*/  VIADD R17, R17, 0xf0 ;  /* 0x000000f011117836 */ /* 0x000fe40000000000 */
[----:B------:R-:W-:-:S06]  /*1240*/  VIADD R16, R16, 0x2 ;  /* 0x0000000210107836 */ /* 0x000fcc0000000000 */
[----:B------:R-:W-:Y:S05]  /*1250*/  @!P1 BRA `(.L_x_49) ;  /* 0xfffffffc00849947 */ /* 0x000fea000383ffff */
[----:B------:R-:W-:Y:S05]  /*1260*/  EXIT ;  /* 0x000000000000794d */ /* 0x000fea0003800000 */
.L_x_50:
        /* <DEDUP_REMOVED lines=9> */
.L_x_100:


//--------------------- .text._Z18fc2_wmma_if_kernelPK6__halfS1_PfS2_i --------------------------
	.section	.text._Z18fc2_wmma_if_kernelPK6__halfS1_PfS2_i,"ax",@progbits
	.align	128
        .global         _Z18fc2_wmma_if_kernelPK6__halfS1_PfS2_i
        .type           _Z18fc2_wmma_if_kernelPK6__halfS1_PfS2_i,@function
        .size           _Z18fc2_wmma_if_kernelPK6__halfS1_PfS2_i,(.L_x_101 - _Z18fc2_wmma_if_kernelPK6__halfS1_PfS2_i)
        .other          _Z18fc2_wmma_if_kernelPK6__halfS1_PfS2_i,@"STO_CUDA_ENTRY STV_DEFAULT"
_Z18fc2_wmma_if_kernelPK6__halfS1_PfS2_i:
.text._Z18fc2_wmma_if_kernelPK6__halfS1_PfS2_i:
[----:B------:R-:W-:Y:S01]  /*0000*/  LDC R1, c[0x0][0x37c] ;  /* 0x0000df00ff017b82 */ /* 0x000fe20000000800 */
[----:B------:R-:W0:Y:S07]  /*0010*/  S2R R11, SR_CTAID.X ;  /* 0x00000000000b7919 */ /* 0x000e2e0000002500 */
[----:B------:R-:W1:Y:S01]  /*0020*/  LDC R3, c[0x0][0x3a0] ;  /* 0x0000e800ff037b82 */ /* 0x000e620000000800 */
[----:B------:R-:W2:Y:S01]  /*0030*/  S2R R2, SR_CTAID.Y ;  /* 0x0000000000027919 */ /* 0x000ea20000002600 */
[----:B0-----:R-:W-:-:S02]  /*0040*/  IMAD.SHL.U32 R0, R11, 0x10, RZ ;  /* 0x000000100b007824 */ /* 0x001fc400078e00ff */
[----:B--2---:R-:W-:-:S03]  /*0050*/  IMAD.SHL.U32 R16, R2, 0x10, RZ ;  /* 0x0000001002107824 */ /* 0x004fc600078e00ff */
[----:B------:R-:W-:-:S04]  /*0060*/  ISETP.GT.U32.AND P0, PT, R0, 0x5f, PT ;  /* 0x0000005f0000780c */ /* 0x000fc80003f04070 */
[----:B-1----:R-:W-:-:S13]  /*0070*/  ISETP.GE.OR P0, PT, R16, R3, P0 ;  /* 0x000000031000720c */ /* 0x002fda0000706670 */
[----:B------:R-:W-:Y:S05]  /*0080*/  @P0 EXIT ;  /* 0x000000000000094d */ /* 0x000fea0003800000 */
[----:B------:R-:W0:Y:S01]  /*0090*/  S2R R3, SR_LANEID ;  /* 0x0000000000037919 */ /* 0x000e220000000000 */
[----:B------:R-:W1:Y:S01]  /*00a0*/  LDC.64 R4, c[0x0][0x380] ;  /* 0x0000e000ff047b82 */ /* 0x000e620000000a00 */
[----:B------:R-:W-:Y:S01]  /*00b0*/  IMAD.SHL.U32 R9, R2, 0x800, RZ ;  /* 0x0000080002097824 */ /* 0x000fe200078e00ff */
[----:B------:R-:W2:Y:S01]  /*00c0*/  LDCU.64 UR6, c[0x0][0x358] ;  /* 0x00006b00ff0677ac */ /* 0x000ea20008000a00 */
[----:B------:R-:W-:Y:S02]  /*00d0*/  IMAD.SHL.U32 R11, R11, 0x800, RZ ;  /* 0x000008000b0b7824 */ /* 0x000fe400078e00ff */
[----:B------:R-:W-:-:S03]  /*00e0*/  IMAD.MOV.U32 R23, RZ, RZ, RZ ;  /* 0x000000ffff177224 */ /* 0x000fc600078e00ff */
[----:B------:R-:W3:Y:S01]  /*00f0*/  LDC.64 R6, c[0x0][0x388] ;  /* 0x0000e200ff067b82 */ /* 0x000ee20000000a00 */
[----:B------:R-:W4:Y:S07]  /*0100*/  S2R R17, SR_TID.X ;  /* 0x0000000000117919 */ /* 0x000f2e0000002100 */
[----:B------:R-:W5:Y:S01]  /*0110*/  S2UR UR5, SR_CgaCtaId ;  /* 0x00000000000579c3 */ /* 0x000f620000008800 */
[----:B------:R-:W-:Y:S01]  /*0120*/  UMOV UR4, 0x400 ;  /* 0x0000040000047882 */ /* 0x000fe20000000000 */
[----:B------:R-:W0:Y:S01]  /*0130*/  LDCU UR8, c[0x0][0x3a0] ;  /* 0x00007400ff0877ac */ /* 0x000e220008000800 */
[----:B-1----:R-:W-:Y:S01]  /*0140*/  IMAD.WIDE.U32 R4, R9, 0x2, R4 ;  /* 0x0000000209047825 */ /* 0x002fe200078e0004 */
[----:B0-----:R-:W-:-:S03]  /*0150*/  LOP3.LUT R22, R3, 0x3, RZ, 0xc0, !PT ;  /* 0x0000000303167812 */ /* 0x001fc600078ec0ff */
[----:B---3--:R-:W-:Y:S01]  /*0160*/  IMAD.WIDE.U32 R6, R11, 0x2, R6 ;  /* 0x000000020b067825 */ /* 0x008fe200078e0006 */
[----:B------:R-:W-:-:S05]  /*0170*/  SHF.R.U32.HI R3, RZ, 0x2, R3 ;  /* 0x00000002ff037819 */ /* 0x000fca0000011603 */
[----:B------:R-:W-:-:S03]  /*0180*/  IMAD.WIDE.U32 R8, R3, 0x40, R22 ;  /* 0x0000004003087825 */ /* 0x000fc600078e0016 */
[C---:B------:R-:W-:Y:S02]  /*0190*/  LEA R26, P0, R8.reuse, R4, 0x2 ;  /* 0x00000004081a7211 */ /* 0x040fe400078010ff */
[C---:B------:R-:W-:Y:S02]  /*01a0*/  LEA R24, P1, R8.reuse, R6, 0x2 ;  /* 0x0000000608187211 */ /* 0x040fe400078210ff */
[C-C-:B------:R-:W-:Y:S02]  /*01b0*/  LEA.HI.X R27, R8.reuse, R5, R9.reuse, 0x2, P0 ;  /* 0x00000005081b7211 */ /* 0x140fe400000f1409 */
[----:B------:R-:W-:-:S03]  /*01c0*/  LEA.HI.X R25, R8, R7, R9, 0x2, P1 ;  /* 0x0000000708197211 */ /* 0x000fc600008f1409 */
[----:B--2---:R-:W2:Y:S04]  /*01d0*/  LDG.E R8, desc[UR6][R26.64] ;  /* 0x000000061a087981 */ /* 0x004ea8000c1e1900 */
[----:B------:R-:W2:Y:S04]  /*01e0*/  LDG.E R12, desc[UR6][R24.64] ;  /* 0x00000006180c7981 */ /* 0x000ea8000c1e1900 */
[----:B------:R-:W2:Y:S04]  /*01f0*/  LDG.E R13, desc[UR6][R24.64+0x10] ;  /* 0x00001006180d7981 */ /* 0x000ea8000c1e1900 */
[----:B------:R-:W2:Y:S04]  /*0200*/  LDG.E R9, desc[UR6][R26.64+0x800] ;  /* 0x000800061a097981 */ /* 0x000ea8000c1e1900 */
[----:B------:R-:W2:Y:S04]  /*0210*/  LDG.E R10, desc[UR6][R26.64+0x10] ;  /* 0x000010061a0a7981 */ /* 0x000ea8000c1e1900 */
[----:B------:R-:W2:Y:S04]  /*0220*/  LDG.E R11, desc[UR6][R26.64+0x810] ;  /* 0x000810061a0b7981 */ /* 0x000ea8000c1e1900 */
[----:B------:R-:W3:Y:S04]  /*0230*/  LDG.E R4, desc[UR6][R24.64+0x800] ;  /* 0x0008000618047981 */ /* 0x000ee8000c1e1900 */
[----:B------:R-:W3:Y:S04]  /*0240*/  LDG.E R5, desc[UR6][R24.64+0x810] ;  /* 0x0008100618057981 */ /* 0x000ee8000c1e1900 */
[----:B------:R-:W5:Y:S04]  /*0250*/  LDG.E R18, desc[UR6][R24.64+0x20] ;  /* 0x0000200618127981 */ /* 0x000f68000c1e1900 */
[----:B------:R-:W5:Y:S04]  /*0260*/  LDG.E R19, desc[UR6][R24.64+0x30] ;  /* 0x0000300618137981 */ /* 0x000f68000c1e1900 */
[----:B------:R-:W4:Y:S04]  /*0270*/  LDG.E R20, desc[UR6][R24.64+0x820] ;  /* 0x0008200618147981 */ /* 0x000f28000c1e1900 */
[----:B------:R-:W5:Y:S04]  /*0280*/  LDG.E R6, desc[UR6][R26.64+0x30] ;  /* 0x000030061a067981 */ /* 0x000f68000c1e1900 */
[----:B------:R-:W5:Y:S04]  /*0290*/  LDG.E R7, desc[UR6][R26.64+0x830] ;  /* 0x000830061a077981 */ /* 0x000f68000c1e1900 */
[----:B------:R-:W4:Y:S01]  /*02a0*/  LDG.E R21, desc[UR6][R24.64+0x830] ;  /* 0x0008300618157981 */ /* 0x000f22000c1e1900 */
[C---:B--2---:R-:W-:Y:S08]  /*02b0*/  HMMA.16816.F32 R12, R8.reuse, R12, RZ ;  /* 0x0000000c080c723c */ /* 0x044ff000000018ff */
[----:B---3--:R-:W-:Y:S01]  /*02c0*/  HMMA.16816.F32 R8, R8, R4, RZ ;  /* 0x000000040808723c */ /* 0x008fe200000018ff */
[----:B------:R-:W5:Y:S04]  /*02d0*/  LDG.E R4, desc[UR6][R26.64+0x20] ;  /* 0x000020061a047981 */ /* 0x000f68000c1e1900 */
[----:B------:R-:W5:Y:S07]  /*02e0*/  LDG.E R5, desc[UR6][R26.64+0x820] ;  /* 0x000820061a057981 */ /* 0x000f6e000c1e1900 */
[C---:B-----5:R-:W-:Y:S01]  /*02f0*/  HMMA.16816.F32 R12, R4.reuse, R18, R12 ;  /* 0x00000012040c723c */ /* 0x060fe2000000180c */
[----:B------:R-:W2:Y:S04]  /*0300*/  LDG.E R18, desc[UR6][R24.64+0x840] ;  /* 0x0008400618127981 */ /* 0x000ea8000c1e1900 */
[----:B------:R-:W2:Y:S03]  /*0310*/  LDG.E R19, desc[UR6][R24.64+0x850] ;  /* 0x0008500618137981 */ /* 0x000ea6000c1e1900 */
[----:B----4-:R-:W-:Y:S01]  /*0320*/  HMMA.16816.F32 R8, R4, R20, R8 ;  /* 0x000000140408723c */ /* 0x010fe20000001808 */
[----:B------:R-:W3:Y:S04]  /*0330*/  LDG.E R20, desc[UR6][R24.64+0x40] ;  /* 0x0000400618147981 */ /* 0x000ee8000c1e1900 */
[----:B------:R-:W3:Y:S04]  /*0340*/  LDG.E R21, desc[UR6][R24.64+0x50] ;  /* 0x0000500618157981 */ /* 0x000ee8000c1e1900 */
[----:B------:R-:W3:Y:S04]  /*0350*/  LDG.E R4, desc[UR6][R26.64+0x40] ;  /* 0x000040061a047981 */ /* 0x000ee8000c1e1900 */
[----:B------:R-:W3:Y:S04]  /*0360*/  LDG.E R5, desc[UR6][R26.64+0x840] ;  /* 0x000840061a057981 */ /* 0x000ee8000c1e1900 */
[----:B------:R-:W3:Y:S04]  /*0370*/  LDG.E R6, desc[UR6][R26.64+0x50] ;  /* 0x000050061a067981 */ /* 0x000ee8000c1e1900 */
[----:B------:R-:W3:Y:S02]  /*0380*/  LDG.E R7, desc[UR6][R26.64+0x850] ;  /* 0x000850061a077981 */ /* 0x000ee4000c1e1900 */
[C---:B---3--:R-:W-:Y:S02]  /*0390*/  HMMA.16816.F32 R12, R4.reuse, R20, R12 ;  /* 0x00000014040c723c */ /* 0x048fe4000000180c */
[----:B------:R-:W3:Y:S04]  /*03a0*/  LDG.E R20, desc[UR6][R24.64+0x60] ;  /* 0x0000600618147981 */ /* 0x000ee8000c1e1900 */
[----:B------:R-:W3:Y:S02]  /*03b0*/  LDG.E R21, desc[UR6][R24.64+0x70] ;  /* 0x0000700618157981 */ /* 0x000ee4000c1e1900 */
[----:B--2---:R-:W-:Y:S02]  /*03c0*/  HMMA.16816.F32 R8, R4, R18, R8 ;  /* 0x000000120408723c */ /* 0x004fe40000001808 */
[----:B------:R-:W2:Y:S04]  /*03d0*/  LDG.E R18, desc[UR6][R24.64+0x860] ;  /* 0x0008600618127981 */ /* 0x000ea8000c1e1900 */
[----:B------:R-:W3:Y:S04]  /*03e0*/  LDG.E R4, desc[UR6][R26.64+0x60] ;  /* 0x000060061a047981 */ /* 0x000ee8000c1e1900 */
[----:B------:R-:W3:Y:S04]  /*03f0*/  LDG.E R5, desc[UR6][R26.64+0x860] ;  /* 0x000860061a057981 */ /* 0x000ee8000c1e1900 */
[----:B------:R-:W3:Y:S04]  /*0400*/  LDG.E R6, desc[UR6][R26.64+0x70] ;  /* 0x000070061a067981 */ /* 0x000ee8000c1e1900 */
[----:B------:R-:W3:Y:S04]  /*0410*/  LDG.E R7, desc[UR6][R26.64+0x870] ;  /* 0x000870061a077981 */ /* 0x000ee8000c1e1900 */
[----:B------:R-:W2:Y:S01]  /*0420*/  LDG.E R19, desc[UR6][R24.64+0x870] ;  /* 0x0008700618137981 */ /* 0x000ea2000c1e1900 */
[C---:B---3--:R-:W-:Y:S03]  /*0430*/  HMMA.16816.F32 R12, R4.reuse, R20, R12 ;  /* 0x00000014040c723c */ /* 0x048fe6000000180c */
[----:B------:R-:W3:Y:S04]  /*0440*/  LDG.E R20, desc[UR6][R24.64+0x80] ;  /* 0x0000800618147981 */ /* 0x000ee8000c1e1900 */
[----:B------:R-:W3:Y:S01]  /*0450*/  LDG.E R21, desc[UR6][R24.64+0x90] ;  /* 0x0000900618157981 */ /* 0x000ee2000c1e1900 */
[----:B--2---:R-:W-:Y:S03]  /*0460*/  HMMA.16816.F32 R8, R4, R18, R8 ;  /* 0x000000120408723c */ /* 0x004fe60000001808 */
        /* <DEDUP_REMOVED lines=30> */
[----:B------:R-:W3:Y:S04]  /*0650*/  LDG.E R4, desc[UR6][R26.64+0xe0] ;  /* 0x0000e0061a047981 */ /* 0x000ee8000c1e1900 */
[----:B------:R-:W3:Y:S04]  /*0660*/  LDG.E R5, desc[UR6][R26.64+0x8e0] ;  /* 0x0008e0061a057981 */ /* 0x000ee8000c1e1900 */
[----:B------:R-:W3:Y:S04]  /*0670*/  LDG.E R6, desc[UR6][R26.64+0xf0] ;  /* 0x0000f0061a067981 */ /* 0x000ee8000c1e1900 */
[----:B------:R-:W3:Y:S04]  /*0680*/  LDG.E R7, desc[UR6][R26.64+0x8f0] ;  /* 0x0008f0061a077981 */ /* 0x000ee8000c1e1900 */
[----:B------:R-:W2:Y:S04]  /*0690*/  LDG.E R18, desc[UR6][R24.64+0x8e0] ;  /* 0x0008e00618127981 */ /* 0x000ea8000c1e1900 */
[----:B------:R-:W2:Y:S01]  /*06a0*/  LDG.E R19, desc[UR6][R24.64+0x8f0] ;  /* 0x0008f00618137981 */ /* 0x000ea2000c1e1900 */
[----:B------:R-:W-:Y:S01]  /*06b0*/  ULEA UR4, UR5, UR4, 0x18 ;  /* 0x0000000405047291 */ /* 0x000fe2000f8ec0ff */
[----:B------:R-:W-:-:S02]  /*06c0*/  IMAD R3, R3, 0x8, R22 ;  /* 0x0000000803037824 */ /* 0x000fc400078e0216 */
[----:B------:R-:W-:Y:S01]  /*06d0*/  UMOV UR5, 0x2a10 ;  /* 0x00002a1000057882 */ /* 0x000fe20000000000 */
[C---:B---3--:R-:W-:Y:S08]  /*06e0*/  HMMA.16816.F32 R12, R4.reuse, R20, R12 ;  /* 0x00000014040c723c */ /* 0x048ff0000000180c */
[----:B--2---:R-:W-:Y:S01]  /*06f0*/  HMMA.16816.F32 R8, R4, R18, R8 ;  /* 0x000000120408723c */ /* 0x004fe20000001808 */
[----:B------:R-:W-:-:S02]  /*0700*/  LEA R6, R3, UR4, 0x3 ;  /* 0x0000000403067c11 */ /* 0x000fc4000f8e18ff */
[----:B------:R-:W-:-:S08]  /*0710*/  LOP3.LUT R3, R17, 0x1f, RZ, 0xc0, !PT ;  /* 0x0000001f11037812 */ /* 0x000fd000078ec0ff */
[----:B------:R-:W-:Y:S04]  /*0720*/  STS.64 [R6], R12 ;  /* 0x0000000c06007388 */ /* 0x000fe80000000a00 */
[----:B------:R-:W-:Y:S04]  /*0730*/  STS.64 [R6+0x200], R14 ;  /* 0x0002000e06007388 */ /* 0x000fe80000000a00 */
[----:B------:R0:W-:Y:S04]  /*0740*/  STS.64 [R6+0x20], R8 ;  /* 0x0000200806007388 */ /* 0x0001e80000000a00 */
[----:B------:R1:W-:Y:S01]  /*0750*/  STS.64 [R6+0x220], R10 ;  /* 0x0002200a06007388 */ /* 0x0003e20000000a00 */
[----:B------:R-:W-:-:S02]  /*0760*/  SHF.R.U32.HI R7, RZ, 0x4, R3 ;  /* 0x00000004ff077819 */ /* 0x000fc40000011603 */
[C---:B------:R-:W-:Y:S01]  /*0770*/  LOP3.LUT R5, R17.reuse, 0xf, RZ, 0xc0, !PT ;  /* 0x0000000f11057812 */ /* 0x040fe200078ec0ff */
[----:B------:R-:W-:Y:S02]  /*0780*/  IMAD.SHL.U32 R17, R17, 0x4, RZ ;  /* 0x0000000411117824 */ /* 0x000fe400078e00ff */
[--C-:B------:R-:W-:Y:S01]  /*0790*/  IMAD R4, R2, 0x10, R7.reuse ;  /* 0x0000001002047824 */ /* 0x100fe200078e0207 */
[----:B------:R-:W-:Y:S02]  /*07a0*/  IADD3 R2, PT, PT, R0, R5, RZ ;  /* 0x0000000500027210 */ /* 0x000fe40007ffe0ff */
[----:B------:R-:W-:Y:S01]  /*07b0*/  LOP3.LUT R17, R17, 0x7c, RZ, 0xc0, !PT ;  /* 0x0000007c11117812 */ /* 0x000fe200078ec0ff */
[----:B------:R-:W-:Y:S01]  /*07c0*/  IMAD R4, R4, 0x54, RZ ;  /* 0x0000005404047824 */ /* 0x000fe200078e02ff */
[----:B------:R-:W-:Y:S01]  /*07d0*/  BAR.SYNC.DEFER_BLOCKING 0x0 ;  /* 0x0000000000007b1d */ /* 0x000fe20000010000 */
[----:B------:R-:W-:Y:S01]  /*07e0*/  ISETP.GT.U32.AND P0, PT, R2, 0x53, PT ;  /* 0x000000530200780c */ /* 0x000fe20003f04070 */
[----:B------:R-:W-:Y:S01]  /*07f0*/  IMAD.IADD R16, R16, 0x1, R7 ;  /* 0x0000000110107824 */ /* 0x000fe200078e0207 */
[----:B------:R-:W-:Y:S01]  /*0800*/  LEA R2, R2, UR5, 0x2 ;  /* 0x0000000502027c11 */ /* 0x000fe2000f8e10ff */
[----:B------:R-:W-:Y:S01]  /*0810*/  VIADD R17, R17, UR4 ;  /* 0x0000000411117c36 */ /* 0x000fe20008000000 */
[----:B01----:R-:W-:-:S09]  /*0820*/  IADD3 R9, PT, PT, R5, R4, R0 ;  /* 0x0000000405097210 */ /* 0x003fd20007ffe000 */
.L_x_51:
[----:B------:R-:W0:Y:S01]  /*0830*/  LDC.64 R4, c[0x0][0x390] ;  /* 0x0000e400ff047b82 */ /* 0x000e220000000a00 */
[----:B------:R-:W-:-:S07]  /*0840*/  ISETP.GE.OR P1, PT, R16, UR8, P0 ;  /* 0x0000000810007c0c */ /* 0x000fce0008726670 */
[----:B------:R-:W1:Y:S06]  /*0850*/  LDC.64 R6, c[0x0][0x398] ;  /* 0x0000e600ff067b82 */ /* 0x000e6c0000000a00 */
[----:B------:R2:W3:Y:S01]  /*0860*/  @!P1 LDS R0, [R17] ;  /* 0x0000000011009984 */ /* 0x0004e20000000800 */
[----:B0-----:R-:W-:-:S05]  /*0870*/  @!P1 IMAD.WIDE.U32 R4, R9, 0x4, R4 ;  /* 0x0000000409049825 */ /* 0x001fca00078e0004 */
[----:B------:R-:W4:Y:S01]  /*0880*/  @!P1 LDG.E R13, desc[UR6][R4.64] ;  /* 0x00000006040d9981 */ /* 0x000f22000c1e1900 */
[----:B------:R-:W3:Y:S01]  /*0890*/  @!P1 LDC R11, c[0x3][R2] ;  /* 0x00c00000020b9b82 */ /* 0x000ee20000000800 */
[----:B------:R-:W-:Y:S02]  /*08a0*/  VIADD R16, R16, 0x2 ;  /* 0x0000000210107836 */ /* 0x000fe40000000000 */
        /* <DEDUP_REMOVED lines=10> */
[C---:B------:R-:W-:Y:S02]  /*0950*/  ISETP.GE.U32.AND P1, PT, R3.reuse, 0xe0, PT ;  /* 0x000000e00300780c */ /* 0x040fe40003f26070 */
[----:B------:R-:W-:-:S11]  /*0960*/  IADD3 R3, PT, PT, R3, 0x20, RZ ;  /* 0x0000002003037810 */ /* 0x000fd60007ffe0ff */
[----:B0-----:R-:W-:Y:S05]  /*0970*/  @!P1 BRA `(.L_x_51) ;  /* 0xfffffffc00ac9947 */ /* 0x001fea000383ffff */
[----:B------:R-:W-:Y:S05]  /*0980*/  EXIT ;  /* 0x000000000000794d */ /* 0x000fea0003800000 */
.L_x_52:
        /* <DEDUP_REMOVED lines=15> */
.L_x_101:


//--------------------- .text._Z18fc1_wmma_if_kernelPK6__halfS1_PfS2_PS_i --------------------------
	.section	.text._Z18fc1_wmma_if_kernelPK6__halfS1_PfS2_PS_i,"ax",@progbits
	.align	128
        .global         _Z18fc1_wmma_if_kernelPK6__halfS1_PfS2_PS_i
        .type           _Z18fc1_wmma_if_kernelPK6__halfS1_PfS2_PS_i,@function
        .size           _Z18fc1_wmma_if_kernelPK6__halfS1_PfS2_PS_i,(.L_x_102 - _Z18fc1_wmma_if_kernelPK6__halfS1_PfS2_PS_i)
        .other          _Z18fc1_wmma_if_kernelPK6__halfS1_PfS2_PS_i,@"STO_CUDA_ENTRY STV_DEFAULT"
_Z18fc1_wmma_if_kernelPK6__halfS1_PfS2_PS_i:
.text._Z18fc1_wmma_if_kernelPK6__halfS1_PfS2_PS_i:
        /* <DEDUP_REMOVED lines=12> */
[----:B------:R-:W-:Y:S01]  /*00c0*/  MOV R23, RZ ;  /* 0x000000ff00177202 */ /* 0x000fe20000000f00 */
[----:B------:R-:W-:Y:S01]  /*00d0*/  IMAD.SHL.U32 R11, R11, 0x1000, RZ ;  /* 0x000010000b0b7824 */ /* 0x000fe200078e00ff */
[----:B------:R-:W2:Y:S04]  /*00e0*/  LDCU.64 UR6, c[0x0][0x358] ;  /* 0x00006b00ff0677ac */ /* 0x000ea80008000a00 */
        /* <DEDUP_REMOVED lines=173> */
[----:B------:R-:W-:-:S05]  /*0bc0*/  IMAD R3, R3, 0x8, R22 ;  /* 0x0000000803037824 */ /* 0x000fca00078e0216 */
[----:B------:R-:W-:Y:S02]  /*0bd0*/  LEA R22, R3, UR4, 0x3 ;  /* 0x0000000403167c11 */ /* 0x000fe4000f8e18ff */
[----:B------:R-:W-:Y:S01]  /*0be0*/  LOP3.LUT R3, R17, 0x1f, RZ, 0xc0, !PT ;  /* 0x0000001f11037812 */ /* 0x000fe200078ec0ff */
[----:B------:R-:W-:Y:S01]  /*0bf0*/  UMOV UR5, 0x2830 ;  /* 0x0000283000057882 */ /* 0x000fe20000000000 */
[C---:B---3--:R-:W-:Y:S08]  /*0c00*/  HMMA.16816.F32 R12, R4.reuse, R20, R12 ;  /* 0x00000014040c723c */ /* 0x048ff0000000180c */
[----:B--2---:R-:W-:Y:S01]  /*0c10*/  HMMA.16816.F32 R8, R4, R18, R8 ;  /* 0x000000120408723c */ /* 0x004fe20000001808 */
[----:B------:R-:W-:Y:S01]  /*0c20*/  SHF.R.U32.HI R21, RZ, 0x4, R3 ;  /* 0x00000004ff157819 */ /* 0x000fe20000011603 */
[----:B------:R-:W0:Y:S01]  /*0c30*/  LDC.64 R18, c[0x0][0x3a0] ;  /* 0x0000e800ff127b82 */ /* 0x000e220000000a00 */
[----:B------:R-:W-:-:S07]  /*0c40*/  IMAD R20, R0, 0x780, RZ ;  /* 0x0000078000147824 */ /* 0x000fce00078e02ff */
[----:B------:R-:W1:Y:S01]  /*0c50*/  LDC.64 R6, c[0x0][0x390] ;  /* 0x0000e400ff067b82 */ /* 0x000e620000000a00 */
[----:B------:R2:W-:Y:S04]  /*0c60*/  STS.64 [R22], R12 ;  /* 0x0000000c16007388 */ /* 0x0005e80000000a00 */
[----:B------:R-:W-:Y:S03]  /*0c70*/  STS.64 [R22+0x200], R14 ;  /* 0x0002000e16007388 */ /* 0x000fe60000000a00 */
[----:B------:R-:W3:Y:S01]  /*0c80*/  LDC.64 R4, c[0x0][0x398] ;  /* 0x0000e600ff047b82 */ /* 0x000ee20000000a00 */
[----:B------:R4:W-:Y:S04]  /*0c90*/  STS.64 [R22+0x20], R8 ;  /* 0x0000200816007388 */ /* 0x0009e80000000a00 */
[----:B------:R5:W-:Y:S01]  /*0ca0*/  STS.64 [R22+0x220], R10 ;  /* 0x0002200a16007388 */ /* 0x000be20000000a00 */
[----:B------:R-:W-:Y:S01]  /*0cb0*/  IMAD R23, R21, 0x78, RZ ;  /* 0x0000007815177824 */ /* 0x000fe200078e02ff */
[----:B--2---:R-:W-:-:S04]  /*0cc0*/  LOP3.LUT R13, R17, 0xf, RZ, 0xc0, !PT ;  /* 0x0000000f110d7812 */ /* 0x004fc800078ec0ff */
[----:B------:R-:W-:Y:S01]  /*0cd0*/  LOP3.LUT R20, R20, R23, RZ, 0xfc, !PT ;  /* 0x0000001714147212 */ /* 0x000fe200078efcff */
[----:B----4-:R-:W-:Y:S02]  /*0ce0*/  IMAD R9, R0, 0x10, R21 ;  /* 0x0000001000097824 */ /* 0x010fe400078e0215 */
[----:B------:R-:W-:Y:S02]  /*0cf0*/  IMAD.SHL.U32 R0, R17, 0x4, RZ ;  /* 0x0000000411007824 */ /* 0x000fe400078e00ff */
[--C-:B------:R-:W-:Y:S01]  /*0d00*/  IMAD.U32 R8, R9, 0x80, R2.reuse ;  /* 0x0000008009087824 */ /* 0x100fe200078e0002 */
[C---:B-----5:R-:W-:Y:S01]  /*0d10*/  IADD3 R11, PT, PT, R13.reuse, R20, R2 ;  /* 0x000000140d0b7210 */ /* 0x060fe20007ffe002 */
[----:B------:R-:W-:Y:S01]  /*0d20*/  IMAD.IADD R2, R2, 0x1, R13 ;  /* 0x0000000102027824 */ /* 0x000fe200078e020d */
[----:B------:R-:W-:Y:S01]  /*0d30*/  LOP3.LUT R0, R0, 0x7c, RZ, 0xc0, !PT ;  /* 0x0000007c00007812 */ /* 0x000fe200078ec0ff */
[----:B------:R-:W-:Y:S01]  /*0d40*/  IMAD.IADD R13, R13, 0x1, R8 ;  /* 0x000000010d0d7824 */ /* 0x000fe200078e0208 */
[----:B------:R-:W-:-:S02]  /*0d50*/  IADD3 R16, PT, PT, R16, R21, RZ ;  /* 0x0000001510107210 */ /* 0x000fc40007ffe0ff */
[----:B------:R-:W-:Y:S02]  /*0d60*/  IADD3 R0, PT, PT, R0, UR4, RZ ;  /* 0x0000000400007c10 */ /* 0x000fe4000fffe0ff */
[----:B------:R-:W-:Y:S01]  /*0d70*/  LEA R10, R2, UR5, 0x2 ;  /* 0x00000005020a7c11 */ /* 0x000fe2000f8e10ff */
[----:B------:R-:W-:Y:S06]  /*0d80*/  BAR.SYNC.DEFER_BLOCKING 0x0 ;  /* 0x0000000000007b1d */ /* 0x000fec0000010000 */
.L_x_56:
[----:B------:R-:W-:Y:S01]  /*0d90*/  ISETP.GE.AND P1, PT, R16, UR8, PT ;  /* 0x0000000810007c0c */ /* 0x000fe2000bf26270 */
[----:B------:R-:W-:Y:S01]  /*0da0*/  BSSY.RECONVERGENT B0, `(.L_x_53) ;  /* 0x000001a000007945 */ /* 0x000fe20003800200 */
[C---:B------:R-:W-:Y:S01]  /*0db0*/  ISETP.GE.U32.AND P0, PT, R3.reuse, 0xe0, PT ;  /* 0x000000e00300780c */ /* 0x040fe20003f06070 */
[----:B------:R-:W-:-:S10]  /*0dc0*/  VIADD R3, R3, 0x20 ;  /* 0x0000002003037836 */ /* 0x000fd40000000000 */
[----:B--2-4-:R-:W-:Y:S05]  /*0dd0*/  @P1 BRA `(.L_x_54) ;  /* 0x0000000000581947 */ /* 0x014fea0003800000 */
[----:B------:R-:W-:-:S13]  /*0de0*/  ISETP.GT.U32.AND P1, PT, R2, 0x77, PT ;  /* 0x000000770200780c */ /* 0x000fda0003f24070 */
[----:B------:R-:W-:Y:S05]  /*0df0*/  @P1 BRA `(.L_x_55) ;  /* 0x0000000000401947 */ /* 0x000fea0003800000 */
[----:B-1----:R-:W-:Y:S01]  /*0e00*/  IMAD.WIDE.U32 R8, R11, 0x4, R6 ;  /* 0x000000040b087825 */ /* 0x002fe200078e0006 */
[----:B------:R-:W1:Y:S01]  /*0e10*/  LDC R15, c[0x3][R10] ;  /* 0x00c000000a0f7b82 */ /* 0x000e620000000800 */
[----:B------:R-:W1:Y:S04]  /*0e20*/  LDS R12, [R0] ;  /* 0x00000000000c7984 */ /* 0x000e680000000800 */
[----:B------:R-:W2:Y:S01]  /*0e30*/  LDG.E R17, desc[UR6][R8.64] ;  /* 0x0000000608117981 */ /* 0x000ea2000c1e1900 */
[----:B0-----:R-:W-:-:S04]  /*0e40*/  IMAD.WIDE.U32 R20, R13, 0x2, R18 ;  /* 0x000000020d147825 */ /* 0x001fc800078e0012 */
[----:B-1----:R-:W-:Y:S01]  /*0e50*/  FADD R12, R12, R15 ;  /* 0x0000000f0c0c7221 */ /* 0x002fe20000000000 */
[----:B---3--:R-:W-:-:S04]  /*0e60*/  IMAD.WIDE.U32 R14, R11, 0x4, R4 ;  /* 0x000000040b0e7825 */ /* 0x008fc800078e0004 */
[----:B--2---:R-:W-:-:S05]  /*0e70*/  FADD R12, R12, R17 ;  /* 0x000000110c0c7221 */ /* 0x004fca0000000000 */
[C---:B------:R-:W-:Y:S02]  /*0e80*/  FSETP.GE.AND P1, PT, R12.reuse, 1, PT ;  /* 0x3f8000000c00780b */ /* 0x040fe40003f26000 */
[C---:B------:R-:W-:Y:S02]  /*0e90*/  FSET.BF.GE.AND R17, R12.reuse, 1, PT ;  /* 0x3f8000000c11780a */ /* 0x040fe40003806000 */
[----:B------:R-:W-:Y:S02]  /*0ea0*/  FSEL R23, R12, RZ, !P1 ;  /* 0x000000ff0c177208 */ /* 0x000fe40004800000 */
[----:B------:R-:W-:-:S03]  /*0eb0*/  F2FP.F16.F32.PACK_AB R22, RZ, R17 ;  /* 0x00000011ff16723e */ /* 0x000fc600000000ff */
[----:B------:R2:W-:Y:S04]  /*0ec0*/  STG.E desc[UR6][R8.64], R23 ;  /* 0x0000001708007986 */ /* 0x0005e8000c101906 */
[----:B------:R2:W-:Y:S04]  /*0ed0*/  STG.E desc[UR6][R14.64], R17 ;  /* 0x000000110e007986 */ /* 0x0005e8000c101906 */
[----:B------:R2:W-:Y:S01]  /*0ee0*/  STG.E.U16 desc[UR6][R20.64], R22 ;  /* 0x0000001614007986 */ /* 0x0005e2000c101506 */
[----:B------:R-:W-:Y:S05]  /*0ef0*/  BRA `(.L_x_54) ;  /* 0x0000000000107947 */ /* 0x000fea0003800000 */
.L_x_55:
[----:B------:R-:W-:-:S13]  /*0f00*/  ISETP.GT.U32.AND P1, PT, R2, 0x7f, PT ;  /* 0x0000007f0200780c */ /* 0x000fda0003f24070 */
[----:B------:R-:W2:Y:S02]  /*0f10*/  @!P1 LDC.64 R8, c[0x0][0x3a0] ;  /* 0x0000e800ff089b82 */ /* 0x000ea40000000a00 */
[----:B--2---:R-:W-:-:S05]  /*0f20*/  @!P1 IMAD.WIDE.U32 R8, R13, 0x2, R8 ;  /* 0x000000020d089825 */ /* 0x004fca00078e0008 */
[----:B------:R4:W-:Y:S02]  /*0f30*/  @!P1 STG.E.U16 desc[UR6][R8.64], RZ ;  /* 0x000000ff08009986 */ /* 0x0009e4000c101506 */
.L_x_54:
[----:B------:R-:W-:Y:S05]  /*0f40*/  BSYNC.RECONVERGENT B0 ;  /* 0x0000000000007941 */ /* 0x000fea0003800200 */
.L_x_53:
[----:B------:R-:W-:Y:S01]  /*0f50*/  VIADD R0, R0, 0x80 ;  /* 0x0000008000007836 */ /* 0x000fe20000000000 */
[----:B------:R-:W-:Y:S01]  /*0f60*/  IADD3 R11, PT, PT, R11, 0xf0, RZ ;  /* 0x000000f00b0b7810 */ /* 0x000fe20007ffe0ff */
[----:B------:R-:W-:Y:S02]  /*0f70*/  VIADD R13, R13, 0x100 ;  /* 0x000001000d0d7836 */ /* 0x000fe40000000000 */
[----:B------:R-:W-:Y:S01]  /*0f80*/  VIADD R16, R16, 0x2 ;  /* 0x0000000210107836 */ /* 0x000fe20000000000 */
[----:B------:R-:W-:Y:S06]  /*0f90*/  @!P0 BRA `(.L_x_56) ;  /* 0xfffffffc007c8947 */ /* 0x000fec000383ffff */
[----:B------:R-:W-:Y:S05]  /*0fa0*/  EXIT ;  /* 0x000000000000794d */ /* 0x000fea0003800000 */
.L_x_57:
        /* <DEDUP_REMOVED lines=13> */
.L_x_102:


//--------------------- .text._Z26fc2_transpose_pad_colmajorPK6__halfPS_iiii --------------------------
	.section	.text._Z26fc2_transpose_pad_colmajorPK6__halfPS_iiii,"ax",@progbits
	.align	128
        .global         _Z26fc2_transpose_pad_colmajorPK6__halfPS_iiii
        .type           _Z26fc2_transpose_pad_colmajorPK6__halfPS_iiii,@function
        .size           _Z26fc2_transpose_pad_colmajorPK6__halfPS_iiii,(.L_x_103 - _Z26fc2_transpose_pad_colmajorPK6__halfPS_iiii)
        .other          _Z26fc2_transpose_pad_colmajorPK6__halfPS_iiii,@"STO_CUDA_ENTRY STV_DEFAULT"
_Z26fc2_transpose_pad_colmajorPK6__halfPS_iiii:
.text._Z26fc2_transpose_pad_colmajorPK6__halfPS_iiii:
[----:B------:R-:W-:Y:S01]  /*0000*/  LDC R1, c[0x0][0x37c] ;  /* 0x0000df00ff017b82 */ /* 0x000fe20000000800 */
[----:B------:R-:W0:Y:S07]  /*0010*/  S2R R2, SR_TID.X ;  /* 0x0000000000027919 */ /* 0x000e2e0000002100 */
[----:B------:R-:W1:Y:S01]  /*0020*/  LDC R0, c[0x0][0x364] ;  /* 0x0000d900ff007b82 */ /* 0x000e620000000800 */
[----:B------:R-:W2:Y:S01]  /*0030*/  LDCU.64 UR6, c[0x0][0x398] ;  /* 0x00007300ff0677ac */ /* 0x000ea20008000a00 */
[----:B------:R-:W1:Y:S06]  /*0040*/  S2R R3, SR_TID.Y ;  /* 0x0000000000037919 */ /* 0x000e6c0000002200 */
[----:B------:R-:W0:Y:S08]  /*0050*/  S2UR UR5, SR_CTAID.X ;  /* 0x00000000000579c3 */ /* 0x000e300000002500 */
[----:B------:R-:W0:Y:S08]  /*0060*/  LDC R7, c[0x0][0x360] ;  /* 0x0000d800ff077b82 */ /* 0x000e300000000800 */
[----:B------:R-:W1:Y:S01]  /*0070*/  S2UR UR4, SR_CTAID.Y ;  /* 0x00000000000479c3 */ /* 0x000e620000002600 */
[----:B0-----:R-:W-:-:S05]  /*0080*/  IMAD R7, R7, UR5, R2 ;  /* 0x0000000507077c24 */ /* 0x001fca000f8e0202 */
[----:B--2---:R-:W-:Y:S01]  /*0090*/  ISETP.GE.AND P0, PT, R7, UR7, PT ;  /* 0x0000000707007c0c */ /* 0x004fe2000bf06270 */
[----:B-1----:R-:W-:-:S05]  /*00a0*/  IMAD R0, R0, UR4, R3 ;  /* 0x0000000400007c24 */ /* 0x002fca000f8e0203 */
[----:B------:R-:W-:-:S13]  /*00b0*/  ISETP.GE.OR P0, PT, R0, UR6, P0 ;  /* 0x0000000600007c0c */ /* 0x000fda0008706670 */
[----:B------:R-:W-:Y:S05]  /*00c0*/  @P0 EXIT ;  /* 0x000000000000094d */ /* 0x000fea0003800000 */
[----:B------:R-:W0:Y:S01]  /*00d0*/  LDCU.64 UR8, c[0x0][0x390] ;  /* 0x00007200ff0877ac */ /* 0x000e220008000a00 */
[----:B------:R-:W1:Y:S01]  /*00e0*/  LDC.64 R4, c[0x0][0x388] ;  /* 0x0000e200ff047b82 */ /* 0x000e620000000a00 */
[----:B------:R-:W-:Y:S01]  /*00f0*/  IMAD R3, R7, UR6, R0 ;  /* 0x0000000607037c24 */ /* 0x000fe2000f8e0200 */
[----:B------:R-:W-:Y:S01]  /*0100*/  BSSY.RECONVERGENT B0, `(.L_x_58) ;  /* 0x000000b000007945 */ /* 0x000fe20003800200 */
[----:B------:R-:W2:Y:S01]  /*0110*/  LDCU.64 UR4, c[0x0][0x358] ;  /* 0x00006b00ff0477ac */ /* 0x000ea20008000a00 */
[----:B0-----:R-:W-:-:S04]  /*0120*/  ISETP.GE.AND P0, PT, R0, UR9, PT ;  /* 0x0000000900007c0c */ /* 0x001fc8000bf06270 */
[----:B------:R-:W-:Y:S01]  /*0130*/  ISETP.GE.OR P0, PT, R7, UR8, P0 ;  /* 0x0000000807007c0c */ /* 0x000fe20008706670 */
[----:B-1----:R-:W-:Y:S01]  /*0140*/  IMAD.WIDE R4, R3, 0x2, R4 ;  /* 0x0000000203047825 */ /* 0x002fe200078e0204 */
[----:B------:R-:W-:-:S11]  /*0150*/  PRMT R3, RZ, 0x7610, R3 ;  /* 0x00007610ff037816 */ /* 0x000fd60000000003 */
[----:B--2---:R-:W-:Y:S05]  /*0160*/  @P0 BRA `(.L_x_59) ;  /* 0x0000000000100947 */ /* 0x004fea0003800000 */
[----:B------:R-:W0:Y:S01]  /*0170*/  LDC.64 R2, c[0x0][0x380] ;  /* 0x0000e000ff027b82 */ /* 0x000e220000000a00 */
[----:B------:R-:W-:-:S04]  /*0180*/  IMAD R7, R7, UR9, R0 ;  /* 0x0000000907077c24 */ /* 0x000fc8000f8e0200 */
[----:B0-----:R-:W-:-:S06]  /*0190*/  IMAD.WIDE R2, R7, 0x2, R2 ;  /* 0x0000000207027825 */ /* 0x001fcc00078e0202 */
[----:B------:R0:W5:Y:S02]  /*01a0*/  LDG.E.U16.CONSTANT R3, desc[UR4][R2.64] ;  /* 0x0000000402037981 */ /* 0x000164000c1e9500 */
.L_x_59:
[----:B------:R-:W-:Y:S05]  /*01b0*/  BSYNC.RECONVERGENT B0 ;  /* 0x0000000000007941 */ /* 0x000fea0003800200 */
.L_x_58:
[----:B-----5:R-:W-:Y:S01]  /*01c0*/  STG.E.U16 desc[UR4][R4.64], R3 ;  /* 0x0000000304007986 */ /* 0x020fe2000c101504 */
[----:B------:R-:W-:Y:S05]  /*01d0*/  EXIT ;  /* 0x000000000000794d */ /* 0x000fea0003800000 */
.L_x_60:
        /* <DEDUP_REMOVED lines=10> */
.L_x_103:


//--------------------- .text._Z29fc1_transpose_pad_colmajor_v2PK6__halfPS_iii --------------------------
	.section	.text._Z29fc1_transpose_pad_colmajor_v2PK6__halfPS_iii,"ax",@progbits
	.align	128
        .global         _Z29fc1_transpose_pad_colmajor_v2PK6__halfPS_iii
        .type           _Z29fc1_transpose_pad_colmajor_v2PK6__halfPS_iii,@function
        .size           _Z29fc1_transpose_pad_colmajor_v2PK6__halfPS_iii,(.L_x_104 - _Z29fc1_transpose_pad_colmajor_v2PK6__halfPS_iii)
        .other          _Z29fc1_transpose_pad_colmajor_v2PK6__halfPS_iii,@"STO_CUDA_ENTRY STV_DEFAULT"
_Z29fc1_transpose_pad_colmajor_v2PK6__halfPS_iii:
.text._Z29fc1_transpose_pad_colmajor_v2PK6__halfPS_iii:
[----:B------:R-:W-:Y:S01]  /*0000*/  LDC R1, c[0x0][0x37c] ;  /* 0x0000df00ff017b82 */ /* 0x000fe20000000800 */
[----:B------:R-:W0:Y:S07]  /*0010*/  S2R R2, SR_TID.X ;  /* 0x0000000000027919 */ /* 0x000e2e0000002100 */
[----:B------:R-:W1:Y:S01]  /*0020*/  LDC R0, c[0x0][0x364] ;  /* 0x0000d900ff007b82 */ /* 0x000e620000000800 */
[----:B------:R-:W2:Y:S01]  /*0030*/  LDCU UR6, c[0x0][0x398] ;  /* 0x00007300ff0677ac */ /* 0x000ea20008000800 */
[----:B------:R-:W1:Y:S01]  /*0040*/  S2R R3, SR_TID.Y ;  /* 0x0000000000037919 */ /* 0x000e620000002200 */
[----:B------:R-:W3:Y:S05]  /*0050*/  LDCU UR7, c[0x0][0x394] ;  /* 0x00007280ff0777ac */ /* 0x000eea0008000800 */
[----:B------:R-:W0:Y:S08]  /*0060*/  S2UR UR5, SR_CTAID.X ;  /* 0x00000000000579c3 */ /* 0x000e300000002500 */
[----:B------:R-:W0:Y:S08]  /*0070*/  LDC R7, c[0x0][0x360] ;  /* 0x0000d800ff077b82 */ /* 0x000e300000000800 */
[----:B------:R-:W1:Y:S01]  /*0080*/  S2UR UR4, SR_CTAID.Y ;  /* 0x00000000000479c3 */ /* 0x000e620000002600 */
[----:B0-----:R-:W-:-:S05]  /*0090*/  IMAD R7, R7, UR5, R2 ;  /* 0x0000000507077c24 */ /* 0x001fca000f8e0202 */
[----:B--2---:R-:W-:Y:S01]  /*00a0*/  ISETP.GE.AND P0, PT, R7, UR6, PT ;  /* 0x0000000607007c0c */ /* 0x004fe2000bf06270 */
[----:B-1----:R-:W-:-:S05]  /*00b0*/  IMAD R0, R0, UR4, R3 ;  /* 0x0000000400007c24 */ /* 0x002fca000f8e0203 */
[----:B---3--:R-:W-:-:S13]  /*00c0*/  ISETP.GE.OR P0, PT, R0, UR7, P0 ;  /* 0x0000000700007c0c */ /* 0x008fda0008706670 */
[----:B------:R-:W-:Y:S05]  /*00d0*/  @P0 EXIT ;  /* 0x000000000000094d */ /* 0x000fea0003800000 */
[----:B------:R-:W0:Y:S01]  /*00e0*/  LDCU UR6, c[0x0][0x390] ;  /* 0x00007200ff0677ac */ /* 0x000e220008000800 */
[----:B------:R-:W1:Y:S01]  /*00f0*/  LDC.64 R4, c[0x0][0x388] ;  /* 0x0000e200ff047b82 */ /* 0x000e620000000a00 */
[C---:B------:R-:W-:Y:S01]  /*0100*/  IMAD R3, R7.reuse, UR7, R0 ;  /* 0x0000000707037c24 */ /* 0x040fe2000f8e0200 */
[----:B------:R-:W-:Y:S01]  /*0110*/  BSSY.RECONVERGENT B0, `(.L_x_61) ;  /* 0x000000a000007945 */ /* 0x000fe20003800200 */
[----:B------:R-:W2:Y:S01]  /*0120*/  LDCU.64 UR4, c[0x0][0x358] ;  /* 0x00006b00ff0477ac */ /* 0x000ea20008000a00 */
[----:B0-----:R-:W-:Y:S01]  /*0130*/  ISETP.GE.AND P0, PT, R7, UR6, PT ;  /* 0x0000000607007c0c */ /* 0x001fe2000bf06270 */
[----:B-1----:R-:W-:Y:S01]  /*0140*/  IMAD.WIDE R4, R3, 0x2, R4 ;  /* 0x0000000203047825 */ /* 0x002fe200078e0204 */
[----:B------:R-:W-:-:S11]  /*0150*/  PRMT R3, RZ, 0x7610, R3 ;  /* 0x00007610ff037816 */ /* 0x000fd60000000003 */
[----:B--2---:R-:W-:Y:S05]  /*0160*/  @P0 BRA `(.L_x_62) ;  /* 0x0000000000100947 */ /* 0x004fea0003800000 */
[----:B------:R-:W0:Y:S01]  /*0170*/  LDC.64 R2, c[0x0][0x380] ;  /* 0x0000e000ff027b82 */ /* 0x000e220000000a00 */
[----:B------:R-:W-:-:S04]  /*0180*/  IMAD R7, R7, UR7, R0 ;  /* 0x0000000707077c24 */ /* 0x000fc8000f8e0200 */
[----:B0-----:R-:W-:-:S06]  /*0190*/  IMAD.WIDE R2, R7, 0x2, R2 ;  /* 0x0000000207027825 */ /* 0x001fcc00078e0202 */
[----:B------:R0:W5:Y:S02]  /*01a0*/  LDG.E.U16.CONSTANT R3, desc[UR4][R2.64] ;  /* 0x0000000402037981 */ /* 0x000164000c1e9500 */
.L_x_62:
[----:B------:R-:W-:Y:S05]  /*01b0*/  BSYNC.RECONVERGENT B0 ;  /* 0x0000000000007941 */ /* 0x000fea0003800200 */
.L_x_61:
[----:B-----5:R-:W-:Y:S01]  /*01c0*/  STG.E.U16 desc[UR4][R4.64], R3 ;  /* 0x0000000304007986 */ /* 0x020fe2000c101504 */
[----:B------:R-:W-:Y:S05]  /*01d0*/  EXIT ;  /* 0x000000000000794d */ /* 0x000fea0003800000 */
.L_x_63:
        /* <DEDUP_REMOVED lines=10> */
.L_x_104:


//--------------------- .text._Z20half_to_float_kernelPK6__halfPfi --------------------------
	.section	.text._Z20half_to_float_kernelPK6__halfPfi,"ax",@progbits
	.align	128
        .global         _Z20half_to_float_kernelPK6__halfPfi
        .type           _Z20half_to_float_kernelPK6__halfPfi,@function
        .size           _Z20half_to_float_kernelPK6__halfPfi,(.L_x_105 - _Z20half_to_float_kernelPK6__halfPfi)
        .other          _Z20half_to_float_kernelPK6__halfPfi,@"STO_CUDA_ENTRY STV_DEFAULT"
_Z20half_to_float_kernelPK6__halfPfi:
.text._Z20half_to_float_kernelPK6__halfPfi:
[----:B------:R-:W-:Y:S01]  /*0000*/  LDC R1, c[0x0][0x37c] ;  /* 0x0000df00ff017b82 */ /* 0x000fe20000000800 */
[----:B------:R-:W0:Y:S07]  /*0010*/  S2R R0, SR_TID.X ;  /* 0x0000000000007919 */ /* 0x000e2e0000002100 */
[----:B------:R-:W0:Y:S01]  /*0020*/  S2UR UR4, SR_CTAID.X ;  /* 0x00000000000479c3 */ /* 0x000e220000002500 */
[----:B------:R-:W1:Y:S07]  /*0030*/  LDCU UR5, c[0x0][0x390] ;  /* 0x00007200ff0577ac */ /* 0x000e6e0008000800 */
[----:B------:R-:W0:Y:S02]  /*0040*/  LDC R7, c[0x0][0x360] ;  /* 0x0000d800ff077b82 */ /* 0x000e240000000800 */
[----:B0-----:R-:W-:-:S05]  /*0050*/  IMAD R7, R7, UR4, R0 ;  /* 0x0000000407077c24 */ /* 0x001fca000f8e0200 */
[----:B-1----:R-:W-:-:S13]  /*0060*/  ISETP.GE.AND P0, PT, R7, UR5, PT ;  /* 0x0000000507007c0c */ /* 0x002fda000bf06270 */
[----:B------:R-:W-:Y:S05]  /*0070*/  @P0 EXIT ;  /* 0x000000000000094d */ /* 0x000fea0003800000 */
[----:B------:R-:W0:Y:S01]  /*0080*/  LDC.64 R2, c[0x0][0x380] ;  /* 0x0000e000ff027b82 */ /* 0x000e220000000a00 */
[----:B------:R-:W1:Y:S07]  /*0090*/  LDCU.64 UR4, c[0x0][0x358] ;  /* 0x00006b00ff0477ac */ /* 0x000e6e0008000a00 */
[----:B------:R-:W2:Y:S01]  /*00a0*/  LDC.64 R4, c[0x0][0x388] ;  /* 0x0000e200ff047b82 */ /* 0x000ea20000000a00 */
[----:B0-----:R-:W-:-:S06]  /*00b0*/  IMAD.WIDE R2, R7, 0x2, R2 ;  /* 0x0000000207027825 */ /* 0x001fcc00078e0202 */
[----:B-1----:R-:W3:Y:S01]  /*00c0*/  LDG.E.U16.CONSTANT R2, desc[UR4][R2.64] ;  /* 0x0000000402027981 */ /* 0x002ee2000c1e9500 */
[----:B--2---:R-:W-:-:S04]  /*00d0*/  IMAD.WIDE R4, R7, 0x4, R4 ;  /* 0x0000000407047825 */ /* 0x004fc800078e0204 */
[----:B---3--:R-:W-:-:S05]  /*00e0*/  HADD2.F32 R7, -RZ, R2.H0_H0 ;  /* 0x20000002ff077230 */ /* 0x008fca0000004100 */
[----:B------:R-:W-:Y:S01]  /*00f0*/  STG.E desc[UR4][R4.64], R7 ;  /* 0x0000000704007986 */ /* 0x000fe2000c101904 */
[----:B------:R-:W-:Y:S05]  /*0100*/  EXIT ;  /* 0x000000000000794d */ /* 0x000fea0003800000 */
.L_x_64:
        /* <DEDUP_REMOVED lines=15> */
.L_x_105:


//--------------------- .text._Z20float_to_half_kernelPKfP6__halfi --------------------------
	.section	.text._Z20float_to_half_kernelPKfP6__halfi,"ax",@progbits
	.align	128
        .global         _Z20float_to_half_kernelPKfP6__halfi
        .type           _Z20float_to_half_kernelPKfP6__halfi,@function
        .size           _Z20float_to_half_kernelPKfP6__halfi,(.L_x_106 - _Z20float_to_half_kernelPKfP6__halfi)
        .other          _Z20float_to_half_kernelPKfP6__halfi,@"STO_CUDA_ENTRY STV_DEFAULT"
_Z20float_to_half_kernelPKfP6__halfi:
.text._Z20float_to_half_kernelPKfP6__halfi:
        /* <DEDUP_REMOVED lines=12> */
[----:B-1----:R-:W3:Y:S01]  /*00c0*/  LDG.E.CONSTANT R2, desc[UR4][R2.64] ;  /* 0x0000000402027981 */ /* 0x002ee2000c1e9900 */
[----:B--2---:R-:W-:Y:S01]  /*00d0*/  IMAD.WIDE R4, R7, 0x2, R4 ;  /* 0x0000000207047825 */ /* 0x004fe200078e0204 */
[----:B---3--:R-:W-:-:S05]  /*00e0*/  F2FP.F16.F32.PACK_AB R0, RZ, R2 ;  /* 0x00000002ff00723e */ /* 0x008fca00000000ff */
[----:B------:R-:W-:Y:S01]  /*00f0*/  STG.E.U16 desc[UR4][R4.64], R0 ;  /* 0x0000000004007986 */ /* 0x000fe2000c101504 */
[----:B------:R-:W-:Y:S05]  /*0100*/  EXIT ;  /* 0x000000000000794d */ /* 0x000fea0003800000 */
.L_x_65:
        /* <DEDUP_REMOVED lines=15> */
.L_x_106:


//--------------------- .text._Z13argmax_kernelPKfPiii --------------------------
	.section	.text._Z13argmax_kernelPKfPiii,"ax",@progbits
	.align	128
        .global         _Z13argmax_kernelPKfPiii
        .type           _Z13argmax_kernelPKfPiii,@function
        .size           _Z13argmax_kernelPKfPiii,(.L_x_107 - _Z13argmax_kernelPKfPiii)
        .other          _Z13argmax_kernelPKfPiii,@"STO_CUDA_ENTRY STV_DEFAULT"
_Z13argmax_kernelPKfPiii:
.text._Z13argmax_kernelPKfPiii:
        /* <DEDUP_REMOVED lines=8> */
[----:B------:R-:W0:Y:S01]  /*0080*/  LDCU UR5, c[0x0][0x394] ;  /* 0x00007280ff0577ac */ /* 0x000e220008000800 */
[----:B------:R-:W-:Y:S01]  /*0090*/  IMAD.MOV.U32 R8, RZ, RZ, RZ ;  /* 0x000000ffff087224 */ /* 0x000fe200078e00ff */
[----:B------:R-:W1:Y:S01]  /*00a0*/  LDCU.64 UR8, c[0x0][0x358] ;  /* 0x00006b00ff0877ac */ /* 0x000e620008000a00 */
[----:B0-----:R-:W-:-:S09]  /*00b0*/  UISETP.GE.AND UP0, UPT, UR5, 0x2, UPT ;  /* 0x000000020500788c */ /* 0x001fd2000bf06270 */
[----:B-1----:R-:W-:Y:S05]  /*00c0*/  BRA.U !UP0, `(.L_x_66) ;  /* 0x0000000908a07547 */ /* 0x002fea000b800000 */
[----:B------:R-:W0:Y:S01]  /*00d0*/  LDCU.64 UR10, c[0x0][0x380] ;  /* 0x00007000ff0a77ac */ /* 0x000e220008000a00 */
[----:B------:R-:W-:-:S04]  /*00e0*/  IMAD R2, R0, UR5, RZ ;  /* 0x0000000500027c24 */ /* 0x000fc8000f8e02ff */
[----:B------:R-:W-:-:S03]  /*00f0*/  IMAD.WIDE R2, R2, 0x4, RZ ;  /* 0x0000000402027825 */ /* 0x000fc600078e02ff */
[----:B0-----:R-:W-:-:S04]  /*0100*/  IADD3 R4, P0, PT, R2, UR10, RZ ;  /* 0x0000000a02047c10 */ /* 0x001fc8000ff1e0ff */
[----:B------:R-:W-:-:S05]  /*0110*/  IADD3.X R5, PT, PT, R3, UR11, RZ, P0, !PT ;  /* 0x0000000b03057c10 */ /* 0x000fca00087fe4ff */
[----:B------:R0:W5:Y:S01]  /*0120*/  LDG.E.CONSTANT R9, desc[UR8][R4.64] ;  /* 0x0000000804097981 */ /* 0x000162000c1e9900 */
[----:B------:R-:W-:Y:S01]  /*0130*/  UIADD3 UR4, UPT, UPT, UR5, -0x1, URZ ;  /* 0xffffffff05047890 */ /* 0x000fe2000fffe0ff */
[----:B------:R-:W-:Y:S01]  /*0140*/  IMAD.MOV.U32 R8, RZ, RZ, RZ ;  /* 0x000000ffff087224 */ /* 0x000fe200078e00ff */
[----:B------:R-:W-:Y:S01]  /*0150*/  UIADD3 UR5, UPT, UPT, UR5, -0x2, URZ ;  /* 0xfffffffe05057890 */ /* 0x000fe2000fffe0ff */
[----:B------:R-:W-:Y:S01]  /*0160*/  IMAD.MOV.U32 R7, RZ, RZ, 0x1 ;  /* 0x00000001ff077424 */ /* 0x000fe200078e00ff */
[----:B------:R-:W-:Y:S02]  /*0170*/  ULOP3.LUT UR6, UR4, 0xf, URZ, 0xc0, !UPT ;  /* 0x0000000f04067892 */ /* 0x000fe4000f8ec0ff */
[----:B------:R-:W-:-:S09]  /*0180*/  UISETP.GE.U32.AND UP0, UPT, UR5, 0xf, UPT ;  /* 0x0000000f0500788c */ /* 0x000fd2000bf06070 */
[----:B0-----:R-:W-:Y:S05]  /*0190*/  BRA.U !UP0, `(.L_x_67) ;  /* 0x00000005082c7547 */ /* 0x001fea000b800000 */
[----:B------:R-:W-:Y:S01]  /*01a0*/  IADD3 R6, P0, PT, R4, 0x20, RZ ;  /* 0x0000002004067810 */ /* 0x000fe20007f1e0ff */
[----:B------:R-:W-:Y:S01]  /*01b0*/  IMAD.MOV.U32 R10, RZ, RZ, RZ ;  /* 0x000000ffff0a7224 */ /* 0x000fe200078e00ff */
[----:B------:R-:W-:Y:S01]  /*01c0*/  ULOP3.LUT UR5, UR4, 0xfffffff0, URZ, 0xc0, !UPT ;  /* 0xfffffff004057892 */ /* 0x000fe2000f8ec0ff */
[----:B------:R-:W-:Y:S02]  /*01d0*/  IMAD.MOV.U32 R8, RZ, RZ, RZ ;  /* 0x000000ffff087224 */ /* 0x000fe400078e00ff */
[----:B------:R-:W-:-:S09]  /*01e0*/  IMAD.X R7, RZ, RZ, R5, P0 ;  /* 0x000000ffff077224 */ /* 0x000fd200000e0605 */
.L_x_68:
[----:B------:R-:W2:Y:S04]  /*01f0*/  LDG.E.CONSTANT R24, desc[UR8][R6.64+-0x1c] ;  /* 0xffffe40806187981 */ /* 0x000ea8000c1e9900 */
[----:B------:R-:W3:Y:S04]  /*0200*/  LDG.E.CONSTANT R26, desc[UR8][R6.64+-0x18] ;  /* 0xffffe808061a7981 */ /* 0x000ee8000c1e9900 */
[----:B------:R-:W4:Y:S04]  /*0210*/  LDG.E.CONSTANT R28, desc[UR8][R6.64+-0x14] ;  /* 0xffffec08061c7981 */ /* 0x000f28000c1e9900 */
        /* <DEDUP_REMOVED lines=12> */
[----:B------:R0:W4:Y:S01]  /*02e0*/  LDG.E.CONSTANT R20, desc[UR8][R6.64+0x20] ;  /* 0x0000200806147981 */ /* 0x000122000c1e9900 */
[----:B--2--5:R-:W-:-:S04]  /*02f0*/  FSETP.GT.AND P2, PT, R24, R9, PT ;  /* 0x000000091800720b */ /* 0x024fc80003f44000 */
[----:B------:R-:W-:-:S04]  /*0300*/  FSEL R9, R24, R9, P2 ;  /* 0x0000000918097208 */ /* 0x000fc80001000000 */
[----:B---3--:R-:W-:-:S04]  /*0310*/  FSETP.GT.AND P3, PT, R26, R9, PT ;  /* 0x000000091a00720b */ /* 0x008fc80003f64000 */
[----:B------:R-:W-:Y:S01]  /*0320*/  FSEL R9, R26, R9, P3 ;  /* 0x000000091a097208 */ /* 0x000fe20001800000 */
[----:B------:R-:W-:-:S03]  /*0330*/  @P2 VIADD R8, R10, 0x1 ;  /* 0x000000010a082836 */ /* 0x000fc60000000000 */
[----:B----4-:R-:W-:-:S04]  /*0340*/  FSETP.GT.AND P1, PT, R28, R9, PT ;  /* 0x000000091c00720b */ /* 0x010fc80003f24000 */
[----:B------:R-:W-:Y:S01]  /*0350*/  FSEL R9, R28, R9, P1 ;  /* 0x000000091c097208 */ /* 0x000fe20000800000 */
[----:B------:R-:W-:-:S03]  /*0360*/  @P3 VIADD R8, R10, 0x2 ;  /* 0x000000020a083836 */ /* 0x000fc60000000000 */
[----:B------:R-:W-:-:S04]  /*0370*/  FSETP.GT.AND P6, PT, R23, R9, PT ;  /* 0x000000091700720b */ /* 0x000fc80003fc4000 */
        /* <DEDUP_REMOVED lines=34> */
[----:B------:R-:W-:Y:S01]  /*05a0*/  @P2 VIADD R8, R10, 0xe ;  /* 0x0000000e0a082836 */ /* 0x000fe20000000000 */
[----:B0-----:R-:W-:Y:S02]  /*05b0*/  IADD3 R6, P2, PT, R6, 0x40, RZ ;  /* 0x0000004006067810 */ /* 0x001fe40007f5e0ff */
[----:B------:R-:W-:-:S03]  /*05c0*/  FSETP.GT.AND P0, PT, R20, R9, PT ;  /* 0x000000091400720b */ /* 0x000fc60003f04000 */
[----:B------:R-:W-:Y:S01]  /*05d0*/  IMAD.X R7, RZ, RZ, R7, P2 ;  /* 0x000000ffff077224 */ /* 0x000fe200010e0607 */
[----:B------:R-:W-:Y:S01]  /*05e0*/  FSEL R9, R20, R9, P0 ;  /* 0x0000000914097208 */ /* 0x000fe20000000000 */
[C---:B------:R-:W-:Y:S02]  /*05f0*/  @P1 VIADD R8, R10.reuse, 0xf ;  /* 0x0000000f0a081836 */ /* 0x040fe40000000000 */
[----:B------:R-:W-:-:S05]  /*0600*/  VIADD R10, R10, 0x10 ;  /* 0x000000100a0a7836 */ /* 0x000fca0000000000 */
[C---:B------:R-:W-:Y:S02]  /*0610*/  ISETP.NE.AND P1, PT, R10.reuse, UR5, PT ;  /* 0x000000050a007c0c */ /* 0x040fe4000bf25270 */
[----:B------:R-:W-:-:S11]  /*0620*/  SEL R8, R10, R8, P0 ;  /* 0x000000080a087207 */ /* 0x000fd60000000000 */
[----:B------:R-:W-:Y:S05]  /*0630*/  @P1 BRA `(.L_x_68) ;  /* 0xfffffff800ec1947 */ /* 0x000fea000383ffff */
[----:B------:R-:W-:-:S07]  /*0640*/  VIADD R7, R10, 0x1 ;  /* 0x000000010a077836 */ /* 0x000fce0000000000 */
.L_x_67:
[----:B------:R-:W-:-:S09]  /*0650*/  UISETP.NE.AND UP0, UPT, UR6, URZ, UPT ;  /* 0x000000ff0600728c */ /* 0x000fd2000bf05270 */
[----:B------:R-:W-:Y:S05]  /*0660*/  BRA.U !UP0, `(.L_x_66) ;  /* 0x0000000508387547 */ /* 0x000fea000b800000 */
[----:B------:R-:W-:Y:S02]  /*0670*/  UISETP.GE.U32.AND UP0, UPT, UR6, 0x8, UPT ;  /* 0x000000080600788c */ /* 0x000fe4000bf06070 */
[----:B------:R-:W-:-:S04]  /*0680*/  ULOP3.LUT UR5, UR4, 0x7, URZ, 0xc0, !UPT ;  /* 0x0000000704057892 */ /* 0x000fc8000f8ec0ff */
[----:B------:R-:W-:-:S03]  /*0690*/  UISETP.NE.AND UP1, UPT, UR5, URZ, UPT ;  /* 0x000000ff0500728c */ /* 0x000fc6000bf25270 */
[----:B------:R-:W-:Y:S08]  /*06a0*/  BRA.U !UP0, `(.L_x_69) ;  /* 0x0000000108887547 */ /* 0x000ff0000b800000 */
[----:B------:R-:W-:-:S05]  /*06b0*/  IMAD.WIDE.U32 R10, R7, 0x4, R4 ;  /* 0x00000004070a7825 */ /* 0x000fca00078e0004 */
[----:B------:R-:W2:Y:S04]  /*06c0*/  LDG.E.CONSTANT R6, desc[UR8][R10.64] ;  /* 0x000000080a067981 */ /* 0x000ea8000c1e9900 */
[----:B------:R-:W3:Y:S04]  /*06d0*/  LDG.E.CONSTANT R13, desc[UR8][R10.64+0x4] ;  /* 0x000004080a0d7981 */ /* 0x000ee8000c1e9900 */
[----:B------:R-:W4:Y:S04]  /*06e0*/  LDG.E.CONSTANT R15, desc[UR8][R10.64+0x8] ;  /* 0x000008080a0f7981 */ /* 0x000f28000c1e9900 */
[----:B------:R-:W4:Y:S04]  /*06f0*/  LDG.E.CONSTANT R17, desc[UR8][R10.64+0xc] ;  /* 0x00000c080a117981 */ /* 0x000f28000c1e9900 */
[----:B------:R-:W4:Y:S04]  /*0700*/  LDG.E.CONSTANT R19, desc[UR8][R10.64+0x10] ;  /* 0x000010080a137981 */ /* 0x000f28000c1e9900 */
[----:B------:R-:W4:Y:S04]  /*0710*/  LDG.E.CONSTANT R21, desc[UR8][R10.64+0x14] ;  /* 0x000014080a157981 */ /* 0x000f28000c1e9900 */
[----:B------:R-:W4:Y:S04]  /*0720*/  LDG.E.CONSTANT R23, desc[UR8][R10.64+0x18] ;  /* 0x000018080a177981 */ /* 0x000f28000c1e9900 */
[----:B------:R-:W4:Y:S01]  /*0730*/  LDG.E.CONSTANT R25, desc[UR8][R10.64+0x1c] ;  /* 0x00001c080a197981 */ /* 0x000f22000c1e9900 */
[----:B--2--5:R-:W-:-:S04]  /*0740*/  FSETP.GT.AND P2, PT, R6, R9, PT ;  /* 0x000000090600720b */ /* 0x024fc80003f44000 */
[----:B------:R-:W-:Y:S02]  /*0750*/  FSEL R6, R6, R9, P2 ;  /* 0x0000000906067208 */ /* 0x000fe40001000000 */
[----:B------:R-:W-:Y:S02]  /*0760*/  SEL R8, R7, R8, P2 ;  /* 0x0000000807087207 */ /* 0x000fe40001000000 */
[----:B---3--:R-:W-:-:S04]  /*0770*/  FSETP.GT.AND P3, PT, R13, R6, PT ;  /* 0x000000060d00720b */ /* 0x008fc80003f64000 */
[----:B------:R-:W-:-:S04]  /*0780*/  FSEL R6, R13, R6, P3 ;  /* 0x000000060d067208 */ /* 0x000fc80001800000 */
        /* <DEDUP_REMOVED lines=17> */
[----:B------:R-:W-:-:S08]  /*08a0*/  @P2 VIADD R8, R7, 0x6 ;  /* 0x0000000607082836 */ /* 0x000fd00000000000 */
[C---:B------:R-:W-:Y:S02]  /*08b0*/  @P3 VIADD R8, R7.reuse, 0x7 ;  /* 0x0000000707083836 */ /* 0x040fe40000000000 */
[----:B------:R-:W-:-:S07]  /*08c0*/  VIADD R7, R7, 0x8 ;  /* 0x0000000807077836 */ /* 0x000fce0000000000 */
.L_x_69:
        /* <DEDUP_REMOVED lines=20> */
[----:B------:R-:W-:-:S08]  /*0a10*/  @P2 VIADD R8, R7, 0x2 ;  /* 0x0000000207082836 */ /* 0x000fd00000000000 */
[C---:B------:R-:W-:Y:S02]  /*0a20*/  @P3 VIADD R8, R7.reuse, 0x3 ;  /* 0x0000000307083836 */ /* 0x040fe40000000000 */
[----:B------:R-:W-:-:S07]  /*0a30*/  VIADD R7, R7, 0x4 ;  /* 0x0000000407077836 */ /* 0x000fce0000000000 */
.L_x_70:
[----:B------:R-:W-:Y:S05]  /*0a40*/  BRA.U !UP1, `(.L_x_66) ;  /* 0x0000000109407547 */ /* 0x000fea000b800000 */
[----:B------:R-:W-:Y:S01]  /*0a50*/  IMAD.WIDE.U32 R2, R7, 0x4, R2 ;  /* 0x0000000407027825 */ /* 0x000fe200078e0002 */
[----:B------:R-:W-:Y:S02]  /*0a60*/  UIADD3 UR4, UPT, UPT, -UR4, URZ, URZ ;  /* 0x000000ff04047290 */ /* 0x000fe4000fffe1ff */
[----:B------:R-:W-:-:S04]  /*0a70*/  IADD3 R4, P0, PT, R2, UR10, RZ ;  /* 0x0000000a02047c10 */ /* 0x000fc8000ff1e0ff */
[----:B------:R-:W-:-:S09]  /*0a80*/  IADD3.X R5, PT, PT, R3, UR11, RZ, P0, !PT ;  /* 0x0000000b03057c10 */ /* 0x000fd200087fe4ff */
.L_x_71:
[----:B------:R-:W-:Y:S02]  /*0a90*/  IMAD.MOV.U32 R2, RZ, RZ, R4 ;  /* 0x000000ffff027224 */ /* 0x000fe400078e0004 */
[----:B------:R-:W-:-:S05]  /*0aa0*/  IMAD.MOV.U32 R3, RZ, RZ, R5 ;  /* 0x000000ffff037224 */ /* 0x000fca00078e0005 */
[----:B------:R-:W2:Y:S01]  /*0ab0*/  LDG.E.CONSTANT R2, desc[UR8][R2.64] ;  /* 0x0000000802027981 */ /* 0x000ea2000c1e9900 */
[----:B------:R-:W-:Y:S01]  /*0ac0*/  UIADD3 UR4, UPT, UPT, UR4, 0x1, URZ ;  /* 0x0000000104047890 */ /* 0x000fe2000fffe0ff */
[----:B------:R-:W-:-:S03]  /*0ad0*/  IADD3 R4, P1, PT, R4, 0x4, RZ ;  /* 0x0000000404047810 */ /* 0x000fc60007f3e0ff */
[----:B------:R-:W-:Y:S02]  /*0ae0*/  UISETP.NE.AND UP0, UPT, UR4, URZ, UPT ;  /* 0x000000ff0400728c */ /* 0x000fe4000bf05270 */
[----:B------:R-:W-:Y:S01]  /*0af0*/  IMAD.X R5, RZ, RZ, R5, P1 ;  /* 0x000000ffff057224 */ /* 0x000fe200008e0605 */
[----:B--2--5:R-:W-:-:S04]  /*0b00*/  FSETP.GT.AND P0, PT, R2, R9, PT ;  /* 0x000000090200720b */ /* 0x024fc80003f04000 */
[C---:B------:R-:W-:Y:S01]  /*0b10*/  SEL R8, R7.reuse, R8, P0 ;  /* 0x0000000807087207 */ /* 0x040fe20000000000 */
[----:B------:R-:W-:Y:S01]  /*0b20*/  VIADD R7, R7, 0x1 ;  /* 0x0000000107077836 */ /* 0x000fe20000000000 */
[----:B------:R-:W-:Y:S01]  /*0b30*/  FSEL R9, R2, R9, P0 ;  /* 0x0000000902097208 */ /* 0x000fe20000000000 */
[----:B------:R-:W-:Y:S06]  /*0b40*/  BRA.U UP0, `(.L_x_71) ;  /* 0xfffffffd00d07547 */ /* 0x000fec000b83ffff */
.L_x_66:
[----:B------:R-:W0:Y:S02]  /*0b50*/  LDC.64 R2, c[0x0][0x388] ;  /* 0x0000e200ff027b82 */ /* 0x000e240000000a00 */
[----:B0-----:R-:W-:-:S05]  /*0b60*/  IMAD.WIDE R2, R0, 0x4, R2 ;  /* 0x0000000400027825 */ /* 0x001fca00078e0202 */
[----:B------:R-:W-:Y:S01]  /*0b70*/  STG.E desc[UR8][R2.64], R8 ;  /* 0x0000000802007986 */ /* 0x000fe2000c101908 */
[----:B------:R-:W-:Y:S05]  /*0b80*/  EXIT ;  /* 0x000000000000794d */ /* 0x000fea0003800000 */
.L_x_72:
        /* <DEDUP_REMOVED lines=15> */
.L_x_107:


//--------------------- .text._Z20scale_inplace_kernelPffi --------------------------
	.section	.text._Z20scale_inplace_kernelPffi,"ax",@progbits
	.align	128
        .global         _Z20scale_inplace_kernelPffi
        .type           _Z20scale_inplace_kernelPffi,@function
        .size           _Z20scale_inplace_kernelPffi,(.L_x_108 - _Z20scale_inplace_kernelPffi)
        .other          _Z20scale_inplace_kernelPffi,@"STO_CUDA_ENTRY STV_DEFAULT"
_Z20scale_inplace_kernelPffi:
.text._Z20scale_inplace_kernelPffi:
        /* <DEDUP_REMOVED lines=9> */
[----:B------:R-:W1:Y:S01]  /*0090*/  LDCU.64 UR4, c[0x0][0x358] ;  /* 0x00006b00ff0477ac */ /* 0x000e620008000a00 */
[----:B------:R-:W2:Y:S01]  /*00a0*/  LDCU UR6, c[0x0][0x388] ;  /* 0x00007100ff0677ac */ /* 0x000ea20008000800 */
[----:B0-----:R-:W-:-:S05]  /*00b0*/  IMAD.WIDE R2, R5, 0x4, R2 ;  /* 0x0000000405027825 */ /* 0x001fca00078e0202 */
[----:B-1----:R-:W2:Y:S02]  /*00c0*/  LDG.E R0, desc[UR4][R2.64] ;  /* 0x0000000402007981 */ /* 0x002ea4000c1e1900 */
[----:B--2---:R-:W-:-:S05]  /*00d0*/  FMUL R5, R0, UR6 ;  /* 0x0000000600057c20 */ /* 0x004fca0008400000 */
[----:B------:R-:W-:Y:S01]  /*00e0*/  STG.E desc[UR4][R2.64], R5 ;  /* 0x0000000502007986 */ /* 0x000fe2000c101904 */
[----:B------:R-:W-:Y:S05]  /*00f0*/  EXIT ;  /* 0x000000000000794d */ /* 0x000fea0003800000 */
.L_x_73:
        /* <DEDUP_REMOVED lines=16> */
.L_x_108:


//--------------------- .text._Z23fc3_accum_kernel_floatWPKfS0_Pfif --------------------------
	.section	.text._Z23fc3_accum_kernel_floatWPKfS0_Pfif,"ax",@progbits
	.align	128
        .global         _Z23fc3_accum_kernel_floatWPKfS0_Pfif
        .type           _Z23fc3_accum_kernel_floatWPKfS0_Pfif,@function
        .size           _Z23fc3_accum_kernel_floatWPKfS0_Pfif,(.L_x_109 - _Z23fc3_accum_kernel_floatWPKfS0_Pfif)
        .other          _Z23fc3_accum_kernel_floatWPKfS0_Pfif,@"STO_CUDA_ENTRY STV_DEFAULT"
_Z23fc3_accum_kernel_floatWPKfS0_Pfif:
.text._Z23fc3_accum_kernel_floatWPKfS0_Pfif:
[----:B------:R-:W-:Y:S01]  /*0000*/  LDC R1, c[0x0][0x37c] ;  /* 0x0000df00ff017b82 */ /* 0x000fe20000000800 */
[----:B------:R-:W0:Y:S07]  /*0010*/  S2R R2, SR_TID.Y ;  /* 0x0000000000027919 */ /* 0x000e2e0000002200 */
[----:B------:R-:W1:Y:S01]  /*0020*/  LDC R0, c[0x0][0x360] ;  /* 0x0000d800ff007b82 */ /* 0x000e620000000800 */
[----:B------:R-:W2:Y:S01]  /*0030*/  LDCU UR6, c[0x0][0x398] ;  /* 0x00007300ff0677ac */ /* 0x000ea20008000800 */
[----:B------:R-:W1:Y:S06]  /*0040*/  S2R R5, SR_TID.X ;  /* 0x0000000000057919 */ /* 0x000e6c0000002100 */
[----:B------:R-:W0:Y:S08]  /*0050*/  S2UR UR5, SR_CTAID.Y ;  /* 0x00000000000579c3 */ /* 0x000e300000002600 */
[----:B------:R-:W0:Y:S08]  /*0060*/  LDC R3, c[0x0][0x364] ;  /* 0x0000d900ff037b82 */ /* 0x000e300000000800 */
[----:B------:R-:W1:Y:S01]  /*0070*/  S2UR UR4, SR_CTAID.X ;  /* 0x00000000000479c3 */ /* 0x000e620000002500 */
[----:B0-----:R-:W-:-:S05]  /*0080*/  IMAD R3, R3, UR5, R2 ;  /* 0x0000000503037c24 */ /* 0x001fca000f8e0202 */
[----:B--2---:R-:W-:Y:S01]  /*0090*/  ISETP.GE.AND P0, PT, R3, UR6, PT ;  /* 0x0000000603007c0c */ /* 0x004fe2000bf06270 */
[----:B-1----:R-:W-:-:S05]  /*00a0*/  IMAD R0, R0, UR4, R5 ;  /* 0x0000000400007c24 */ /* 0x002fca000f8e0205 */
[----:B------:R-:W-:-:S13]  /*00b0*/  ISETP.GT.OR P0, PT, R0, 0x9, P0 ;  /* 0x000000090000780c */ /* 0x000fda0000704670 */
[----:B------:R-:W-:Y:S05]  /*00c0*/  @P0 EXIT ;  /* 0x000000000000094d */ /* 0x000fea0003800000 */
[----:B------:R-:W0:Y:S01]  /*00d0*/  LDC.64 R118, c[0x0][0x380] ;  /* 0x0000e000ff767b82 */ /* 0x000e220000000a00 */
[----:B------:R-:W1:Y:S01]  /*00e0*/  LDCU.64 UR4, c[0x0][0x358] ;  /* 0x00006b00ff0477ac */ /* 0x000e620008000a00 */
[----:B------:R-:W-:Y:S02]  /*00f0*/  IMAD R5, R3, 0x54, RZ ;  /* 0x0000005403057824 */ /* 0x000fe400078e02ff */
[----:B------:R-:W-:-:S04]  /*0100*/  IMAD R7, R0, 0x54, RZ ;  /* 0x0000005400077824 */ /* 0x000fc800078e02ff */
[----:B------:R-:W2:Y:S01]  /*0110*/  LDC.64 R116, c[0x0][0x388] ;  /* 0x0000e200ff747b82 */ /* 0x000ea20000000a00 */
[----:B------:R-:W3:Y:S07]  /*0120*/  LDCU.64 UR6, c[0x0][0x120] ;  /* 0x00002400ff0677ac */ /* 0x000eee0008000a00 */
[----:B------:R-:W4:Y:S01]  /*0130*/  LDC.64 R124, c[0x0][0x390] ;  /* 0x0000e400ff7c7b82 */ /* 0x000f220000000a00 */
[----:B0-----:R-:W-:-:S05]  /*0140*/  IMAD.WIDE.U32 R118, R5, 0x4, R118 ;  /* 0x0000000405767825 */ /* 0x001fca00078e0076 */
[----:B-1----:R-:W5:Y:S01]  /*0150*/  LDG.E.128.STRONG.SM R100, desc[UR4][R118.64] ;  /* 0x0000000476647981 */ /* 0x002f62000c1ebd00 */
[----:B--2---:R-:W-:-:S03]  /*0160*/  IMAD.WIDE R116, R7, 0x4, R116 ;  /* 0x0000000407747825 */ /* 0x004fc600078e0274 */
[----:B------:R-:W2:Y:S04]  /*0170*/  LDG.E.128.STRONG.SM R108, desc[UR4][R118.64+0x20] ;  /* 0x00002004766c7981 */ /* 0x000ea8000c1ebd00 */
[----:B------:R-:W5:Y:S04]  /*0180*/  LDG.E.128.STRONG.SM R104, desc[UR4][R116.64] ;  /* 0x0000000474687981 */ /* 0x000f68000c1ebd00 */
[----:B------:R-:W2:Y:S04]  /*0190*/  LDG.E.128.STRONG.SM R4, desc[UR4][R118.64+0x10] ;  /* 0x0000100476047981 */ /* 0x000ea8000c1ebd00 */
        /* <DEDUP_REMOVED lines=13> */
[----:B------:R-:W2:Y:S01]  /*0270*/  LDG.E.128.STRONG.SM R56, desc[UR4][R116.64+0x80] ;  /* 0x0000800474387981 */ /* 0x000ea2000c1ebd00 */
[----:B---3--:R-:W-:-:S03]  /*0280*/  UIADD3 UR7, UPT, UPT, UR6, 0x2b60, URZ ;  /* 0x00002b6006077890 */ /* 0x008fc6000fffe0ff */
[----:B------:R-:W3:Y:S04]  /*0290*/  LDG.E.128.STRONG.SM R60, desc[UR4][R118.64+0x90] ;  /* 0x00009004763c7981 */ /* 0x000ee8000c1ebd00 */
[----:B------:R-:W3:Y:S01]  /*02a0*/  LDG.E.128.STRONG.SM R64, desc[UR4][R116.64+0x90] ;  /* 0x0000900474407981 */ /* 0x000ee2000c1ebd00 */
[----:B------:R-:W-:-:S03]  /*02b0*/  LEA R2, R0, UR7, 0x2 ;  /* 0x0000000700027c11 */ /* 0x000fc6000f8e10ff */
[----:B------:R-:W3:Y:S01]  /*02c0*/  LDG.E.128.STRONG.SM R68, desc[UR4][R118.64+0xa0] ;  /* 0x0000a00476447981 */ /* 0x000ee2000c1ebd00 */
[----:B------:R-:W-:-:S03]  /*02d0*/  IADD3 R2, PT, PT, R2, -UR6, RZ ;  /* 0x8000000602027c10 */ /* 0x000fc6000fffe0ff */
[----:B------:R-:W3:Y:S01]  /*02e0*/  LDG.E.128.STRONG.SM R72, desc[UR4][R116.64+0xa0] ;  /* 0x0000a00474487981 */ /* 0x000ee2000c1ebd00 */
[----:B------:R-:W5:Y:S03]  /*02f0*/  LDC R93, c[0x3][R2] ;  /* 0x00c00000025d7b82 */ /* 0x000f660000000800 */
[----:B------:R-:W3:Y:S04]  /*0300*/  LDG.E.128.STRONG.SM R76, desc[UR4][R118.64+0xb0] ;  /* 0x0000b004764c7981 */ /* 0x000ee8000c1ebd00 */
[----:B------:R-:W3:Y:S04]  /*0310*/  LDG.E.128.STRONG.SM R80, desc[UR4][R116.64+0xb0] ;  /* 0x0000b00474507981 */ /* 0x000ee8000c1ebd00 */
[----:B------:R-:W3:Y:S04]  /*0320*/  LDG.E.128.STRONG.SM R84, desc[UR4][R118.64+0xc0] ;  /* 0x0000c00476547981 */ /* 0x000ee8000c1ebd00 */
[----:B------:R-:W3:Y:S04]  /*0330*/  LDG.E.128.STRONG.SM R88, desc[UR4][R116.64+0xc0] ;  /* 0x0000c00474587981 */ /* 0x000ee8000c1ebd00 */
[----:B------:R-:W3:Y:S01]  /*0340*/  LDG.E.128.STRONG.SM R96, desc[UR4][R116.64+0xd0] ;  /* 0x0000d00474607981 */ /* 0x000ee2000c1ebd00 */
[----:B------:R-:W-:Y:S01]  /*0350*/  IMAD R0, R3, 0xa, R0 ;  /* 0x0000000a03007824 */ /* 0x000fe200078e0200 */
[----:B------:R-:W0:Y:S03]  /*0360*/  LDCU UR6, c[0x0][0x39c] ;  /* 0x00007380ff0677ac */ /* 0x000e260008000800 */
[----:B----4-:R-:W-:-:S05]  /*0370*/  IMAD.WIDE R124, R0, 0x4, R124 ;  /* 0x00000004007c7825 */ /* 0x010fca00078e027c */
[----:B------:R-:W0:Y:S01]  /*0380*/  LDG.E R0, desc[UR4][R124.64] ;  /* 0x000000047c007981 */ /* 0x000e22000c1e1900 */
[----:B-----5:R-:W-:-:S03]  /*0390*/  FFMA R100, R100, R104, R93 ;  /* 0x0000006864647223 */ /* 0x020fc6000000005d */
[----:B------:R-:W4:Y:S01]  /*03a0*/  LDG.E.128.STRONG.SM R92, desc[UR4][R118.64+0xd0] ;  /* 0x0000d004765c7981 */ /* 0x000f22000c1ebd00 */
[----:B------:R-:W-:-:S04]  /*03b0*/  FFMA R101, R101, R105, R100 ;  /* 0x0000006965657223 */ /* 0x000fc80000000064 */
[----:B------:R-:W-:-:S04]  /*03c0*/  FFMA R102, R102, R106, R101 ;  /* 0x0000006a66667223 */ /* 0x000fc80000000065 */
[----:B------:R-:W-:Y:S02]  /*03d0*/  FFMA R103, R103, R107, R102 ;  /* 0x0000006b67677223 */ /* 0x000fe40000000066 */
[----:B------:R-:W5:Y:S02]  /*03e0*/  LDG.E.128.STRONG.SM R104, desc[UR4][R116.64+0xe0] ;  /* 0x0000e00474687981 */ /* 0x000f64000c1ebd00 */
[----:B--2---:R-:W-:Y:S02]  /*03f0*/  FFMA R4, R4, R8, R103 ;  /* 0x0000000804047223 */ /* 0x004fe40000000067 */
[----:B------:R-:W5:Y:S02]  /*0400*/  LDG.E.128.STRONG.SM R100, desc[UR4][R118.64+0xe0] ;  /* 0x0000e00476647981 */ /* 0x000f64000c1ebd00 */
[----:B------:R-:W-:-:S04]  /*0410*/  FFMA R5, R5, R9, R4 ;  /* 0x0000000905057223 */ /* 0x000fc80000000004 */
[----:B------:R-:W-:-:S04]  /*0420*/  FFMA R6, R6, R10, R5 ;  /* 0x0000000a06067223 */ /* 0x000fc80000000005 */
[----:B------:R-:W-:Y:S02]  /*0430*/  FFMA R7, R7, R11, R6 ;  /* 0x0000000b07077223 */ /* 0x000fe40000000006 */
[----:B------:R-:W2:Y:S02]  /*0440*/  LDG.E.128.STRONG.SM R8, desc[UR4][R116.64+0xf0] ;  /* 0x0000f00474087981 */ /* 0x000ea4000c1ebd00 */
[----:B------:R-:W-:Y:S02]  /*0450*/  FFMA R108, R108, R112, R7 ;  /* 0x000000706c6c7223 */ /* 0x000fe40000000007 */
[----:B------:R-:W2:Y:S02]  /*0460*/  LDG.E.128.STRONG.SM R4, desc[UR4][R118.64+0xf0] ;  /* 0x0000f00476047981 */ /* 0x000ea4000c1ebd00 */
        /* <DEDUP_REMOVED lines=21> */
[----:B------:R-:W2:Y:S04]  /*05c0*/  LDG.E.128.STRONG.SM R28, desc[UR4][R118.64+0x130] ;  /* 0x00013004761c7981 */ /* 0x000ea8000c1ebd00 */
[----:B------:R-:W2:Y:S01]  /*05d0*/  LDG.E.128.STRONG.SM R32, desc[UR4][R116.64+0x130] ;  /* 0x0001300474207981 */ /* 0x000ea2000c1ebd00 */
[----:B------:R-:W-:-:S03]  /*05e0*/  FFMA R36, R36, R40, R121 ;  /* 0x0000002824247223 */ /* 0x000fc60000000079 */
[----:B------:R-:W2:Y:S04]  /*05f0*/  LDG.E.128.STRONG.SM R120, desc[UR4][R118.64+0x140] ;  /* 0x0001400476787981 */ /* 0x000ea8000c1ebd00 */
[----:B------:R-:W2:Y:S01]  /*0600*/  LDG.E.128.STRONG.SM R116, desc[UR4][R116.64+0x140] ;  /* 0x0001400474747981 */ /* 0x000ea2000c1ebd00 */
[----:B------:R-:W-:-:S04]  /*0610*/  FFMA R37, R37, R41, R36 ;  /* 0x0000002925257223 */ /* 0x000fc80000000024 */
        /* <DEDUP_REMOVED lines=10> */
[----:B---3--:R-:W-:-:S04]  /*06c0*/  FFMA R60, R60, R64, R55 ;  /* 0x000000403c3c7223 */ /* 0x008fc80000000037 */
        /* <DEDUP_REMOVED lines=22> */
[----:B------:R-:W-:-:S04]  /*0830*/  FFMA R103, R103, R107, R102 ;  /* 0x0000006b67677223 */ /* 0x000fc80000000066 */
[----:B--2---:R-:W-:-:S04]  /*0840*/  FFMA R4, R4, R8, R103 ;  /* 0x0000000804047223 */ /* 0x004fc80000000067 */
        /* <DEDUP_REMOVED lines=23> */
[----:B0-----:R-:W-:-:S05]  /*09c0*/  FFMA R119, R119, UR6, R0 ;  /* 0x0000000677777c23 */ /* 0x001fca0008000000 */
[----:B------:R-:W-:Y:S01]  /*09d0*/  STG.E desc[UR4][R124.64], R119 ;  /* 0x000000777c007986 */ /* 0x000fe2000c101904 */
[----:B------:R-:W-:Y:S05]  /*09e0*/  EXIT ;  /* 0x000000000000794d */ /* 0x000fea0003800000 */
.L_x_74:
        /* <DEDUP_REMOVED lines=9> */
.L_x_109:


//--------------------- .text._Z22linear_if_fused_kernelPKfS0_S0_PfS1_iiif --------------------------
	.section	.text._Z22linear_if_fused_kernelPKfS0_S0_PfS1_iiif,"ax",@progbits
	.align	128
        .global         _Z22linear_if_fused_kernelPKfS0_S0_PfS1_iiif
        .type           _Z22linear_if_fused_kernelPKfS0_S0_PfS1_iiif,@function
        .size           _Z22linear_if_fused_kernelPKfS0_S0_PfS1_iiif,(.L_x_110 - _Z22linear_if_fused_kernelPKfS0_S0_PfS1_iiif)
        .other          _Z22linear_if_fused_kernelPKfS0_S0_PfS1_iiif,@"STO_CUDA_ENTRY STV_DEFAULT"
_Z22linear_if_fused_kernelPKfS0_S0_PfS1_iiif:
.text._Z22linear_if_fused_kernelPKfS0_S0_PfS1_iiif:
[----:B------:R-:W-:Y:S01]  /*0000*/  LDC R1, c[0x0][0x37c] ;  /* 0x0000df00ff017b82 */ /* 0x000fe20000000800 */
[----:B------:R-:W0:Y:S07]  /*0010*/  S2R R2, SR_TID.Y ;  /* 0x0000000000027919 */ /* 0x000e2e0000002200 */
[----:B------:R-:W1:Y:S01]  /*0020*/  LDC R0, c[0x0][0x360] ;  /* 0x0000d800ff007b82 */ /* 0x000e620000000800 */
[----:B------:R-:W2:Y:S01]  /*0030*/  LDCU UR6, c[0x0][0x3a8] ;  /* 0x00007500ff0677ac */ /* 0x000ea20008000800 */
[----:B------:R-:W1:Y:S01]  /*0040*/  S2R R3, SR_TID.X ;  /* 0x0000000000037919 */ /* 0x000e620000002100 */
[----:B------:R-:W3:Y:S05]  /*0050*/  LDCU UR7, c[0x0][0x3b0] ;  /* 0x00007600ff0777ac */ /* 0x000eea0008000800 */
[----:B------:R-:W0:Y:S08]  /*0060*/  S2UR UR5, SR_CTAID.Y ;  /* 0x00000000000579c3 */ /* 0x000e300000002600 */
[----:B------:R-:W0:Y:S08]  /*0070*/  LDC R41, c[0x0][0x364] ;  /* 0x0000d900ff297b82 */ /* 0x000e300000000800 */
[----:B------:R-:W1:Y:S01]  /*0080*/  S2UR UR4, SR_CTAID.X ;  /* 0x00000000000479c3 */ /* 0x000e620000002500 */
[----:B0-----:R-:W-:-:S05]  /*0090*/  IMAD R41, R41, UR5, R2 ;  /* 0x0000000529297c24 */ /* 0x001fca000f8e0202 */
[----:B--2---:R-:W-:Y:S01]  /*00a0*/  ISETP.GE.AND P0, PT, R41, UR6, PT ;  /* 0x0000000629007c0c */ /* 0x004fe2000bf06270 */
[----:B-1----:R-:W-:-:S05]  /*00b0*/  IMAD R0, R0, UR4, R3 ;  /* 0x0000000400007c24 */ /* 0x002fca000f8e0203 */
[----:B---3--:R-:W-:-:S13]  /*00c0*/  ISETP.GE.OR P0, PT, R0, UR7, P0 ;  /* 0x0000000700007c0c */ /* 0x008fda0008706670 */
[----:B------:R-:W-:Y:S05]  /*00d0*/  @P0 EXIT ;  /* 0x000000000000094d */ /* 0x000fea0003800000 */
[----:B------:R-:W0:Y:S01]  /*00e0*/  LDC.64 R4, c[0x0][0x390] ;  /* 0x0000e400ff047b82 */ /* 0x000e220000000a00 */
[----:B------:R-:W1:Y:S01]  /*00f0*/  LDCU.64 UR8, c[0x0][0x358] ;  /* 0x00006b00ff0877ac */ /* 0x000e620008000a00 */
[----:B------:R-:W2:Y:S06]  /*0100*/  LDCU UR10, c[0x0][0x3ac] ;  /* 0x00007580ff0a77ac */ /* 0x000eac0008000800 */
[----:B------:R-:W3:Y:S08]  /*0110*/  LDC.64 R2, c[0x0][0x380] ;  /* 0x0000e000ff027b82 */ /* 0x000ef00000000a00 */
[----:B------:R-:W4:Y:S01]  /*0120*/  LDC.64 R36, c[0x0][0x388] ;  /* 0x0000e200ff247b82 */ /* 0x000f220000000a00 */
[----:B0-----:R-:W-:-:S05]  /*0130*/  IMAD.WIDE R4, R0, 0x4, R4 ;  /* 0x0000000400047825 */ /* 0x001fca00078e0204 */
[----:B-1----:R0:W5:Y:S01]  /*0140*/  LDG.E.CONSTANT R39, desc[UR8][R4.64] ;  /* 0x0000000804277981 */ /* 0x002162000c1e9900 */
[----:B--2---:R-:W-:Y:S02]  /*0150*/  UISETP.GE.AND UP0, UPT, UR10, 0x4, UPT ;  /* 0x000000040a00788c */ /* 0x004fe4000bf06270 */
[----:B------:R-:W-:Y:S02]  /*0160*/  IMAD R38, R41, UR10, RZ ;  /* 0x0000000a29267c24 */ /* 0x000fe4000f8e02ff */
[----:B------:R-:W-:Y:S02]  /*0170*/  HFMA2 R45, -RZ, RZ, 0, 0 ;  /* 0x00000000ff2d7431 */ /* 0x000fe400000001ff */
[----:B------:R-:W-:Y:S02]  /*0180*/  IMAD R40, R0, UR10, RZ ;  /* 0x0000000a00287c24 */ /* 0x000fe4000f8e02ff */
[----:B---3--:R-:W-:-:S04]  /*0190*/  IMAD.WIDE R2, R38, 0x4, R2 ;  /* 0x0000000426027825 */ /* 0x008fc800078e0202 */
[----:B----4-:R-:W-:Y:S01]  /*01a0*/  IMAD.WIDE R36, R40, 0x4, R36 ;  /* 0x0000000428247825 */ /* 0x010fe200078e0224 */
[----:B0-----:R-:W-:Y:S06]  /*01b0*/  BRA.U !UP0, `(.L_x_75) ;  /* 0x0000000108e47547 */ /* 0x001fec000b800000 */
[----:B------:R-:W-:Y:S01]  /*01c0*/  UIADD3 UR6, UPT, UPT, UR10, -0x4, URZ ;  /* 0xfffffffc0a067890 */ /* 0x000fe2000fffe0ff */
[----:B------:R-:W-:Y:S02]  /*01d0*/  MOV R45, RZ ;  /* 0x000000ff002d7202 */ /* 0x000fe40000000f00 */
[----:B------:R-:W-:Y:S01]  /*01e0*/  MOV R12, 0x4 ;  /* 0x00000004000c7802 */ /* 0x000fe20000000f00 */
[----:B------:R-:W-:Y:S02]  /*01f0*/  UISETP.GE.U32.AND UP0, UPT, UR6, 0xc, UPT ;  /* 0x0000000c0600788c */ /* 0x000fe4000bf06070 */
[----:B------:R-:W-:-:S04]  /*0200*/  ULEA.HI UR4, UR6, 0x1, URZ, 0x1e ;  /* 0x0000000106047891 */ /* 0x000fc8000f8ff0ff */
[----:B------:R-:W-:-:S03]  /*0210*/  ULOP3.LUT UR5, UR4, 0x3, URZ, 0xc0, !UPT ;  /* 0x0000000304057892 */ /* 0x000fc6000f8ec0ff */
[----:B------:R-:W-:Y:S09]  /*0220*/  BRA.U !UP0, `(.L_x_76) ;  /* 0x0000000108887547 */ /* 0x000ff2000b800000 */
[----:B------:R-:W-:Y:S01]  /*0230*/  ULOP3.LUT UR4, UR4, 0x7ffffffc, URZ, 0xc0, !UPT ;  /* 0x7ffffffc04047892 */ /* 0x000fe2000f8ec0ff */
[----:B------:R-:W-:-:S03]  /*0240*/  MOV R45, RZ ;  /* 0x000000ff002d7202 */ /* 0x000fc60000000f00 */
[----:B------:R-:W-:-:S12]  /*0250*/  UIADD3 UR4, UPT, UPT, -UR4, URZ, URZ ;  /* 0x000000ff04047290 */ /* 0x000fd8000fffe1ff */
.L_x_77:
[----:B------:R-:W-:-:S04]  /*0260*/  IMAD.WIDE.U32 R28, R45, 0x4, R2 ;  /* 0x000000042d1c7825 */ /* 0x000fc800078e0002 */
[----:B------:R-:W-:Y:S01]  /*0270*/  IMAD.WIDE.U32 R42, R45, 0x4, R36 ;  /* 0x000000042d2a7825 */ /* 0x000fe200078e0024 */
[----:B------:R-:W2:Y:S04]  /*0280*/  LDG.E.128.STRONG.SM R4, desc[UR8][R28.64] ;  /* 0x000000081c047981 */ /* 0x000ea8000c1ebd00 */
[----:B------:R-:W2:Y:S04]  /*0290*/  LDG.E.128.STRONG.SM R8, desc[UR8][R42.64] ;  /* 0x000000082a087981 */ /* 0x000ea8000c1ebd00 */
[----:B------:R-:W3:Y:S04]  /*02a0*/  LDG.E.128.STRONG.SM R12, desc[UR8][R28.64+0x10] ;  /* 0x000010081c0c7981 */ /* 0x000ee8000c1ebd00 */
[----:B------:R-:W3:Y:S04]  /*02b0*/  LDG.E.128.STRONG.SM R16, desc[UR8][R42.64+0x10] ;  /* 0x000010082a107981 */ /* 0x000ee8000c1ebd00 */
[----:B------:R-:W4:Y:S04]  /*02c0*/  LDG.E.128.STRONG.SM R20, desc[UR8][R28.64+0x20] ;  /* 0x000020081c147981 */ /* 0x000f28000c1ebd00 */
[----:B------:R-:W4:Y:S04]  /*02d0*/  LDG.E.128.STRONG.SM R24, desc[UR8][R42.64+0x20] ;  /* 0x000020082a187981 */ /* 0x000f28000c1ebd00 */
[----:B------:R-:W4:Y:S04]  /*02e0*/  LDG.E.128.STRONG.SM R32, desc[UR8][R42.64+0x30] ;  /* 0x000030082a207981 */ /* 0x000f28000c1ebd00 */
[----:B------:R-:W4:Y:S01]  /*02f0*/  LDG.E.128.STRONG.SM R28, desc[UR8][R28.64+0x30] ;  /* 0x000030081c1c7981 */ /* 0x000f22000c1ebd00 */
[----:B------:R-:W-:-:S04]  /*0300*/  UIADD3 UR4, UPT, UPT, UR4, 0x4, URZ ;  /* 0x0000000404047890 */ /* 0x000fc8000fffe0ff */
[----:B------:R-:W-:Y:S01]  /*0310*/  UISETP.NE.AND UP0, UPT, UR4, URZ, UPT ;  /* 0x000000ff0400728c */ /* 0x000fe2000bf05270 */
[----:B------:R-:W-:Y:S01]  /*0320*/  IADD3 R45, PT, PT, R45, 0x10, RZ ;  /* 0x000000102d2d7810 */ /* 0x000fe20007ffe0ff */
[----:B--2--5:R-:W-:-:S04]  /*0330*/  FFMA R4, R4, R8, R39 ;  /* 0x0000000804047223 */ /* 0x024fc80000000027 */
        /* <DEDUP_REMOVED lines=11> */
[----:B------:R-:W-:-:S04]  /*03f0*/  FFMA R28, R28, R32, R23 ;  /* 0x000000201c1c7223 */ /* 0x000fc80000000017 */
[----:B------:R-:W-:-:S04]  /*0400*/  FFMA R29, R29, R33, R28 ;  /* 0x000000211d1d7223 */ /* 0x000fc8000000001c */
[----:B------:R-:W-:-:S04]  /*0410*/  FFMA R30, R30, R34, R29 ;  /* 0x000000221e1e7223 */ /* 0x000fc8000000001d */
[----:B------:R-:W-:Y:S01]  /*0420*/  FFMA R39, R31, R35, R30 ;  /* 0x000000231f277223 */ /* 0x000fe2000000001e */
[----:B------:R-:W-:Y:S06]  /*0430*/  BRA.U UP0, `(.L_x_77) ;  /* 0xfffffffd00887547 */ /* 0x000fec000b83ffff */
[----:B------:R-:W-:-:S07]  /*0440*/  IADD3 R12, PT, PT, R45, 0x4, RZ ;  /* 0x000000042d0c7810 */ /* 0x000fce0007ffe0ff */
.L_x_76:
[----:B------:R-:W-:-:S09]  /*0450*/  UISETP.NE.AND UP0, UPT, UR5, URZ, UPT ;  /* 0x000000ff0500728c */ /* 0x000fd2000bf05270 */
[----:B------:R-:W-:Y:S05]  /*0460*/  BRA.U !UP0, `(.L_x_75) ;  /* 0x0000000108387547 */ /* 0x000fea000b800000 */
[----:B------:R-:W-:-:S12]  /*0470*/  UIADD3 UR5, UPT, UPT, -UR5, URZ, URZ ;  /* 0x000000ff05057290 */ /* 0x000fd8000fffe1ff */
.L_x_78:
[----:B------:R-:W-:-:S04]  /*0480*/  IMAD.WIDE.U32 R4, R45, 0x4, R36 ;  /* 0x000000042d047825 */ /* 0x000fc800078e0024 */
[----:B------:R-:W-:Y:S02]  /*0490*/  IMAD.WIDE.U32 R8, R45, 0x4, R2 ;  /* 0x000000042d087825 */ /* 0x000fe400078e0002 */
[----:B------:R-:W2:Y:S04]  /*04a0*/  LDG.E.128.STRONG.SM R4, desc[UR8][R4.64] ;  /* 0x0000000804047981 */ /* 0x000ea8000c1ebd00 */
[----:B------:R-:W2:Y:S01]  /*04b0*/  LDG.E.128.STRONG.SM R8, desc[UR8][R8.64] ;  /* 0x0000000808087981 */ /* 0x000ea2000c1ebd00 */
[----:B------:R-:W-:Y:S01]  /*04c0*/  UIADD3 UR5, UPT, UPT, UR5, 0x1, URZ ;  /* 0x0000000105057890 */ /* 0x000fe2000fffe0ff */
[----:B------:R-:W-:Y:S02]  /*04d0*/  MOV R45, R12 ;  /* 0x0000000c002d7202 */ /* 0x000fe40000000f00 */
[----:B------:R-:W-:Y:S01]  /*04e0*/  IADD3 R12, PT, PT, R12, 0x4, RZ ;  /* 0x000000040c0c7810 */ /* 0x000fe20007ffe0ff */
[----:B------:R-:W-:Y:S01]  /*04f0*/  UISETP.NE.AND UP0, UPT, UR5, URZ, UPT ;  /* 0x000000ff0500728c */ /* 0x000fe2000bf05270 */
[----:B--2--5:R-:W-:-:S04]  /*0500*/  FFMA R14, R8, R4, R39 ;  /* 0x00000004080e7223 */ /* 0x024fc80000000027 */
[----:B------:R-:W-:-:S04]  /*0510*/  FFMA R13, R9, R5, R14 ;  /* 0x00000005090d7223 */ /* 0x000fc8000000000e */
[----:B------:R-:W-:-:S04]  /*0520*/  FFMA R6, R10, R6, R13 ;  /* 0x000000060a067223 */ /* 0x000fc8000000000d */
[----:B------:R-:W-:Y:S01]  /*0530*/  FFMA R39, R11, R7, R6 ;  /* 0x000000070b277223 */ /* 0x000fe20000000006 */
[----:B------:R-:W-:Y:S06]  /*0540*/  BRA.U UP0, `(.L_x_78) ;  /* 0xfffffffd00cc7547 */ /* 0x000fec000b83ffff */
.L_x_75:
[----:B------:R-:W-:-:S13]  /*0550*/  ISETP.GE.AND P0, PT, R45, UR10, PT ;  /* 0x0000000a2d007c0c */ /* 0x000fda000bf06270 */
[----:B------:R-:W-:Y:S05]  /*0560*/  @P0 BRA `(.L_x_79) ;  /* 0x0000000800700947 */ /* 0x000fea0003800000 */
[C---:B------:R-:W-:Y:S02]  /*0570*/  IADD3 R4, PT, PT, -R45.reuse, UR10, RZ ;  /* 0x0000000a2d047c10 */ /* 0x040fe4000fffe1ff */
[----:B------:R-:W-:Y:S02]  /*0580*/  IADD3 R5, PT, PT, R45, -UR10, RZ ;  /* 0x8000000a2d057c10 */ /* 0x000fe4000fffe0ff */
[----:B------:R-:W-:Y:S02]  /*0590*/  LOP3.LUT P1, R8, R4, 0x3, RZ, 0xc0, !PT ;  /* 0x0000000304087812 */ /* 0x000fe4000782c0ff */
[----:B------:R-:W-:-:S11]  /*05a0*/  ISETP.GT.U32.AND P0, PT, R5, -0x4, PT ;  /* 0xfffffffc0500780c */ /* 0x000fd60003f04070 */
[----:B------:R-:W-:Y:S05]  /*05b0*/  @!P1 BRA `(.L_x_80) ;  /* 0x0000000000609947 */ /* 0x000fea0003800000 */
[----:B------:R-:W0:Y:S01]  /*05c0*/  LDCU.128 UR12, c[0x0][0x380] ;  /* 0x00007000ff0c77ac */ /* 0x000e220008000c00 */
[----:B------:R-:W-:Y:S01]  /*05d0*/  IMAD.WIDE.U32 R4, R45, 0x4, RZ ;  /* 0x000000042d047825 */ /* 0x000fe200078e00ff */
[----:B------:R-:W-:-:S03]  /*05e0*/  IADD3 R8, PT, PT, -R8, RZ, RZ ;  /* 0x000000ff08087210 */ /* 0x000fc60007ffe1ff */
[----:B------:R-:W-:-:S04]  /*05f0*/  IMAD.WIDE R6, R40, 0x4, R4 ;  /* 0x0000000428067825 */ /* 0x000fc800078e0204 */
[----:B------:R-:W-:Y:S01]  /*0600*/  IMAD.WIDE R4, R38, 0x4, R4 ;  /* 0x0000000426047825 */ /* 0x000fe200078e0204 */
[----:B0-----:R-:W-:Y:S02]  /*0610*/  IADD3 R11, P1, PT, R6, UR14, RZ ;  /* 0x0000000e060b7c10 */ /* 0x001fe4000ff3e0ff */
[----:B------:R-:W-:Y:S02]  /*0620*/  IADD3 R9, P2, PT, R4, UR12, RZ ;  /* 0x0000000c04097c10 */ /* 0x000fe4000ff5e0ff */
[----:B------:R-:W-:Y:S02]  /*0630*/  IADD3.X R12, PT, PT, R7, UR15, RZ, P1, !PT ;  /* 0x0000000f070c7c10 */ /* 0x000fe40008ffe4ff */
[----:B------:R-:W-:-:S09]  /*0640*/  IADD3.X R10, PT, PT, R5, UR13, RZ, P2, !PT ;  /* 0x0000000d050a7c10 */ /* 0x000fd200097fe4ff */
.L_x_81:
[----:B------:R-:W-:Y:S02]  /*0650*/  MOV R4, R9 ;  /* 0x0000000900047202 */ /* 0x000fe40000000f00 */
[----:B------:R-:W-:Y:S02]  /*0660*/  MOV R6, R11 ;  /* 0x0000000b00067202 */ /* 0x000fe40000000f00 */
[----:B------:R-:W-:Y:S02]  /*0670*/  MOV R5, R10 ;  /* 0x0000000a00057202 */ /* 0x000fe40000000f00 */
[----:B------:R-:W-:-:S03]  /*0680*/  MOV R7, R12 ;  /* 0x0000000c00077202 */ /* 0x000fc60000000f00 */
[----:B------:R-:W2:Y:S04]  /*0690*/  LDG.E.STRONG.SM R4, desc[UR8][R4.64] ;  /* 0x0000000804047981 */ /* 0x000ea8000c1eb900 */
[----:B------:R-:W2:Y:S01]  /*06a0*/  LDG.E.STRONG.SM R6, desc[UR8][R6.64] ;  /* 0x0000000806067981 */ /* 0x000ea2000c1eb900 */
[----:B------:R-:W-:Y:S02]  /*06b0*/  IADD3 R8, PT, PT, R8, 0x1, RZ ;  /* 0x0000000108087810 */ /* 0x000fe40007ffe0ff */
[----:B------:R-:W-:Y:S02]  /*06c0*/  IADD3 R11, P2, PT, R11, 0x4, RZ ;  /* 0x000000040b0b7810 */ /* 0x000fe40007f5e0ff */
[----:B------:R-:W-:Y:S02]  /*06d0*/  ISETP.NE.AND P1, PT, R8, RZ, PT ;  /* 0x000000ff0800720c */ /* 0x000fe40003f25270 */
[----:B------:R-:W-:-:S02]  /*06e0*/  IADD3 R9, P3, PT, R9, 0x4, RZ ;  /* 0x0000000409097810 */ /* 0x000fc40007f7e0ff */
[----:B------:R-:W-:Y:S02]  /*06f0*/  IADD3 R45, PT, PT, R45, 0x1, RZ ;  /* 0x000000012d2d7810 */ /* 0x000fe40007ffe0ff */
[----:B------:R-:W-:Y:S02]  /*0700*/  IADD3.X R12, PT, PT, RZ, R12, RZ, P2, !PT ;  /* 0x0000000cff0c7210 */ /* 0x000fe400017fe4ff */
[----:B------:R-:W-:Y:S01]  /*0710*/  IADD3.X R10, PT, PT, RZ, R10, RZ, P3, !PT ;  /* 0x0000000aff0a7210 */ /* 0x000fe20001ffe4ff */
[----:B--2--5:R-:W-:-:S04]  /*0720*/  FFMA R39, R4, R6, R39 ;  /* 0x0000000604277223 */ /* 0x024fc80000000027 */
[----:B------:R-:W-:Y:S05]  /*0730*/  @P1 BRA `(.L_x_81) ;  /* 0xfffffffc00c41947 */ /* 0x000fea000383ffff */
.L_x_80:
[----:B------:R-:W-:Y:S05]  /*0740*/  @P0 BRA `(.L_x_79) ;  /* 0x0000000400f80947 */ /* 0x000fea0003800000 */
[C---:B------:R-:W-:Y:S01]  /*0750*/  IADD3 R8, PT, PT, R45.reuse, -UR10, RZ ;  /* 0x8000000a2d087c10 */ /* 0x040fe2000fffe0ff */
[----:B------:R-:W-:-:S03]  /*0760*/  IMAD.WIDE.U32 R4, R45, 0x4, RZ ;  /* 0x000000042d047825 */ /* 0x000fc600078e00ff */
[----:B------:R-:W-:Y:S02]  /*0770*/  ISETP.GE.AND P0, PT, R8, RZ, PT ;  /* 0x000000ff0800720c */ /* 0x000fe40003f06270 */
[----:B------:R-:W-:Y:S02]  /*0780*/  MOV R11, R4 ;  /* 0x00000004000b7202 */ /* 0x000fe40000000f00 */
[----:B------:R-:W-:-:S09]  /*0790*/  MOV R9, R5 ;  /* 0x0000000500097202 */ /* 0x000fd20000000f00 */
[----:B------:R-:W-:Y:S05]  /*07a0*/  @P0 BRA `(.L_x_82) ;  /* 0x00000004008c0947 */ /* 0x000fea0003800000 */
[----:B------:R-:W-:Y:S02]  /*07b0*/  IADD3 R4, PT, PT, -R8, RZ, RZ ;  /* 0x000000ff08047210 */ /* 0x000fe40007ffe1ff */
[----:B------:R-:W-:Y:S02]  /*07c0*/  PLOP3.LUT P0, PT, PT, PT, PT, 0x80, 0x8 ;  /* 0x000000000008781c */ /* 0x000fe40003f0f070 */
[----:B------:R-:W-:-:S13]  /*07d0*/  ISETP.GT.AND P1, PT, R4, 0xc, PT ;  /* 0x0000000c0400780c */ /* 0x000fda0003f24270 */
[----:B------:R-:W-:Y:S05]  /*07e0*/  @!P1 BRA `(.L_x_83) ;  /* 0x0000000000e89947 */ /* 0x000fea0003800000 */
[----:B------:R-:W-:-:S13]  /*07f0*/  PLOP3.LUT P0, PT, PT, PT, PT, 0x8, 0x80 ;  /* 0x000000000080781c */ /* 0x000fda0003f0e170 */
.L_x_84:
[-C--:B------:R-:W-:Y:S02]  /*0800*/  IADD3 R6, P1, PT, R2, R11.reuse, RZ ;  /* 0x0000000b02067210 */ /* 0x080fe40007f3e0ff */
[----:B------:R-:W-:Y:S02]  /*0810*/  IADD3 R4, P2, PT, R36, R11, RZ ;  /* 0x0000000b24047210 */ /* 0x000fe40007f5e0ff */
[-C--:B------:R-:W-:Y:S02]  /*0820*/  IADD3.X R7, PT, PT, R3, R9.reuse, RZ, P1, !PT ;  /* 0x0000000903077210 */ /* 0x080fe40000ffe4ff */
[----:B------:R-:W-:-:S03]  /*0830*/  IADD3.X R5, PT, PT, R37, R9, RZ, P2, !PT ;  /* 0x0000000925057210 */ /* 0x000fc600017fe4ff */
[----:B------:R-:W2:Y:S04]  /*0840*/  LDG.E.STRONG.SM R40, desc[UR8][R6.64] ;  /* 0x0000000806287981 */ /* 0x000ea8000c1eb900 */
[----:B------:R-:W2:Y:S04]  /*0850*/  LDG.E.STRONG.SM R42, desc[UR8][R4.64] ;  /* 0x00000008042a7981 */ /* 0x000ea8000c1eb900 */
[----:B------:R-:W3:Y:S04]  /*0860*/  LDG.E.STRONG.SM R38, desc[UR8][R6.64+0x4] ;  /* 0x0000040806267981 */ /* 0x000ee8000c1eb900 */
[----:B------:R-:W3:Y:S04]  /*0870*/  LDG.E.STRONG.SM R45, desc[UR8][R4.64+0x4] ;  /* 0x00000408042d7981 */ /* 0x000ee8000c1eb900 */
[----:B------:R-:W4:Y:S04]  /*0880*/  LDG.E.STRONG.SM R34, desc[UR8][R6.64+0x8] ;  /* 0x0000080806227981 */ /* 0x000f28000c1eb900 */
        /* <DEDUP_REMOVED lines=26> */
[----:B------:R-:W4:Y:S01]  /*0a30*/  LDG.E.STRONG.SM R5, desc[UR8][R4.64+0x3c] ;  /* 0x00003c0804057981 */ /* 0x000f22000c1eb900 */
[----:B------:R-:W-:-:S02]  /*0a40*/  IADD3 R8, PT, PT, R8, 0x10, RZ ;  /* 0x0000001008087810 */ /* 0x000fc40007ffe0ff */
[----:B------:R-:W-:Y:S02]  /*0a50*/  IADD3 R11, P2, PT, R11, 0x40, RZ ;  /* 0x000000400b0b7810 */ /* 0x000fe40007f5e0ff */
[----:B------:R-:W-:Y:S02]  /*0a60*/  ISETP.GE.AND P1, PT, R8, -0xc, PT ;  /* 0xfffffff40800780c */ /* 0x000fe40003f26270 */
[----:B------:R-:W-:Y:S01]  /*0a70*/  IADD3.X R9, PT, PT, RZ, R9, RZ, P2, !PT ;  /* 0x00000009ff097210 */ /* 0x000fe200017fe4ff */
[----:B--2--5:R-:W-:-:S04]  /*0a80*/  FFMA R39, R40, R42, R39 ;  /* 0x0000002a28277223 */ /* 0x024fc80000000027 */
[----:B---3--:R-:W-:-:S04]  /*0a90*/  FFMA R39, R38, R45, R39 ;  /* 0x0000002d26277223 */ /* 0x008fc80000000027 */
[----:B----4-:R-:W-:-:S04]  /*0aa0*/  FFMA R39, R34, R43, R39 ;  /* 0x0000002b22277223 */ /* 0x010fc80000000027 */
        /* <DEDUP_REMOVED lines=12> */
[----:B------:R-:W-:Y:S01]  /*0b70*/  FFMA R39, R44, R5, R13 ;  /* 0x000000052c277223 */ /* 0x000fe2000000000d */
[----:B------:R-:W-:Y:S06]  /*0b80*/  @!P1 BRA `(.L_x_84) ;  /* 0xfffffffc001c9947 */ /* 0x000fec000383ffff */
.L_x_83:
[----:B------:R-:W-:-:S04]  /*0b90*/  IADD3 R4, PT, PT, -R8, RZ, RZ ;  /* 0x000000ff08047210 */ /* 0x000fc80007ffe1ff */
[----:B------:R-:W-:-:S13]  /*0ba0*/  ISETP.GT.AND P1, PT, R4, 0x4, PT ;  /* 0x000000040400780c */ /* 0x000fda0003f24270 */
[----:B------:R-:W-:Y:S05]  /*0bb0*/  @!P1 BRA `(.L_x_85) ;  /* 0x0000000000809947 */ /* 0x000fea0003800000 */
        /* <DEDUP_REMOVED lines=20> */
[----:B------:R-:W-:-:S02]  /*0d00*/  IADD3 R11, P1, PT, R11, 0x20, RZ ;  /* 0x000000200b0b7810 */ /* 0x000fc40007f3e0ff */
[----:B------:R-:W-:Y:S02]  /*0d10*/  PLOP3.LUT P0, PT, PT, PT, PT, 0x8, 0x80 ;  /* 0x000000000080781c */ /* 0x000fe40003f0e170 */
[----:B------:R-:W-:Y:S02]  /*0d20*/  IADD3 R8, PT, PT, R8, 0x8, RZ ;  /* 0x0000000808087810 */ /* 0x000fe40007ffe0ff */
        /* <DEDUP_REMOVED lines=8> */
[----:B------:R-:W-:-:S07]  /*0db0*/  FFMA R39, R25, R26, R10 ;  /* 0x0000001a19277223 */ /* 0x000fce000000000a */
.L_x_85:
[----:B------:R-:W-:-:S13]  /*0dc0*/  ISETP.NE.OR P0, PT, R8, RZ, P0 ;  /* 0x000000ff0800720c */ /* 0x000fda0000705670 */
[----:B------:R-:W-:Y:S05]  /*0dd0*/  @!P0 BRA `(.L_x_79) ;  /* 0x0000000000548947 */ /* 0x000fea0003800000 */
.L_x_82:
        /* <DEDUP_REMOVED lines=11> */
[----:B------:R-:W4:Y:S01]  /*0e90*/  LDG.E.STRONG.SM R18, desc[UR8][R6.64+0xc] ;  /* 0x00000c0806127981 */ /* 0x000f22000c1eb900 */
[----:B------:R-:W-:-:S02]  /*0ea0*/  IADD3 R8, PT, PT, R8, 0x4, RZ ;  /* 0x0000000408087810 */ /* 0x000fc40007ffe0ff */
[----:B------:R-:W-:Y:S02]  /*0eb0*/  IADD3 R11, P1, PT, R11, 0x10, RZ ;  /* 0x000000100b0b7810 */ /* 0x000fe40007f3e0ff */
[----:B------:R-:W-:Y:S02]  /*0ec0*/  ISETP.NE.AND P0, PT, R8, RZ, PT ;  /* 0x000000ff0800720c */ /* 0x000fe40003f05270 */
[----:B------:R-:W-:Y:S01]  /*0ed0*/  IADD3.X R9, PT, PT, RZ, R9, RZ, P1, !PT ;  /* 0x00000009ff097210 */ /* 0x000fe20000ffe4ff */
[----:B--2--5:R-:W-:-:S04]  /*0ee0*/  FFMA R10, R10, R12, R39 ;  /* 0x0000000c0a0a7223 */ /* 0x024fc80000000027 */
[----:B---3--:R-:W-:-:S04]  /*0ef0*/  FFMA R10, R13, R14, R10 ;  /* 0x0000000e0d0a7223 */ /* 0x008fc8000000000a */
[----:B----4-:R-:W-:-:S04]  /*0f00*/  FFMA R10, R15, R16, R10 ;  /* 0x000000100f0a7223 */ /* 0x010fc8000000000a */
[----:B------:R-:W-:Y:S01]  /*0f10*/  FFMA R39, R17, R18, R10 ;  /* 0x0000001211277223 */ /* 0x000fe2000000000a */
[----:B------:R-:W-:Y:S06]  /*0f20*/  @P0 BRA `(.L_x_82) ;  /* 0xfffffffc00ac0947 */ /* 0x000fec000383ffff */
.L_x_79:
[----:B------:R-:W0:Y:S01]  /*0f30*/  LDC.64 R2, c[0x0][0x398] ;  /* 0x0000e600ff027b82 */ /* 0x000e220000000a00 */
[----:B------:R-:W-:Y:S01]  /*0f40*/  IMAD R41, R41, UR7, R0 ;  /* 0x0000000729297c24 */ /* 0x000fe2000f8e0200 */
[----:B------:R-:W1:Y:S06]  /*0f50*/  LDCU UR4, c[0x0][0x3b4] ;  /* 0x00007680ff0477ac */ /* 0x000e6c0008000800 */
[----:B------:R-:W2:Y:S01]  /*0f60*/  LDC.64 R4, c[0x0][0x3a0] ;  /* 0x0000e800ff047b82 */ /* 0x000ea20000000a00 */
[----:B0-----:R-:W-:-:S05]  /*0f70*/  IMAD.WIDE R2, R41, 0x4, R2 ;  /* 0x0000000429027825 */ /* 0x001fca00078e0202 */
[----:B------:R-:W3:Y:S01]  /*0f80*/  LDG.E R0, desc[UR8][R2.64] ;  /* 0x0000000802007981 */ /* 0x000ee2000c1e1900 */
[----:B--2---:R-:W-:-:S04]  /*0f90*/  IMAD.WIDE R4, R41, 0x4, R4 ;  /* 0x0000000429047825 */ /* 0x004fc800078e0204 */
[----:B---3-5:R-:W-:-:S05]  /*0fa0*/  FADD R0, R0, R39 ;  /* 0x0000002700007221 */ /* 0x028fca0000000000 */
[C---:B-1----:R-:W-:Y:S02]  /*0fb0*/  FSETP.GE.AND P0, PT, R0.reuse, UR4, PT ;  /* 0x0000000400007c0b */ /* 0x042fe4000bf06000 */
[C---:B------:R-:W-:Y:S02]  /*0fc0*/  FSET.BF.GE.AND R7, R0.reuse, UR4, PT ;  /* 0x0000000400077c0a */ /* 0x040fe4000b806000 */
[----:B------:R-:W-:-:S05]  /*0fd0*/  FSEL R9, R0, RZ, !P0 ;  /* 0x000000ff00097208 */ /* 0x000fca0004000000 */
[----:B------:R-:W-:Y:S04]  /*0fe0*/  STG.E desc[UR8][R2.64], R9 ;  /* 0x0000000902007986 */ /* 0x000fe8000c101908 */
[----:B------:R-:W-:Y:S01]  /*0ff0*/  STG.E desc[UR8][R4.64], R7 ;  /* 0x0000000704007986 */ /* 0x000fe2000c101908 */
[----:B------:R-:W-:Y:S05]  /*1000*/  EXIT ;  /* 0x000000000000794d */ /* 0x000fea0003800000 */
.L_x_86:
        /* <DEDUP_REMOVED lines=15> */
.L_x_110:


//--------------------- .text._Z14flatten_kernelPKfPfiiii --------------------------
	.section	.text._Z14flatten_kernelPKfPfiiii,"ax",@progbits
	.align	128
        .global         _Z14flatten_kernelPKfPfiiii
        .type           _Z14flatten_kernelPKfPfiiii,@function
        .size           _Z14flatten_kernelPKfPfiiii,(.L_x_111 - _Z14flatten_kernelPKfPfiiii)
        .other          _Z14flatten_kernelPKfPfiiii,@"STO_CUDA_ENTRY STV_DEFAULT"
_Z14flatten_kernelPKfPfiiii:
.text._Z14flatten_kernelPKfPfiiii:
[----:B------:R-:W-:Y:S01]  /*0000*/  LDC R1, c[0x0][0x37c] ;  /* 0x0000df00ff017b82 */ /* 0x000fe20000000800 */
[----:B------:R-:W0:Y:S07]  /*0010*/  S2R R9, SR_TID.X ;  /* 0x0000000000097919 */ /* 0x000e2e0000002100 */
[----:B------:R-:W1:Y:S08]  /*0020*/  LDC.64 R2, c[0x0][0x390] ;  /* 0x0000e400ff027b82 */ /* 0x000e700000000a00 */
[----:B------:R-:W1:Y:S08]  /*0030*/  LDC.64 R4, c[0x0][0x398] ;  /* 0x0000e600ff047b82 */ /* 0x000e700000000a00 */
[----:B------:R-:W0:Y:S08]  /*0040*/  S2UR UR4, SR_CTAID.X ;  /* 0x00000000000479c3 */ /* 0x000e300000002500 */
[----:B------:R-:W0:Y:S01]  /*0050*/  LDC R6, c[0x0][0x360] ;  /* 0x0000d800ff067b82 */ /* 0x000e220000000800 */
[----:B-1----:R-:W-:-:S04]  /*0060*/  IMAD R0, R4, R3, RZ ;  /* 0x0000000304007224 */ /* 0x002fc800078e02ff */
[----:B------:R-:W-:Y:S02]  /*0070*/  IMAD R7, R0, R5, RZ ;  /* 0x0000000500077224 */ /* 0x000fe400078e02ff */
[----:B0-----:R-:W-:Y:S02]  /*0080*/  IMAD R0, R6, UR4, R9 ;  /* 0x0000000406007c24 */ /* 0x001fe4000f8e0209 */
[----:B------:R-:W-:-:S05]  /*0090*/  IMAD R9, R7, R2, RZ ;  /* 0x0000000207097224 */ /* 0x000fca00078e02ff */
[----:B------:R-:W-:-:S13]  /*00a0*/  ISETP.GE.AND P0, PT, R0, R9, PT ;  /* 0x000000090000720c */ /* 0x000fda0003f06270 */
[----:B------:R-:W-:Y:S05]  /*00b0*/  @P0 EXIT ;  /* 0x000000000000094d */ /* 0x000fea0003800000 */
[----:B------:R-:W-:Y:S01]  /*00c0*/  IABS R10, R7 ;  /* 0x00000007000a7213 */ /* 0x000fe20000000000 */
[----:B------:R-:W-:Y:S01]  /*00d0*/  IMAD R2, R4, R5, RZ ;  /* 0x0000000504027224 */ /* 0x000fe200078e02ff */
[----:B------:R-:W-:Y:S01]  /*00e0*/  IABS R12, R0 ;  /* 0x00000000000c7213 */ /* 0x000fe20000000000 */
[----:B------:R-:W0:Y:S01]  /*00f0*/  LDCU.64 UR4, c[0x0][0x358] ;  /* 0x00006b00ff0477ac */ /* 0x000e220008000a00 */
[----:B------:R-:W1:Y:S01]  /*0100*/  I2F.RP R6, R10 ;  /* 0x0000000a00067306 */ /* 0x000e620000209400 */
[----:B------:R-:W-:-:S04]  /*0110*/  IABS R13, R7 ;  /* 0x00000007000d7213 */ /* 0x000fc80000000000 */
[----:B------:R-:W-:-:S03]  /*0120*/  IADD3 R13, PT, PT, RZ, -R13, RZ ;  /* 0x8000000dff0d7210 */ /* 0x000fc60007ffe0ff */
[----:B-1----:R-:W1:Y:S02]  /*0130*/  MUFU.RCP R6, R6 ;  /* 0x0000000600067308 */ /* 0x002e640000001000 */
[----:B-1----:R-:W-:-:S06]  /*0140*/  VIADD R8, R6, 0xffffffe ;  /* 0x0ffffffe06087836 */ /* 0x002fcc0000000000 */
[----:B------:R1:W2:Y:S02]  /*0150*/  F2I.FTZ.U32.TRUNC.NTZ R9, R8 ;  /* 0x0000000800097305 */ /* 0x0002a4000021f000 */
[----:B-1----:R-:W-:Y:S02]  /*0160*/  HFMA2 R8, -RZ, RZ, 0, 0 ;  /* 0x00000000ff087431 */ /* 0x002fe400000001ff */
[----:B--2---:R-:W-:-:S04]  /*0170*/  IMAD.MOV R11, RZ, RZ, -R9 ;  /* 0x000000ffff0b7224 */ /* 0x004fc800078e0a09 */
[----:B------:R-:W-:-:S04]  /*0180*/  IMAD R11, R11, R10, RZ ;  /* 0x0000000a0b0b7224 */ /* 0x000fc800078e02ff */
[----:B------:R-:W-:Y:S01]  /*0190*/  IMAD.HI.U32 R9, R9, R11, R8 ;  /* 0x0000000b09097227 */ /* 0x000fe200078e0008 */
[----:B------:R-:W-:-:S03]  /*01a0*/  IABS R8, R2 ;  /* 0x0000000200087213 */ /* 0x000fc60000000000 */
[----:B------:R-:W-:Y:S02]  /*01b0*/  IMAD.MOV.U32 R11, RZ, RZ, R12 ;  /* 0x000000ffff0b7224 */ /* 0x000fe400078e000c */
[----:B------:R-:W1:Y:S02]  /*01c0*/  I2F.RP R12, R8 ;  /* 0x00000008000c7306 */ /* 0x000e640000209400 */
[----:B------:R-:W-:-:S04]  /*01d0*/  IMAD.HI.U32 R6, R9, R11, RZ ;  /* 0x0000000b09067227 */ /* 0x000fc800078e00ff */
[----:B------:R-:W-:-:S05]  /*01e0*/  IMAD R9, R6, R13, R11 ;  /* 0x0000000d06097224 */ /* 0x000fca00078e020b */
[----:B------:R-:W-:Y:S01]  /*01f0*/  ISETP.GT.U32.AND P2, PT, R10, R9, PT ;  /* 0x000000090a00720c */ /* 0x000fe20003f44070 */
[----:B-1----:R-:W1:-:S12]  /*0200*/  MUFU.RCP R12, R12 ;  /* 0x0000000c000c7308 */ /* 0x002e580000001000 */
[----:B------:R-:W-:Y:S02]  /*0210*/  @!P2 IMAD.IADD R9, R9, 0x1, -R10 ;  /* 0x000000010909a824 */ /* 0x000fe400078e0a0a */
[----:B------:R-:W-:Y:S01]  /*0220*/  @!P2 VIADD R6, R6, 0x1 ;  /* 0x000000010606a836 */ /* 0x000fe20000000000 */
[----:B------:R-:W-:Y:S02]  /*0230*/  ISETP.NE.AND P2, PT, R7, RZ, PT ;  /* 0x000000ff0700720c */ /* 0x000fe40003f45270 */
[----:B------:R-:W-:Y:S02]  /*0240*/  ISETP.GE.U32.AND P0, PT, R9, R10, PT ;  /* 0x0000000a0900720c */ /* 0x000fe40003f06070 */
[----:B------:R-:W-:Y:S02]  /*0250*/  LOP3.LUT R9, R0, R7, RZ, 0x3c, !PT ;  /* 0x0000000700097212 */ /* 0x000fe400078e3cff */
[----:B-1----:R-:W-:Y:S02]  /*0260*/  IADD3 R10, PT, PT, R12, 0xffffffe, RZ ;  /* 0x0ffffffe0c0a7810 */ /* 0x002fe40007ffe0ff */
[----:B------:R-:W-:-:S02]  /*0270*/  ISETP.GE.AND P1, PT, R9, RZ, PT ;  /* 0x000000ff0900720c */ /* 0x000fc40003f26270 */
[----:B------:R1:W2:Y:S05]  /*0280*/  F2I.FTZ.U32.TRUNC.NTZ R11, R10 ;  /* 0x0000000a000b7305 */ /* 0x0002aa000021f000 */
[----:B------:R-:W-:Y:S02]  /*0290*/  @P0 IADD3 R6, PT, PT, R6, 0x1, RZ ;  /* 0x0000000106060810 */ /* 0x000fe40007ffe0ff */
[----:B-1----:R-:W-:-:S04]  /*02a0*/  MOV R10, RZ ;  /* 0x000000ff000a7202 */ /* 0x002fc80000000f00 */
[----:B------:R-:W-:Y:S01]  /*02b0*/  @!P1 IMAD.MOV R6, RZ, RZ, -R6 ;  /* 0x000000ffff069224 */ /* 0x000fe200078e0a06 */
[----:B------:R-:W-:Y:S02]  /*02c0*/  @!P2 LOP3.LUT R6, RZ, R7, RZ, 0x33, !PT ;  /* 0x00000007ff06a212 */ /* 0x000fe400078e33ff */
[----:B--2---:R-:W-:-:S03]  /*02d0*/  IADD3 R13, PT, PT, RZ, -R11, RZ ;  /* 0x8000000bff0d7210 */ /* 0x004fc60007ffe0ff */
[----:B------:R-:W-:-:S04]  /*02e0*/  IMAD.MOV R9, RZ, RZ, -R6 ;  /* 0x000000ffff097224 */ /* 0x000fc800078e0a06 */
[----:B------:R-:W-:Y:S02]  /*02f0*/  IMAD R9, R7, R9, R0 ;  /* 0x0000000907097224 */ /* 0x000fe400078e0200 */
[----:B------:R-:W-:Y:S01]  /*0300*/  IMAD R7, R13, R8, RZ ;  /* 0x000000080d077224 */ /* 0x000fe200078e02ff */
[----:B------:R-:W-:Y:S02]  /*0310*/  IABS R13, R2 ;  /* 0x00000002000d7213 */ /* 0x000fe40000000000 */
[----:B------:R-:W-:Y:S01]  /*0320*/  IABS R12, R9 ;  /* 0x00000009000c7213 */ /* 0x000fe20000000000 */
[----:B------:R-:W-:Y:S01]  /*0330*/  IMAD.HI.U32 R10, R11, R7, R10 ;  /* 0x000000070b0a7227 */ /* 0x000fe200078e000a */
[----:B------:R-:W-:Y:S02]  /*0340*/  IABS R7, R5 ;  /* 0x0000000500077213 */ /* 0x000fe40000000000 */
[----:B------:R-:W-:Y:S01]  /*0350*/  MOV R11, R12 ;  /* 0x0000000c000b7202 */ /* 0x000fe20000000f00 */
[----:B------:R-:W-:Y:S01]  /*0360*/  IMAD.MOV R13, RZ, RZ, -R13 ;  /* 0x000000ffff0d7224 */ /* 0x000fe200078e0a0d */
[----:B------:R-:W1:Y:S03]  /*0370*/  I2F.RP R12, R7 ;  /* 0x00000007000c7306 */ /* 0x000e660000209400 */
        /* <DEDUP_REMOVED lines=10> */
[----:B------:R-:W-:-:S04]  /*0420*/  ISETP.GE.AND P1, PT, R8, RZ, PT ;  /* 0x000000ff0800720c */ /* 0x000fc80003f26270 */
[----:B------:R-:W1:Y:S03]  /*0430*/  F2I.FTZ.U32.TRUNC.NTZ R11, R11 ;  /* 0x0000000b000b7305 */ /* 0x000e66000021f000 */
[----:B------:R-:W-:-:S05]  /*0440*/  @P0 IADD3 R10, PT, PT, R10, 0x1, RZ ;  /* 0x000000010a0a0810 */ /* 0x000fca0007ffe0ff */
[----:B------:R-:W-:-:S05]  /*0450*/  IMAD.MOV.U32 R13, RZ, RZ, R10 ;  /* 0x000000ffff0d7224 */ /* 0x000fca00078e000a */
[----:B------:R-:W-:Y:S02]  /*0460*/  @!P1 IADD3 R13, PT, PT, -R13, RZ, RZ ;  /* 0x000000ff0d0d9210 */ /* 0x000fe40007ffe1ff */
[----:B------:R-:W-:Y:S01]  /*0470*/  @!P2 LOP3.LUT R13, RZ, R2, RZ, 0x33, !PT ;  /* 0x00000002ff0da212 */ /* 0x000fe200078e33ff */
[----:B-1----:R-:W-:-:S03]  /*0480*/  IMAD.MOV R10, RZ, RZ, -R11 ;  /* 0x000000ffff0a7224 */ /* 0x002fc600078e0a0b */
[----:B------:R-:W-:Y:S01]  /*0490*/  IADD3 R8, PT, PT, -R13, RZ, RZ ;  /* 0x000000ff0d087210 */ /* 0x000fe20007ffe1ff */
[----:B------:R-:W-:-:S04]  /*04a0*/  IMAD R3, R6, R3, R13 ;  /* 0x0000000306037224 */ /* 0x000fc800078e020d */
[----:B------:R-:W-:Y:S02]  /*04b0*/  IMAD R12, R2, R8, R9 ;  /* 0x00000008020c7224 */ /* 0x000fe400078e0209 */
[----:B------:R-:W-:Y:S02]  /*04c0*/  IMAD R9, R10, R7, RZ ;  /* 0x000000070a097224 */ /* 0x000fe400078e02ff */
[----:B------:R-:W-:Y:S01]  /*04d0*/  IMAD.MOV.U32 R10, RZ, RZ, RZ ;  /* 0x000000ffff0a7224 */ /* 0x000fe200078e00ff */
[----:B------:R-:W-:-:S03]  /*04e0*/  IABS R2, R12 ;  /* 0x0000000c00027213 */ /* 0x000fc60000000000 */
[----:B------:R-:W-:-:S06]  /*04f0*/  IMAD.HI.U32 R10, R11, R9, R10 ;  /* 0x000000090b0a7227 */ /* 0x000fcc00078e000a */
[----:B------:R-:W-:-:S05]  /*0500*/  IMAD.HI.U32 R10, R10, R2, RZ ;  /* 0x000000020a0a7227 */ /* 0x000fca00078e00ff */
[----:B------:R-:W-:-:S05]  /*0510*/  IADD3 R8, PT, PT, -R10, RZ, RZ ;  /* 0x000000ff0a087210 */ /* 0x000fca0007ffe1ff */
[C---:B------:R-:W-:Y:S02]  /*0520*/  IMAD R2, R7.reuse, R8, R2 ;  /* 0x0000000807027224 */ /* 0x040fe400078e0202 */
[----:B------:R-:W1:Y:S03]  /*0530*/  LDC.64 R8, c[0x0][0x380] ;  /* 0x0000e000ff087b82 */ /* 0x000e660000000a00 */
[----:B------:R-:W-:-:S13]  /*0540*/  ISETP.GT.U32.AND P2, PT, R7, R2, PT ;  /* 0x000000020700720c */ /* 0x000fda0003f44070 */
[----:B------:R-:W-:Y:S01]  /*0550*/  @!P2 IMAD.IADD R2, R2, 0x1, -R7 ;  /* 0x000000010202a824 */ /* 0x000fe200078e0a07 */
[----:B------:R-:W-:Y:S02]  /*0560*/  @!P2 IADD3 R10, PT, PT, R10, 0x1, RZ ;  /* 0x000000010a0aa810 */ /* 0x000fe40007ffe0ff */
[----:B------:R-:W-:Y:S02]  /*0570*/  ISETP.NE.AND P2, PT, R5, RZ, PT ;  /* 0x000000ff0500720c */ /* 0x000fe40003f45270 */
[----:B------:R-:W-:Y:S02]  /*0580*/  ISETP.GE.U32.AND P0, PT, R2, R7, PT ;  /* 0x000000070200720c */ /* 0x000fe40003f06070 */
[----:B------:R-:W-:-:S04]  /*0590*/  LOP3.LUT R2, R12, R5, RZ, 0x3c, !PT ;  /* 0x000000050c027212 */ /* 0x000fc800078e3cff */
[----:B------:R-:W-:-:S07]  /*05a0*/  ISETP.GE.AND P1, PT, R2, RZ, PT ;  /* 0x000000ff0200720c */ /* 0x000fce0003f26270 */
[----:B------:R-:W-:-:S06]  /*05b0*/  @P0 VIADD R10, R10, 0x1 ;  /* 0x000000010a0a0836 */ /* 0x000fcc0000000000 */
[----:B------:R-:W-:Y:S02]  /*05c0*/  @!P1 IADD3 R10, PT, PT, -R10, RZ, RZ ;  /* 0x000000ff0a0a9210 */ /* 0x000fe40007ffe1ff */
[----:B------:R-:W-:-:S05]  /*05d0*/  @!P2 LOP3.LUT R10, RZ, R5, RZ, 0x33, !PT ;  /* 0x00000005ff0aa212 */ /* 0x000fca00078e33ff */
[--C-:B------:R-:W-:Y:S02]  /*05e0*/  IMAD.MOV R2, RZ, RZ, -R10.reuse ;  /* 0x000000ffff027224 */ /* 0x100fe400078e0a0a */
[----:B------:R-:W-:Y:S02]  /*05f0*/  IMAD R3, R3, R4, R10 ;  /* 0x0000000403037224 */ /* 0x000fe400078e020a */
[----:B------:R-:W-:-:S04]  /*0600*/  IMAD R2, R5, R2, R12 ;  /* 0x0000000205027224 */ /* 0x000fc800078e020c */
[----:B------:R-:W-:Y:S02]  /*0610*/  IMAD R3, R3, R5, R2 ;  /* 0x0000000503037224 */ /* 0x000fe400078e0202 */
[----:B------:R-:W2:Y:S02]  /*0620*/  LDC.64 R4, c[0x0][0x388] ;  /* 0x0000e200ff047b82 */ /* 0x000ea40000000a00 */
[----:B-1----:R-:W-:-:S06]  /*0630*/  IMAD.WIDE R2, R3, 0x4, R8 ;  /* 0x0000000403027825 */ /* 0x002fcc00078e0208 */
[----:B0-----:R-:W3:Y:S01]  /*0640*/  LDG.E.CONSTANT R3, desc[UR4][R2.64] ;  /* 0x0000000402037981 */ /* 0x001ee2000c1e9900 */
[----:B--2---:R-:W-:-:S05]  /*0650*/  IMAD.WIDE R4, R0, 0x4, R4 ;  /* 0x0000000400047825 */ /* 0x004fca00078e0204 */
[----:B---3--:R-:W-:Y:S01]  /*0660*/  STG.E desc[UR4][R4.64], R3 ;  /* 0x0000000304007986 */ /* 0x008fe2000c101904 */
[----:B------:R-:W-:Y:S05]  /*0670*/  EXIT ;  /* 0x000000000000794d */ /* 0x000fea0003800000 */
.L_x_87:
        /* <DEDUP_REMOVED lines=16> */
.L_x_111:


//--------------------- .text._Z40conv2_if_pool2_fused_const_smem_flat_oc2PK6__halfPfPS_iiif --------------------------
	.section	.text._Z40conv2_if_pool2_fused_const_smem_flat_oc2PK6__halfPfPS_iiif,"ax",@progbits
	.align	128
        .global         _Z40conv2_if_pool2_fused_const_smem_flat_oc2PK6__halfPfPS_iiif
        .type           _Z40conv2_if_pool2_fused_const_smem_flat_oc2PK6__halfPfPS_iiif,@function
        .size           _Z40conv2_if_pool2_fused_const_smem_flat_oc2PK6__halfPfPS_iiif,(.L_x_112 - _Z40conv2_if_pool2_fused_const_smem_flat_oc2PK6__halfPfPS_iiif)
        .other          _Z40conv2_if_pool2_fused_const_smem_flat_oc2PK6__halfPfPS_iiif,@"STO_CUDA_ENTRY STV_DEFAULT"
_Z40conv2_if_pool2_fused_const_smem_flat_oc2PK6__halfPfPS_iiif:
.text._Z40conv2_if_pool2_fused_const_smem_flat_oc2PK6__halfPfPS_iiif:
[----:B------:R-:W-:Y:S01]  /*0000*/  LDC R1, c[0x0][0x37c] ;  /* 0x0000df00ff017b82 */ /* 0x000fe20000000800 */
[----:B------:R-:W0:Y:S01]  /*0010*/  S2R R4, SR_TID.Y ;  /* 0x0000000000047919 */ /* 0x000e220000002200 */
[----:B------:R-:W1:Y:S06]  /*0020*/  LDCU.64 UR6, c[0x0][0x398] ;  /* 0x00007300ff0677ac */ /* 0x000e6c0008000a00 */
[----:B------:R-:W2:Y:S01]  /*0030*/  LDC R8, c[0x0][0x360] ;  /* 0x0000d800ff087b82 */ /* 0x000ea20000000800 */
[----:B------:R-:W2:Y:S01]  /*0040*/  S2R R5, SR_TID.X ;  /* 0x0000000000057919 */ /* 0x000ea20000002100 */
[----:B------:R-:W3:Y:S06]  /*0050*/  LDCU UR15, c[0x0][0x3a0] ;  /* 0x00007400ff0f77ac */ /* 0x000eec0008000800 */
[----:B------:R-:W0:Y:S08]  /*0060*/  S2UR UR9, SR_CTAID.Y ;  /* 0x00000000000979c3 */ /* 0x000e300000002600 */
[----:B------:R-:W0:Y:S01]  /*0070*/  LDC R7, c[0x0][0x364] ;  /* 0x0000d900ff077b82 */ /* 0x000e220000000800 */
[----:B-1----:R-:W-:-:S02]  /*0080*/  UIADD3 UR4, UPT, UPT, UR7, -0x4, URZ ;  /* 0xfffffffc07047890 */ /* 0x002fc4000fffe0ff */
[----:B------:R-:W-:Y:S02]  /*0090*/  USHF.L.U32 UR6, UR6, 0x2, URZ ;  /* 0x0000000206067899 */ /* 0x000fe400080006ff */
[----:B---3--:R-:W-:Y:S02]  /*00a0*/  UIADD3 UR5, UPT, UPT, UR15, -0x4, URZ ;  /* 0xfffffffc0f057890 */ /* 0x008fe4000fffe0ff */
[----:B------:R-:W-:Y:S01]  /*00b0*/  ULEA.HI UR4, UR4, UR4, URZ, 0x1 ;  /* 0x0000000404047291 */ /* 0x000fe2000f8f08ff */
[----:B------:R-:W2:Y:S01]  /*00c0*/  S2UR UR8, SR_CTAID.X ;  /* 0x00000000000879c3 */ /* 0x000ea20000002500 */
[----:B------:R-:W-:Y:S01]  /*00d0*/  ULEA.HI UR5, UR5, UR5, URZ, 0x1 ;  /* 0x0000000505057291 */ /* 0x000fe2000f8f08ff */
[----:B------:R-:W-:Y:S01]  /*00e0*/  MOV R2, UR6 ;  /* 0x0000000600027c02 */ /* 0x000fe20008000f00 */
[----:B------:R-:W-:Y:S02]  /*00f0*/  USHF.R.S32.HI UR4, URZ, 0x1, UR4 ;  /* 0x00000001ff047899 */ /* 0x000fe40008011404 */
[----:B------:R-:W-:-:S03]  /*0100*/  USHF.R.S32.HI UR5, URZ, 0x1, UR5 ;  /* 0x00000001ff057899 */ /* 0x000fc60008011405 */
[----:B------:R-:W1:Y:S01]  /*0110*/  S2UR UR12, SR_CTAID.Z ;  /* 0x00000000000c79c3 */ /* 0x000e620000002700 */
[----:B0-----:R-:W-:-:S05]  /*0120*/  IMAD R0, R7, UR9, R4 ;  /* 0x0000000907007c24 */ /* 0x001fca000f8e0204 */
[----:B------:R-:W-:Y:S01]  /*0130*/  ISETP.GE.AND P0, PT, R0, UR4, PT ;  /* 0x0000000400007c0c */ /* 0x000fe2000bf06270 */
[----:B--2---:R-:W-:-:S05]  /*0140*/  IMAD R6, R8, UR8, R5 ;  /* 0x0000000808067c24 */ /* 0x004fca000f8e0205 */
[----:B------:R-:W-:-:S04]  /*0150*/  ISETP.GE.OR P0, PT, R6, UR5, P0 ;  /* 0x0000000506007c0c */ /* 0x000fc80008706670 */
[----:B-1----:R-:W-:-:S13]  /*0160*/  ISETP.LE.OR P0, PT, R2, UR12, P0 ;  /* 0x0000000c02007c0c */ /* 0x002fda0008703670 */
[----:B------:R-:W-:Y:S05]  /*0170*/  @P0 EXIT ;  /* 0x000000000000094d */ /* 0x000fea0003800000 */
[C---:B------:R-:W-:Y:S01]  /*0180*/  IMAD R7, R8.reuse, R7, RZ ;  /* 0x0000000708077224 */ /* 0x040fe200078e02ff */
[----:B------:R-:W-:Y:S01]  /*0190*/  UIMAD UR5, UR7, UR15, URZ ;  /* 0x0000000f070572a4 */ /* 0x000fe2000f8e02ff */
[----:B------:R-:W-:Y:S01]  /*01a0*/  IMAD R8, R8, R4, R5 ;  /* 0x0000000408087224 */ /* 0x000fe200078e0205 */
[----:B------:R-:W0:Y:S01]  /*01b0*/  LDCU.64 UR8, c[0x0][0x120] ;  /* 0x00002400ff0877ac */ /* 0x000e220008000a00 */
[----:B------:R-:W1:Y:S01]  /*01c0*/  I2F.U32.RP R9, R7 ;  /* 0x0000000700097306 */ /* 0x000e620000209000 */
[-C--:B------:R-:W-:Y:S01]  /*01d0*/  IADD3 R11, PT, PT, RZ, -R7.reuse, RZ ;  /* 0x80000007ff0b7210 */ /* 0x080fe20007ffe0ff */
[----:B------:R-:W2:Y:S01]  /*01e0*/  S2UR UR11, SR_CgaCtaId ;  /* 0x00000000000b79c3 */ /* 0x000ea20000008800 */
[----:B------:R-:W-:Y:S01]  /*01f0*/  USHF.R.S32.HI UR6, URZ, 0x1, UR5 ;  /* 0x00000001ff067899 */ /* 0x000fe20008011405 */
[----:B------:R-:W-:Y:S01]  /*0200*/  IADD3 R4, PT, PT, R8, R7, RZ ;  /* 0x0000000708047210 */ /* 0x000fe20007ffe0ff */
[----:B------:R-:W-:Y:S01]  /*0210*/  USHF.L.U32 UR4, UR12, 0x4, URZ ;  /* 0x000000040c047899 */ /* 0x000fe200080006ff */
[----:B------:R-:W-:Y:S01]  /*0220*/  ISETP.NE.U32.AND P1, PT, R7, RZ, PT ;  /* 0x000000ff0700720c */ /* 0x000fe20003f25070 */
[----:B------:R-:W-:Y:S01]  /*0230*/  ULOP3.LUT UR14, UR5, 0x1, URZ, 0xc0, !UPT ;  /* 0x00000001050e7892 */ /* 0x000fe2000f8ec0ff */
[----:B------:R-:W-:Y:S01]  /*0240*/  MOV R32, UR15 ;  /* 0x0000000f00207c02 */ /* 0x000fe20008000f00 */
[----:B------:R-:W-:Y:S01]  /*0250*/  ULOP3.LUT UR4, UR4, 0x30, URZ, 0xc0, !UPT ;  /* 0x0000003004047892 */ /* 0x000fe2000f8ec0ff */
[C---:B------:R-:W-:Y:S01]  /*0260*/  ISETP.GE.AND P0, PT, R4.reuse, UR6, PT ;  /* 0x0000000604007c0c */ /* 0x040fe2000bf06270 */
[----:B------:R-:W3:Y:S01]  /*0270*/  LDCU.64 UR40, c[0x0][0x358] ;  /* 0x00006b00ff2877ac */ /* 0x000ee20008000a00 */
[----:B------:R-:W-:-:S02]  /*0280*/  VIMNMX R5, PT, PT, R4, UR6, !PT ;  /* 0x0000000604057c48 */ /* 0x000fc4000ffe0100 */
[----:B------:R-:W-:Y:S01]  /*0290*/  SEL R10, RZ, 0x1, P0 ;  /* 0x00000001ff0a7807 */ /* 0x000fe20000000000 */
[----:B-1----:R-:W1:Y:S01]  /*02a0*/  MUFU.RCP R9, R9 ;  /* 0x0000000900097308 */ /* 0x002e620000001000 */
[----:B------:R-:W-:Y:S01]  /*02b0*/  ISETP.NE.AND P0, PT, R8, RZ, PT ;  /* 0x000000ff0800720c */ /* 0x000fe20003f05270 */
[----:B0-----:R-:W-:Y:S01]  /*02c0*/  UIADD3 UR10, UPT, UPT, UR4, 0x27f0, UR8 ;  /* 0x000027f0040a7890 */ /* 0x001fe2000fffe008 */
[----:B------:R-:W-:Y:S02]  /*02d0*/  IADD3 R4, PT, PT, R5, -R4, -R10 ;  /* 0x8000000405047210 */ /* 0x000fe40007ffe80a */
[----:B------:R-:W-:Y:S01]  /*02e0*/  UMOV UR4, 0x400 ;  /* 0x0000040000047882 */ /* 0x000fe20000000000 */
[----:B------:R-:W-:Y:S02]  /*02f0*/  UIADD3 UR7, UPT, UPT, -UR8, UR10, URZ ;  /* 0x0000000a08077290 */ /* 0x000fe4000fffe1ff */
[----:B------:R-:W-:Y:S02]  /*0300*/  UIADD3 UR13, UPT, UPT, -UR8, 0x4, UR10 ;  /* 0x00000004080d7890 */ /* 0x000fe4000fffe10a */
[----:B------:R-:W-:-:S02]  /*0310*/  UIADD3 UR9, UPT, UPT, -UR8, 0x8, UR10 ;  /* 0x0000000808097890 */ /* 0x000fc4000fffe10a */
[----:B------:R-:W-:Y:S02]  /*0320*/  UIADD3 UR10, UPT, UPT, -UR8, 0xc, UR10 ;  /* 0x0000000c080a7890 */ /* 0x000fe4000fffe10a */
[----:B--2---:R-:W-:Y:S02]  /*0330*/  ULEA UR11, UR11, UR4, 0x18 ;  /* 0x000000040b0b7291 */ /* 0x004fe4000f8ec0ff */
[----:B------:R-:W-:Y:S01]  /*0340*/  USHF.R.U32.HI UR4, URZ, 0x2, UR12 ;  /* 0x00000002ff047899 */ /* 0x000fe2000801160c */
[----:B-1----:R-:W-:Y:S01]  /*0350*/  IADD3 R2, PT, PT, R9, 0xffffffe, RZ ;  /* 0x0ffffffe09027810 */ /* 0x002fe20007ffe0ff */
[----:B------:R-:W0:Y:S03]  /*0360*/  LDCU UR7, c[0x3][UR7] ;  /* 0x00c00000070777ac */ /* 0x000e260008000800 */
[----:B------:R1:W2:Y:S01]  /*0370*/  F2I.FTZ.U32.TRUNC.NTZ R3, R2 ;  /* 0x0000000200037305 */ /* 0x0002a2000021f000 */
[----:B------:R-:W4:Y:S01]  /*0380*/  LDCU UR8, c[0x3][UR13] ;  /* 0x00c000000d0877ac */ /* 0x000f220008000800 */
[----:B------:R-:W-:Y:S01]  /*0390*/  MOV R29, UR4 ;  /* 0x00000004001d7c02 */ /* 0x000fe20008000f00 */
[----:B------:R-:W5:Y:S01]  /*03a0*/  LDCU UR9, c[0x3][UR9] ;  /* 0x00c00000090977ac */ /* 0x000f620008000800 */
[----:B-1----:R-:W-:Y:S01]  /*03b0*/  HFMA2 R2, -RZ, RZ, 0, 0 ;  /* 0x00000000ff027431 */ /* 0x002fe200000001ff */
[----:B------:R-:W1:Y:S01]  /*03c0*/  LDCU UR10, c[0x3][UR10] ;  /* 0x00c000000a0a77ac */ /* 0x000e620008000800 */
[----:B------:R-:W-:Y:S01]  /*03d0*/  USHF.L.U32 UR4, UR12, 0x2, URZ ;  /* 0x000000020c047899 */ /* 0x000fe200080006ff */
[----:B--2---:R-:W-:Y:S01]  /*03e0*/  IMAD R9, R11, R3, RZ ;  /* 0x000000030b097224 */ /* 0x004fe200078e02ff */
[----:B0-----:R-:W-:-:S02]  /*03f0*/  MOV R25, UR7 ;  /* 0x0000000700197c02 */ /* 0x001fc40008000f00 */
[----:B------:R-:W-:Y:S01]  /*0400*/  ULOP3.LUT UR4, UR4, 0xc, URZ, 0xc0, !UPT ;  /* 0x0000000c04047892 */ /* 0x000fe2000f8ec0ff */
[----:B------:R-:W-:Y:S01]  /*0410*/  IMAD.HI.U32 R3, R3, R9, R2 ;  /* 0x0000000903037227 */ /* 0x000fe200078e0002 */
[----:B------:R-:W-:Y:S02]  /*0420*/  MOV R9, UR14 ;  /* 0x0000000e00097c02 */ /* 0x000fe40008000f00 */
[----:B----4-:R-:W-:Y:S02]  /*0430*/  MOV R23, UR8 ;  /* 0x0000000800177c02 */ /* 0x010fe40008000f00 */
[----:B------:R-:W-:Y:S01]  /*0440*/  ISETP.EQ.U32.AND P0, PT, R9, 0x1, !P0 ;  /* 0x000000010900780c */ /* 0x000fe20004702070 */
[----:B------:R-:W-:Y:S01]  /*0450*/  IMAD.HI.U32 R5, R3, R4, RZ ;  /* 0x0000000403057227 */ /* 0x000fe200078e00ff */
[----:B------:R-:W-:Y:S02]  /*0460*/  SHF.L.U32 R3, R6, 0x1, RZ ;  /* 0x0000000106037819 */ /* 0x000fe400000006ff */
[----:B-----5:R-:W-:-:S02]  /*0470*/  MOV R21, UR9 ;  /* 0x0000000900157c02 */ /* 0x020fc40008000f00 */
[----:B------:R-:W-:Y:S02]  /*0480*/  IADD3 R2, PT, PT, -R5, RZ, RZ ;  /* 0x000000ff05027210 */ /* 0x000fe40007ffe1ff */
[----:B-1----:R-:W-:Y:S02]  /*0490*/  MOV R61, UR10 ;  /* 0x0000000a003d7c02 */ /* 0x002fe40008000f00 */
[----:B------:R-:W-:Y:S01]  /*04a0*/  MOV R26, UR10 ;  /* 0x0000000a001a7c02 */ /* 0x000fe20008000f00 */
[----:B------:R-:W-:Y:S01]  /*04b0*/  IMAD R4, R7, R2, R4 ;  /* 0x0000000207047224 */ /* 0x000fe200078e0204 */
[----:B------:R-:W-:Y:S02]  /*04c0*/  SHF.L.U32 R2, R0, 0x1, RZ ;  /* 0x0000000100027819 */ /* 0x000fe400000006ff */
[----:B------:R-:W-:Y:S02]  /*04d0*/  MOV R66, UR9 ;  /* 0x0000000900427c02 */ /* 0x000fe40008000f00 */
[----:B------:R-:W-:-:S02]  /*04e0*/  ISETP.GE.U32.AND P2, PT, R4, R7, PT ;  /* 0x000000070400720c */ /* 0x000fc40003f46070 */
[----:B------:R-:W-:Y:S02]  /*04f0*/  MOV R68, UR8 ;  /* 0x0000000800447c02 */ /* 0x000fe40008000f00 */
[----:B------:R-:W-:Y:S02]  /*0500*/  MOV R65, UR7 ;  /* 0x0000000700417c02 */ /* 0x000fe40008000f00 */
[----:B------:R-:W-:Y:S02]  /*0510*/  MOV R18, UR10 ;  /* 0x0000000a00127c02 */ /* 0x000fe40008000f00 */
[----:B------:R-:W-:Y:S02]  /*0520*/  MOV R20, UR9 ;  /* 0x0000000900147c02 */ /* 0x000fe40008000f00 */
[----:B------:R-:W-:Y:S02]  /*0530*/  MOV R22, UR8 ;  /* 0x0000000800167c02 */ /* 0x000fe40008000f00 */
[----:B------:R-:W-:-:S02]  /*0540*/  MOV R24, UR7 ;  /* 0x0000000700187c02 */ /* 0x000fc40008000f00 */
[----:B------:R-:W-:Y:S02]  /*0550*/  @P2 IADD3 R4, PT, PT, -R7, R4, RZ ;  /* 0x0000000407042210 */ /* 0x000fe40007ffe1ff */
[----:B------:R-:W-:Y:S02]  /*0560*/  @P2 IADD3 R5, PT, PT, R5, 0x1, RZ ;  /* 0x0000000105052810 */ /* 0x000fe40007ffe0ff */
[----:B------:R-:W-:Y:S02]  /*0570*/  ISETP.GE.U32.AND P3, PT, R4, R7, PT ;  /* 0x000000070400720c */ /* 0x000fe40003f66070 */
[C---:B------:R-:W-:Y:S01]  /*0580*/  IADD3 R4, PT, PT, R2.reuse, 0x4, RZ ;  /* 0x0000000402047810 */ /* 0x040fe20007ffe0ff */
[--C-:B------:R-:W-:Y:S01]  /*0590*/  IMAD R2, R2, UR15, R3.reuse ;  /* 0x0000000f02027c24 */ /* 0x100fe2000f8e0203 */
[----:B------:R-:W-:Y:S02]  /*05a0*/  MOV R16, UR10 ;  /* 0x0000000a00107c02 */ /* 0x000fe40008000f00 */
[----:B------:R-:W-:Y:S01]  /*05b0*/  MOV R28, UR9 ;  /* 0x00000009001c7c02 */ /* 0x000fe20008000f00 */
[----:B------:R-:W-:Y:S01]  /*05c0*/  IMAD R4, R4, UR15, R3 ;  /* 0x0000000f04047c24 */ /* 0x000fe2000f8e0203 */
[----:B------:R-:W-:-:S02]  /*05d0*/  IADD3 R9, PT, PT, R2, UR15, RZ ;  /* 0x0000000f02097c10 */ /* 0x000fc4000fffe0ff */
[----:B------:R-:W-:Y:S02]  /*05e0*/  LEA R12, R2, UR11, 0x2 ;  /* 0x0000000b020c7c11 */ /* 0x000fe4000f8e10ff */
[----:B------:R-:W-:Y:S02]  /*05f0*/  LEA R9, R9, UR11, 0x2 ;  /* 0x0000000b09097c11 */ /* 0x000fe4000f8e10ff */
[----:B------:R-:W-:Y:S02]  /*0600*/  @P3 IADD3 R5, PT, PT, R5, 0x1, RZ ;  /* 0x0000000105053810 */ /* 0x000fe40007ffe0ff */
[----:B------:R-:W-:Y:S02]  /*0610*/  LEA R11, R32, R9, 0x2 ;  /* 0x00000009200b7211 */ /* 0x000fe400078e10ff */
[----:B------:R-:W-:Y:S02]  /*0620*/  @!P1 LOP3.LUT R5, RZ, R7, RZ, 0x33, !PT ;  /* 0x00000007ff059212 */ /* 0x000fe400078e33ff */
[----:B------:R-:W-:-:S02]  /*0630*/  IADD3 R4, PT, PT, R4, UR15, RZ ;  /* 0x0000000f04047c10 */ /* 0x000fc4000fffe0ff */
[----:B------:R-:W-:Y:S02]  /*0640*/  LEA R14, R32, R11, 0x2 ;  /* 0x0000000b200e7211 */ /* 0x000fe400078e10ff */
[----:B------:R-:W-:Y:S02]  /*0650*/  IADD3 R10, PT, PT, R10, R5, RZ ;  /* 0x000000050a0a7210 */ /* 0x000fe40007ffe0ff */
[----:B------:R-:W-:Y:S02]  /*0660*/  LEA R13, R4, UR11, 0x2 ;  /* 0x0000000b040d7c11 */ /* 0x000fe4000f8e10ff */
[----:B------:R-:W-:Y:S02]  /*0670*/  MOV R60, UR8 ;  /* 0x00000008003c7c02 */ /* 0x000fe40008000f00 */
[----:B------:R-:W-:Y:S02]  /*0680*/  MOV R62, UR7 ;  /* 0x00000007003e7c02 */ /* 0x000fe40008000f00 */
[----:B------:R-:W-:-:S02]  /*0690*/  LEA R15, R32, R14, 0x2 ;  /* 0x0000000e200f7211 */ /* 0x000fc400078e10ff */
[----:B------:R-:W-:Y:S01]  /*06a0*/  MOV R30, UR4 ;  /* 0x00000004001e7c02 */ /* 0x000fe20008000f00 */
[----:B---3--:R-:W-:-:S06]  /*06b0*/  UMOV UR4, URZ ;  /* 0x000000ff00047c82 */ /* 0x008fcc0008000000 */
.L_x_93:
[----:B------:R-:W-:Y:S01]  /*06c0*/  R2UR UR7, R29 ;  /* 0x000000001d0772ca */ /* 0x000fe200000e0000 */
[----:B------:R-:W0:Y:S01]  /*06d0*/  LDCU.64 UR8, c[0x0][0x380] ;  /* 0x00007000ff0877ac */ /* 0x000e220008000a00 */
[----:B------:R-:W-:Y:S01]  /*06e0*/  ISETP.GE.AND P1, PT, R8, UR6, PT ;  /* 0x0000000608007c0c */ /* 0x000fe2000bf26270 */
[----:B------:R-:W-:Y:S10]  /*06f0*/  BSSY.RECONVERGENT B0, `(.L_x_88) ;  /* 0x0000055000007945 */ /* 0x000ff40003800200 */
[----:B------:R-:W-:-:S04]  /*0700*/  UIMAD UR7, UR7, 0x6, UR4 ;  /* 0x00000006070778a4 */ /* 0x000fc8000f8e0204 */
[----:B------:R-:W-:-:S04]  /*0710*/  UIMAD UR7, UR5, UR7, URZ ;  /* 0x00000007050772a4 */ /* 0x000fc8000f8e02ff */
[----:B0-----:R-:W-:Y:S01]  /*0720*/  UIMAD.WIDE UR8, UR7, 0x2, UR8 ;  /* 0x00000002070878a5 */ /* 0x001fe2000f8e0208 */
[----:B------:R-:W-:Y:S11]  /*0730*/  @P1 BRA `(.L_x_89) ;  /* 0x0000000400401947 */ /* 0x000ff60003800000 */
[C---:B------:R-:W-:Y:S01]  /*0740*/  LOP3.LUT R5, R10.reuse, 0x3, RZ, 0xc0, !PT ;  /* 0x000000030a057812 */ /* 0x040fe200078ec0ff */
[----:B------:R-:W-:Y:S01]  /*0750*/  BSSY.RECONVERGENT B1, `(.L_x_90) ;  /* 0x0000021000017945 */ /* 0x000fe20003800200 */
[----:B------:R-:W-:Y:S02]  /*0760*/  ISETP.GE.U32.AND P1, PT, R10, 0x3, PT ;  /* 0x000000030a00780c */ /* 0x000fe40003f26070 */
[----:B------:R-:W-:Y:S02]  /*0770*/  ISETP.NE.AND P2, PT, R5, 0x3, PT ;  /* 0x000000030500780c */ /* 0x000fe40003f45270 */
[----:B------:R-:W-:-:S11]  /*0780*/  MOV R38, R8 ;  /* 0x0000000800267202 */ /* 0x000fd60000000f00 */
[----:B------:R-:W-:Y:S05]  /*0790*/  @!P2 BRA `(.L_x_91) ;  /* 0x000000000070a947 */ /* 0x000fea0003800000 */
[----:B------:R-:W-:-:S05]  /*07a0*/  HFMA2 R3, -RZ, RZ, 0, 2.384185791015625e-07 ;  /* 0x00000004ff037431 */ /* 0x000fca00000001ff */
[----:B------:R-:W-:-:S05]  /*07b0*/  IMAD.WIDE.U32 R2, R8, R3, UR8 ;  /* 0x0000000808027e25 */ /* 0x000fca000f8e0003 */
[----:B------:R-:W2:Y:S01]  /*07c0*/  LDG.E.CONSTANT R4, desc[UR40][R2.64] ;  /* 0x0000002802047981 */ /* 0x000ea2000c1e9900 */
[----:B------:R-:W0:Y:S01]  /*07d0*/  S2UR UR10, SR_CgaCtaId ;  /* 0x00000000000a79c3 */ /* 0x000e220000008800 */
[----:B------:R-:W-:Y:S01]  /*07e0*/  UMOV UR7, 0x400 ;  /* 0x0000040000077882 */ /* 0x000fe20000000000 */
[----:B------:R-:W-:Y:S02]  /*07f0*/  ISETP.NE.AND P2, PT, R5, RZ, PT ;  /* 0x000000ff0500720c */ /* 0x000fe40003f45270 */
[----:B------:R-:W-:Y:S01]  /*0800*/  IADD3 R38, PT, PT, R8, R7, RZ ;  /* 0x0000000708267210 */ /* 0x000fe20007ffe0ff */
[----:B0-----:R-:W-:-:S06]  /*0810*/  ULEA UR7, UR10, UR7, 0x18 ;  /* 0x000000070a077291 */ /* 0x001fcc000f8ec0ff */
[----:B------:R-:W-:Y:S01]  /*0820*/  LEA R36, R8, UR7, 0x3 ;  /* 0x0000000708247c11 */ /* 0x000fe2000f8e18ff */
[--C-:B--2---:R-:W-:Y:S02]  /*0830*/  HADD2.F32 R32, -RZ, R4.reuse.H0_H0 ;  /* 0x20000004ff207230 */ /* 0x104fe40000004100 */
[----:B------:R-:W-:-:S05]  /*0840*/  HADD2.F32 R33, -RZ, R4.H1_H1 ;  /* 0x30000004ff217230 */ /* 0x000fca0000004100 */
[----:B------:R0:W-:Y:S01]  /*0850*/  STS.64 [R36], R32 ;  /* 0x0000002024007388 */ /* 0x0001e20000000a00 */
[----:B------:R-:W-:Y:S05]  /*0860*/  @!P2 BRA `(.L_x_91) ;  /* 0x00000000003ca947 */ /* 0x000fea0003800000 */
[----:B------:R-:W-:Y:S01]  /*0870*/  ISETP.NE.AND P2, PT, R5, 0x1, PT ;  /* 0x000000010500780c */ /* 0x000fe20003f45270 */
[----:B------:R-:W-:-:S05]  /*0880*/  IMAD.WIDE R34, R7, 0x4, R2 ;  /* 0x0000000407227825 */ /* 0x000fca00078e0202 */
[----:B------:R-:W2:Y:S07]  /*0890*/  LDG.E.CONSTANT R3, desc[UR40][R34.64] ;  /* 0x0000002822037981 */ /* 0x000eae000c1e9900 */
[----:B0-----:R-:W-:-:S06]  /*08a0*/  @P2 IMAD.WIDE R32, R7, 0x4, R34 ;  /* 0x0000000407202825 */ /* 0x001fcc00078e0222 */
[----:B------:R-:W3:Y:S01]  /*08b0*/  @P2 LDG.E.CONSTANT R32, desc[UR40][R32.64] ;  /* 0x0000002820202981 */ /* 0x000ee2000c1e9900 */
[----:B------:R-:W-:-:S04]  /*08c0*/  LEA R36, R7, R36, 0x3 ;  /* 0x0000002407247211 */ /* 0x000fc800078e18ff */
[C---:B------:R-:W-:Y:S02]  /*08d0*/  @P2 LEA R17, R7.reuse, R36, 0x3 ;  /* 0x0000002407112211 */ /* 0x040fe400078e18ff */
[----:B------:R-:W-:-:S04]  /*08e0*/  IADD3 R38, PT, PT, R7, R38, RZ ;  /* 0x0000002607267210 */ /* 0x000fc80007ffe0ff */
[----:B------:R-:W-:Y:S01]  /*08f0*/  @P2 IADD3 R38, PT, PT, R7, R38, RZ ;  /* 0x0000002607262210 */ /* 0x000fe20007ffe0ff */
[--C-:B--2---:R-:W-:Y:S02]  /*0900*/  HADD2.F32 R2, -RZ, R3.reuse.H0_H0 ;  /* 0x20000003ff027230 */ /* 0x104fe40000004100 */
[----:B------:R-:W-:-:S05]  /*0910*/  HADD2.F32 R3, -RZ, R3.H1_H1 ;  /* 0x30000003ff037230 */ /* 0x000fca0000004100 */
[----:B------:R1:W-:Y:S01]  /*0920*/  STS.64 [R36], R2 ;  /* 0x0000000224007388 */ /* 0x0003e20000000a00 */
[--C-:B---3--:R-:W-:Y:S02]  /*0930*/  @P2 HADD2.F32 R4, -RZ, R32.reuse.H0_H0 ;  /* 0x20000020ff042230 */ /* 0x108fe40000004100 */
[----:B------:R-:W-:-:S05]  /*0940*/  @P2 HADD2.F32 R5, -RZ, R32.H1_H1 ;  /* 0x30000020ff052230 */ /* 0x000fca0000004100 */
[----:B------:R1:W-:Y:S02]  /*0950*/  @P2 STS.64 [R17], R4 ;  /* 0x0000000411002388 */ /* 0x0003e40000000a00 */
.L_x_91:
[----:B------:R-:W-:Y:S05]  /*0960*/  BSYNC.RECONVERGENT B1 ;  /* 0x0000000000017941 */ /* 0x000fea0003800200 */
.L_x_90:
[----:B------:R-:W-:Y:S05]  /*0970*/  @!P1 BRA `(.L_x_89) ;  /* 0x0000000000b09947 */ /* 0x000fea0003800000 */
[----:B------:R-:W2:Y:S01]  /*0980*/  S2UR UR10, SR_CgaCtaId ;  /* 0x00000000000a79c3 */ /* 0x000ea20000008800 */
[----:B------:R-:W-:Y:S01]  /*0990*/  UMOV UR7, 0x400 ;  /* 0x0000040000077882 */ /* 0x000fe20000000000 */
[-C--:B------:R-:W-:Y:S01]  /*09a0*/  MOV R31, R38.reuse ;  /* 0x00000026001f7202 */ /* 0x080fe20000000f00 */
[C---:B------:R-:W-:Y:S01]  /*09b0*/  IMAD R42, R7.reuse, 0x3, R38 ;  /* 0x00000003072a7824 */ /* 0x040fe200078e0226 */
[CC--:B------:R-:W-:Y:S02]  /*09c0*/  LEA R40, R7.reuse, R38.reuse, 0x1 ;  /* 0x0000002607287211 */ /* 0x0c0fe400078e08ff */
[----:B------:R-:W-:Y:S01]  /*09d0*/  IADD3 R44, PT, PT, R7, R38, RZ ;  /* 0x00000026072c7210 */ /* 0x000fe20007ffe0ff */
[----:B--2---:R-:W-:-:S06]  /*09e0*/  ULEA UR7, UR10, UR7, 0x18 ;  /* 0x000000070a077291 */ /* 0x004fcc000f8ec0ff */
[----:B------:R-:W-:-:S07]  /*09f0*/  MOV R46, UR7 ;  /* 0x00000007002e7c02 */ /* 0x000fce0008000f00 */
.L_x_92:
[----:B-12---:R-:W-:Y:S01]  /*0a00*/  HFMA2 R3, -RZ, RZ, 0, 2.384185791015625e-07 ;  /* 0x00000004ff037431 */ /* 0x006fe200000001ff */
[----:B------:R-:W-:Y:S01]  /*0a10*/  MOV R5, 0x4 ;  /* 0x0000000400057802 */ /* 0x000fe20000000f00 */
[----:B0-----:R-:W-:Y:S01]  /*0a20*/  HFMA2 R33, -RZ, RZ, 0, 2.384185791015625e-07 ;  /* 0x00000004ff217431 */ /* 0x001fe200000001ff */
[----:B------:R-:W-:-:S03]  /*0a30*/  MOV R35, 0x4 ;  /* 0x0000000400237802 */ /* 0x000fc60000000f00 */
[----:B------:R-:W-:-:S04]  /*0a40*/  IMAD.WIDE.U32 R4, R44, R5, UR8 ;  /* 0x000000082c047e25 */ /* 0x000fc8000f8e0005 */
[----:B------:R-:W-:Y:S02]  /*0a50*/  IMAD.WIDE.U32 R2, R38, R3, UR8 ;  /* 0x0000000826027e25 */ /* 0x000fe4000f8e0003 */
[----:B------:R-:W2:Y:S02]  /*0a60*/  LDG.E.CONSTANT R4, desc[UR40][R4.64] ;  /* 0x0000002804047981 */ /* 0x000ea4000c1e9900 */
[----:B------:R-:W-:Y:S02]  /*0a70*/  IMAD.WIDE.U32 R32, R40, R33, UR8 ;  /* 0x0000000828207e25 */ /* 0x000fe4000f8e0021 */
[----:B------:R2:W3:Y:S02]  /*0a80*/  LDG.E.CONSTANT R2, desc[UR40][R2.64] ;  /* 0x0000002802027981 */ /* 0x0004e4000c1e9900 */
[----:B------:R-:W-:Y:S02]  /*0a90*/  IMAD.WIDE.U32 R34, R42, R35, UR8 ;  /* 0x000000082a227e25 */ /* 0x000fe4000f8e0023 */
[----:B------:R-:W4:Y:S04]  /*0aa0*/  LDG.E.CONSTANT R32, desc[UR40][R32.64] ;  /* 0x0000002820207981 */ /* 0x000f28000c1e9900 */
[----:B------:R-:W5:Y:S01]  /*0ab0*/  LDG.E.CONSTANT R34, desc[UR40][R34.64] ;  /* 0x0000002822227981 */ /* 0x000f62000c1e9900 */
[----:B------:R-:W-:-:S04]  /*0ac0*/  LEA R48, R31, R46, 0x3 ;  /* 0x0000002e1f307211 */ /* 0x000fc800078e18ff */
[CC--:B------:R-:W-:Y:S01]  /*0ad0*/  LEA R17, R7.reuse, R48.reuse, 0x3 ;  /* 0x0000003007117211 */ /* 0x0c0fe200078e18ff */
[C---:B------:R-:W-:Y:S01]  /*0ae0*/  IMAD R27, R7.reuse, 0x18, R48 ;  /* 0x00000018071b7824 */ /* 0x040fe200078e0230 */
[C---:B------:R-:W-:Y:S02]  /*0af0*/  LEA R19, R7.reuse, R48, 0x4 ;  /* 0x0000003007137211 */ /* 0x040fe400078e20ff */
[----:B------:R-:W-:-:S04]  /*0b00*/  IADD3 R38, PT, PT, R7, R38, R7 ;  /* 0x0000002607267210 */ /* 0x000fc80007ffe007 */
[----:B------:R-:W-:-:S04]  /*0b10*/  IADD3 R38, PT, PT, R7, R38, R7 ;  /* 0x0000002607267210 */ /* 0x000fc80007ffe007 */
[----:B------:R-:W-:Y:S02]  /*0b20*/  ISETP.GE.AND P1, PT, R38, UR6, PT ;  /* 0x0000000626007c0c */ /* 0x000fe4000bf26270 */
[C---:B------:R-:W-:Y:S02]  /*0b30*/  LEA R46, R7.reuse, R46, 0x5 ;  /* 0x0000002e072e7211 */ /* 0x040fe400078e28ff */
[C---:B------:R-:W-:Y:S02]  /*0b40*/  LEA R40, R7.reuse, R40, 0x2 ;  /* 0x0000002807287211 */ /* 0x040fe400078e10ff */
[C---:B------:R-:W-:Y:S02]  /*0b50*/  LEA R42, R7.reuse, R42, 0x2 ;  /* 0x0000002a072a7211 */ /* 0x040fe400078e10ff */
[----:B------:R-:W-:Y:S01]  /*0b60*/  LEA R44, R7, R44, 0x2 ;  /* 0x0000002c072c7211 */ /* 0x000fe200078e10ff */
[----:B--2---:R-:W-:Y:S02]  /*0b70*/  HADD2.F32 R3, -RZ, R4.H1_H1 ;  /* 0x30000004ff037230 */ /* 0x004fe40000004100 */
[----:B---3--:R-:W-:-:S02]  /*0b80*/  HADD2.F32 R36, -RZ, R2.H0_H0 ;  /* 0x20000002ff247230 */ /* 0x008fc40000004100 */
[----:B------:R-:W-:Y:S02]  /*0b90*/  HADD2.F32 R37, -RZ, R2.H1_H1 ;  /* 0x30000002ff257230 */ /* 0x000fe40000004100 */
[----:B------:R-:W-:Y:S02]  /*0ba0*/  HADD2.F32 R2, -RZ, R4.H0_H0 ;  /* 0x20000004ff027230 */ /* 0x000fe40000004100 */
[--C-:B----4-:R-:W-:Y:S02]  /*0bb0*/  HADD2.F32 R4, -RZ, R32.reuse.H0_H0 ;  /* 0x20000020ff047230 */ /* 0x110fe40000004100 */
[----:B------:R-:W-:Y:S02]  /*0bc0*/  HADD2.F32 R5, -RZ, R32.H1_H1 ;  /* 0x30000020ff057230 */ /* 0x000fe40000004100 */
[--C-:B-----5:R-:W-:Y:S02]  /*0bd0*/  HADD2.F32 R32, -RZ, R34.reuse.H0_H0 ;  /* 0x20000022ff207230 */ /* 0x120fe40000004100 */
[----:B------:R-:W-:Y:S01]  /*0be0*/  HADD2.F32 R33, -RZ, R34.H1_H1 ;  /* 0x30000022ff217230 */ /* 0x000fe20000004100 */
[----:B------:R2:W-:Y:S04]  /*0bf0*/  STS.64 [R48], R36 ;  /* 0x0000002430007388 */ /* 0x0005e80000000a00 */
[----:B------:R2:W-:Y:S04]  /*0c00*/  STS.64 [R17], R2 ;  /* 0x0000000211007388 */ /* 0x0005e80000000a00 */
[----:B------:R2:W-:Y:S04]  /*0c10*/  STS.64 [R19], R4 ;  /* 0x0000000413007388 */ /* 0x0005e80000000a00 */
[----:B------:R2:W-:Y:S01]  /*0c20*/  STS.64 [R27], R32 ;  /* 0x000000201b007388 */ /* 0x0005e20000000a00 */
[----:B------:R-:W-:Y:S05]  /*0c30*/  @!P1 BRA `(.L_x_92) ;  /* 0xfffffffc00709947 */ /* 0x000fea000383ffff */
.L_x_89:
[----:B------:R-:W-:Y:S05]  /*0c40*/  BSYNC.RECONVERGENT B0 ;  /* 0x0000000000007941 */ /* 0x000fea0003800200 */
.L_x_88:
[----:B------:R-:W3:Y:S01]  /*0c50*/  LDCU.64 UR42, c[0x0][0x120] ;  /* 0x00002400ff2a77ac */ /* 0x000ee20008000a00 */
[----:B------:R-:W-:Y:S02]  /*0c60*/  R2UR UR7, R30 ;  /* 0x000000001e0772ca */ /* 0x000fe400000e0000 */
[----:B------:R-:W-:Y:S01]  /*0c70*/  MOV.SPILL R38, UR6 ;  /* 0x0000000600267c02 */ /* 0x000fe20009000f00 */
[----:B------:R-:W-:Y:S01]  /*0c80*/  VOTEU.ANY UP0, P0 ;  /* 0x0000000000ff7886 */ /* 0x000fe20000000100 */
[----:B------:R-:W-:Y:S02]  /*0c90*/  MOV.SPILL R35, UR4 ;  /* 0x0000000400237c02 */ /* 0x000fe40009000f00 */
[----:B-12---:R-:W-:Y:S02]  /*0ca0*/  MOV.SPILL R2, UR41 ;  /* 0x0000002900027c02 */ /* 0x006fe40009000f00 */
[----:B------:R-:W-:Y:S01]  /*0cb0*/  @UP0 UIMAD.WIDE UR8, UR5, 0x2, UR8 ;  /* 0x00000002050808a5 */ /* 0x000fe2000f8e0208 */
[----:B------:R-:W-:-:S04]  /*0cc0*/  @UP0 UMOV UR41, 0x400 ;  /* 0x0000040000290882 */ /* 0x000fc80000000000 */
[----:B------:R-:W-:Y:S01]  /*0cd0*/  UIMAD UR7, UR7, 0x6, UR4 ;  /* 0x00000006070778a4 */ /* 0x000fe2000f8e0204 */
[----:B------:R-:W-:Y:S02]  /*0ce0*/  MOV R4, UR8 ;  /* 0x0000000800047c02 */ /* 0x000fe40008000f00 */
[----:B------:R-:W-:Y:S01]  /*0cf0*/  MOV R5, UR9 ;  /* 0x0000000900057c02 */ /* 0x000fe20008000f00 */
[----:B------:R-:W-:Y:S02]  /*0d00*/  UIMAD UR7, UR7, 0x19, URZ ;  /* 0x00000019070778a4 */ /* 0x000fe4000f8e02ff */
[----:B---3--:R-:W-:-:S04]  /*0d10*/  UIADD3 UR10, UPT, UPT, UR42, 0x270, URZ ;  /* 0x000002702a0a7890 */ /* 0x008fc8000fffe0ff */
[----:B------:R-:W-:-:S04]  /*0d20*/  ULEA UR10, UR7, UR10, 0x2 ;  /* 0x0000000a070a7291 */ /* 0x000fc8000f8e10ff */
[----:B------:R-:W-:Y:S02]  /*0d30*/  UIADD3 UR4, UPT, UPT, -UR42, 0x4cc, UR10 ;  /* 0x000004cc2a047890 */ /* 0x000fe4000fffe10a */
[----:B------:R-:W-:Y:S02]  /*0d40*/  UIADD3 UR6, UPT, UPT, -UR42, 0x724, UR10 ;  /* 0x000007242a067890 */ /* 0x000fe4000fffe10a */
[----:B------:R-:W-:Y:S02]  /*0d50*/  UIADD3 UR7, UPT, UPT, -UR42, 0x20, UR10 ;  /* 0x000000202a077890 */ /* 0x000fe4000fffe10a */
[----:B------:R-:W-:Y:S01]  /*0d60*/  MOV R63, UR4 ;  /* 0x00000004003f7c02 */ /* 0x000fe20008000f00 */
[----:B------:R-:W-:Y:S01]  /*0d70*/  UIADD3 UR4, UPT, UPT, -UR42, 0x278, UR10 ;  /* 0x000002782a047890 */ /* 0x000fe2000fffe10a */
[----:B------:R-:W-:Y:S01]  /*0d80*/  MOV R27, UR6 ;  /* 0x00000006001b7c02 */ /* 0x000fe20008000f00 */
[----:B------:R-:W-:Y:S01]  /*0d90*/  UIADD3 UR6, UPT, UPT, -UR42, 0x4d0, UR10 ;  /* 0x000004d02a067890 */ /* 0x000fe2000fffe10a */
[----:B------:R-:W-:Y:S01]  /*0da0*/  MOV R3, UR7 ;  /* 0x0000000700037c02 */ /* 0x000fe20008000f00 */
[----:B------:R-:W-:-:S02]  /*0db0*/  UIADD3 UR7, UPT, UPT, -UR42, 0x728, UR10 ;  /* 0x000007282a077890 */ /* 0x000fc4000fffe10a */
[----:B------:R-:W-:Y:S01]  /*0dc0*/  MOV R34, UR4 ;  /* 0x0000000400227c02 */ /* 0x000fe20008000f00 */
[----:B------:R-:W-:Y:S01]  /*0dd0*/  UIADD3 UR4, UPT, UPT, -UR42, 0x24, UR10 ;  /* 0x000000242a047890 */ /* 0x000fe2000fffe10a */
[----:B------:R-:W-:Y:S01]  /*0de0*/  MOV R37, UR6 ;  /* 0x0000000600257c02 */ /* 0x000fe20008000f00 */
[----:B------:R-:W-:Y:S01]  /*0df0*/  UIADD3 UR6, UPT, UPT, -UR42, 0x27c, UR10 ;  /* 0x0000027c2a067890 */ /* 0x000fe2000fffe10a */
[----:B0-----:R-:W-:Y:S01]  /*0e00*/  MOV R33, UR7 ;  /* 0x0000000700217c02 */ /* 0x001fe20008000f00 */
        /* <DEDUP_REMOVED lines=11> */
[----:B------:R-:W-:Y:S01]  /*0ec0*/  MOV R57, UR7 ;  /* 0x0000000700397c02 */ /* 0x000fe20008000f00 */
        /* <DEDUP_REMOVED lines=32> */
[----:B------:R-:W-:Y:S01]  /*10d0*/  UIADD3 UR25, UPT, UPT, UR10, -UR42, URZ ;  /* 0x8000002a0a197290 */ /* 0x000fe2000fffe0ff */
[----:B------:R-:W-:Y:S01]  /*10e0*/  MOV R40, UR6 ;  /* 0x0000000600287c02 */ /* 0x000fe20008000f00 */
[----:B------:R-:W-:Y:S01]  /*10f0*/  UIADD3 UR74, UPT, UPT, -UR42, 0x258, UR10 ;  /* 0x000002582a4a7890 */ /* 0x000fe2000fffe10a */
[----:B------:R-:W-:Y:S01]  /*1100*/  MOV R39, UR7 ;  /* 0x0000000700277c02 */ /* 0x000fe20008000f00 */
[----:B------:R-:W-:Y:S02]  /*1110*/  UIADD3 UR73, UPT, UPT, -UR42, 0x4b0, UR10 ;  /* 0x000004b02a497890 */ /* 0x000fe4000fffe10a */
[----:B------:R-:W-:Y:S02]  /*1120*/  UIADD3 UR72, UPT, UPT, -UR42, 0x708, UR10 ;  /* 0x000007082a487890 */ /* 0x000fe4000fffe10a */
[----:B------:R-:W-:Y:S02]  /*1130*/  UIADD3 UR71, UPT, UPT, -UR42, 0x4, UR10 ;  /* 0x000000042a477890 */ /* 0x000fe4000fffe10a */
[----:B------:R-:W-:-:S02]  /*1140*/  UIADD3 UR70, UPT, UPT, -UR42, 0x25c, UR10 ;  /* 0x0000025c2a467890 */ /* 0x000fc4000fffe10a */
[----:B------:R-:W-:Y:S02]  /*1150*/  UIADD3 UR69, UPT, UPT, -UR42, 0x4b4, UR10 ;  /* 0x000004b42a457890 */ /* 0x000fe4000fffe10a */
[----:B------:R-:W-:Y:S02]  /*1160*/  UIADD3 UR68, UPT, UPT, -UR42, 0x70c, UR10 ;  /* 0x0000070c2a447890 */ /* 0x000fe4000fffe10a */
        /* <DEDUP_REMOVED lines=61> */
[----:B------:R-:W-:Y:S01]  /*1540*/  UIADD3 UR10, UPT, UPT, -UR42, 0x510, UR10 ;  /* 0x000005102a0a7890 */ /* 0x000fe2000fffe10a */
[----:B------:R-:W0:Y:S02]  /*1550*/  @UP0 S2UR UR42, SR_CgaCtaId ;  /* 0x00000000002a09c3 */ /* 0x000e240000008800 */
[----:B0-----:R-:W-:Y:S01]  /*1560*/  @UP0 ULEA UR42, UR42, UR41, 0x18 ;  /* 0x000000292a2a0291 */ /* 0x001fe2000f8ec0ff */
[----:B------:R-:W-:-:S13]  /*1570*/  R2UR.FILL UR41, R2 ;  /* 0x00000000022972ca */ /* 0x000fda00004e0000 */
[----:B------:R-:W2:Y:S01]  /*1580*/  @P0 LDG.E.U16.CONSTANT R4, desc[UR40][R4.64+-0x2] ;  /* 0xfffffe2804040981 */ /* 0x000ea2000c1e9500 */
[----:B------:R-:W-:Y:S01]  /*1590*/  @UP0 ULEA UR42, UR5, UR42, 0x2 ;  /* 0x0000002a052a0291 */ /* 0x000fe2000f8e10ff */
[----:B------:R-:W0:Y:S01]  /*15a0*/  LDCU UR25, c[0x3][UR25] ;  /* 0x00c00000191977ac */ /* 0x000e220008000800 */
[----:B------:R-:W1:Y:S01]  /*15b0*/  LDCU UR74, c[0x3][UR74] ;  /* 0x00c000004a4a77ac */ /* 0x000e620008000800 */
[----:B------:R-:W3:Y:S01]  /*15c0*/  LDCU UR73, c[0x3][UR73] ;  /* 0x00c00000494977ac */ /* 0x000ee20008000800 */
[----:B------:R-:W4:Y:S01]  /*15d0*/  LDCU UR72, c[0x3][UR72] ;  /* 0x00c00000484877ac */ /* 0x000f220008000800 */
[----:B------:R-:W5:Y:S01]  /*15e0*/  LDCU UR69, c[0x3][UR69] ;  /* 0x00c00000454577ac */ /* 0x000f620008000800 */
        /* <DEDUP_REMOVED lines=63> */
[----:B--2---:R-:W-:-:S05]  /*19e0*/  @P0 HADD2.F32 R69, -RZ, R4.H0_H0 ;  /* 0x20000004ff450230 */ /* 0x004fca0000004100 */
[----:B------:R-:W-:Y:S01]  /*19f0*/  @P0 STS [UR42+-0x4], R69 ;  /* 0xfffffc45ff000988 */ /* 0x000fe2000800082a */
[----:B------:R-:W-:Y:S01]  /*1a00*/  R2UR UR42, R3 ;  /* 0x00000000032a72ca */ /* 0x000fe200000e0000 */
[----:B------:R-:W-:Y:S06]  /*1a10*/  BAR.SYNC.DEFER_BLOCKING 0x0 ;  /* 0x0000000000007b1d */ /* 0x000fec0000010000 */
[----:B------:R-:W0:Y:S04]  /*1a20*/  LDS.64 R2, [R12] ;  /* 0x000000000c027984 */ /* 0x000e280000000a00 */
[----:B------:R-:W1:Y:S04]  /*1a30*/  LDS R17, [R9+0x4] ;  /* 0x0000040009117984 */ /* 0x000e680000000800 */
[----:B------:R-:W2:Y:S04]  /*1a40*/  LDS R19, [R9] ;  /* 0x0000000009137984 */ /* 0x000ea80000000800 */
[----:B------:R-:W5:Y:S01]  /*1a50*/  LDS.64 R4, [R12+0x8] ;  /* 0x000008000c047984 */ /* 0x000f620000000a00 */
[C---:B0-----:R-:W-:Y:S01]  /*1a60*/  FFMA R64, R2.reuse, UR25, R25 ;  /* 0x0000001902407c23 */ /* 0x041fe20008000019 */
[----:B------:R-:W-:Y:S01]  /*1a70*/  FFMA R65, R3, UR25, R65 ;  /* 0x0000001903417c23 */ /* 0x000fe20008000041 */
[C---:B-1----:R-:W-:Y:S01]  /*1a80*/  FFMA R25, R17.reuse, UR74, R60 ;  /* 0x0000004a11197c23 */ /* 0x042fe2000800003c */
[C---:B---3--:R-:W-:Y:S01]  /*1a90*/  FFMA R60, R2.reuse, UR73, R21 ;  /* 0x00000049023c7c23 */ /* 0x048fe20008000015 */
[C---:B------:R-:W-:Y:S01]  /*1aa0*/  FFMA R67, R17.reuse, UR25, R62 ;  /* 0x0000001911437c23 */ /* 0x040fe2000800003e */
[----:B------:R-:W-:Y:S01]  /*1ab0*/  FFMA R21, R17, UR73, R28 ;  /* 0x0000004911157c23 */ /* 0x000fe2000800001c */
[C---:B------:R-:W-:Y:S01]  /*1ac0*/  FFMA R62, R2.reuse, UR74, R23 ;  /* 0x0000004a023e7c23 */ /* 0x040fe20008000017 */
[----:B----4-:R-:W-:Y:S01]  /*1ad0*/  FFMA R28, R2, UR72, R61 ;  /* 0x00000048021c7c23 */ /* 0x010fe2000800003d */
[----:B------:R-:W-:Y:S01]  /*1ae0*/  FFMA R23, R3, UR74, R68 ;  /* 0x0000004a03177c23 */ /* 0x000fe20008000044 */
[----:B--2---:R-:W-:Y:S01]  /*1af0*/  FFMA R22, R19, UR74, R22 ;  /* 0x0000004a13167c23 */ /* 0x004fe20008000016 */
[----:B------:R-:W-:Y:S01]  /*1b00*/  FFMA R61, R17, UR72, R16 ;  /* 0x00000048113d7c23 */ /* 0x000fe20008000010 */
[----:B------:R-:W-:Y:S01]  /*1b10*/  R2UR UR74, R27 ;  /* 0x000000001b4a72ca */ /* 0x000fe200000e0000 */
[----:B------:R-:W-:Y:S01]  /*1b20*/  FFMA R20, R19, UR73, R20 ;  /* 0x0000004913147c23 */ /* 0x000fe20008000014 */
[----:B------:R-:W0:Y:S01]  /*1b30*/  LDS R16, [R9+0x8] ;  /* 0x0000080009107984 */ /* 0x000e220000000800 */
[----:B------:R-:W-:Y:S01]  /*1b40*/  FFMA R27, R3, UR73, R66 ;  /* 0x00000049031b7c23 */ /* 0x000fe20008000042 */
[----:B------:R-:W-:Y:S01]  /*1b50*/  FFMA R18, R19, UR72, R18 ;  /* 0x0000004813127c23 */ /* 0x000fe20008000012 */
[----:B-----5:R-:W-:Y:S01]  /*1b60*/  FFMA R69, R17, UR69, R20 ;  /* 0x0000004511457c23 */ /* 0x020fe20008000014 */
[----:B------:R-:W-:Y:S01]  /*1b70*/  FFMA R24, R19, UR25, R24 ;  /* 0x0000001913187c23 */ /* 0x000fe20008000018 */
[C---:B------:R-:W-:Y:S01]  /*1b80*/  FFMA R20, R4.reuse, UR69, R27 ;  /* 0x0000004504147c23 */ /* 0x040fe2000800001b */
[----:B------:R-:W-:Y:S01]  /*1b90*/  FFMA R27, R17, UR68, R18 ;  /* 0x00000044111b7c23 */ /* 0x000fe20008000012 */
[----:B------:R-:W-:Y:S01]  /*1ba0*/  R2UR UR25, R63 ;  /* 0x000000003f1972ca */ /* 0x000fe200000e0000 */
[----:B------:R-:W1:Y:S01]  /*1bb0*/  LDS R18, [R9+0xc] ;  /* 0x00000c0009127984 */ /* 0x000e620000000800 */
[----:B------:R-:W-:Y:S01]  /*1bc0*/  FFMA R2, R3, UR72, R26 ;  /* 0x0000004803027c23 */ /* 0x000fe2000800001a */
[C---:B------:R-:W-:Y:S01]  /*1bd0*/  FFMA R63, R17.reuse, UR71, R24 ;  /* 0x00000047113f7c23 */ /* 0x040fe20008000018 */
[C---:B------:R-:W-:Y:S01]  /*1be0*/  FFMA R26, R4.reuse, UR71, R65 ;  /* 0x00000047041a7c23 */ /* 0x040fe20008000041 */
[----:B------:R-:W-:Y:S01]  /*1bf0*/  FFMA R65, R17, UR70, R22 ;  /* 0x0000004611417c23 */ /* 0x000fe20008000016 */
[C---:B------:R-:W-:Y:S01]  /*1c00*/  FFMA R22, R4.reuse, UR70, R23 ;  /* 0x0000004604167c23 */ /* 0x040fe20008000017 */
[C---:B------:R-:W-:Y:S01]  /*1c10*/  FFMA R64, R3.reuse, UR71, R64 ;  /* 0x0000004703407c23 */ /* 0x040fe20008000040 */
[----:B------:R-:W-:Y:S01]  /*1c20*/  FFMA R23, R3, UR69, R60 ;  /* 0x0000004503177c23 */ /* 0x000fe2000800003c */
[C---:B------:R-:W-:Y:S01]  /*1c30*/  FFMA R2, R4.reuse, UR68, R2 ;  /* 0x0000004404027c23 */ /* 0x040fe20008000002 */
[C---:B------:R-:W-:Y:S01]  /*1c40*/  FFMA R26, R5.reuse, UR67, R26 ;  /* 0x00000043051a7c23 */ /* 0x040fe2000800001a */
[C---:B------:R-:W-:Y:S01]  /*1c50*/  FFMA R64, R4.reuse, UR67, R64 ;  /* 0x0000004304407c23 */ /* 0x040fe20008000040 */
[----:B------:R-:W-:Y:S01]  /*1c60*/  FFMA R60, R4, UR65, R23 ;  /* 0x00000041043c7c23 */ /* 0x000fe20008000017 */
[----:B------:R-:W-:Y:S01]  /*1c70*/  FFMA R23, R5, UR65, R20 ;  /* 0x0000004105177c23 */ /* 0x000fe20008000014 */
[----:B------:R-:W2:Y:S01]  /*1c80*/  LDCU UR25, c[0x3][UR25] ;  /* 0x00c00000191977ac */ /* 0x000ea20008000800 */
[----:B------:R-:W3:Y:S01]  /*1c90*/  LDS R20, [R9+0x10] ;  /* 0x0000100009147984 */ /* 0x000ee20000000800 */
[----:B------:R-:W-:-:S02]  /*1ca0*/  R2UR UR72, R41 ;  /* 0x00000000294872ca */ /* 0x000fc400000e0000 */
[----:B------:R-:W-:Y:S01]  /*1cb0*/  R2UR UR73, R40 ;  /* 0x00000000284972ca */ /* 0x000fe200000e0000 */
[C---:B0-----:R-:W-:Y:S01]  /*1cc0*/  FFMA R24, R16.reuse, UR71, R67 ;  /* 0x0000004710187c23 */ /* 0x041fe20008000043 */
[C---:B------:R-:W-:Y:S01]  /*1cd0*/  FFMA R67, R3.reuse, UR70, R62 ;  /* 0x0000004603437c23 */ /* 0x040fe2000800003e */
[C---:B------:R-:W-:Y:S01]  /*1ce0*/  FFMA R21, R16.reuse, UR69, R21 ;  /* 0x0000004510157c23 */ /* 0x040fe20008000015 */
[----:B------:R-:W-:Y:S01]  /*1cf0*/  FFMA R3, R3, UR68, R28 ;  /* 0x0000004403037c23 */ /* 0x000fe2000800001c */
[----:B------:R-:W-:Y:S01]  /*1d00*/  FFMA R25, R16, UR70, R25 ;  /* 0x0000004610197c23 */ /* 0x000fe20008000019 */
[C---:B------:R-:W-:Y:S01]  /*1d10*/  FFMA R62, R4.reuse, UR66, R67 ;  /* 0x00000042043e7c23 */ /* 0x040fe20008000043 */
[C---:B------:R-:W-:Y:S01]  /*1d20*/  FFMA R67, R5.reuse, UR66, R22 ;  /* 0x0000004205437c23 */ /* 0x040fe20008000016 */
[----:B------:R-:W-:Y:S01]  /*1d30*/  FFMA R28, R4, UR64, R3 ;  /* 0x00000040041c7c23 */ /* 0x000fe20008000003 */
[----:B-1----:R-:W-:Y:S01]  /*1d40*/  FFMA R22, R18, UR65, R21 ;  /* 0x0000004112167c23 */ /* 0x002fe20008000015 */
[C---:B------:R-:W-:Y:S01]  /*1d50*/  FFMA R21, R5.reuse, UR64, R2 ;  /* 0x0000004005157c23 */ /* 0x040fe20008000002 */
[----:B------:R-:W-:Y:S01]  /*1d60*/  FFMA R61, R16, UR68, R61 ;  /* 0x00000044103d7c23 */ /* 0x000fe2000800003d */
[----:B------:R-:W0:Y:S01]  /*1d70*/  LDS.64 R2, [R12+0x10] ;  /* 0x000010000c027984 */ /* 0x000e220000000a00 */
[C---:B------:R-:W-:Y:S01]  /*1d80*/  FFMA R24, R18.reuse, UR67, R24 ;  /* 0x0000004312187c23 */ /* 0x040fe20008000018 */
[C---:B------:R-:W-:Y:S01]  /*1d90*/  FFMA R66, R18.reuse, UR66, R25 ;  /* 0x0000004212427c23 */ /* 0x040fe20008000019 */
[----:B------:R-:W-:Y:S01]  /*1da0*/  FFMA R61, R18, UR64, R61 ;  /* 0x00000040123d7c23 */ /* 0x000fe2000800003d */
[C---:B------:R-:W-:Y:S01]  /*1db0*/  FFMA R25, R5.reuse, UR63, R64 ;  /* 0x0000003f05197c23 */ /* 0x040fe20008000040 */
[----:B------:R-:W-:Y:S01]  /*1dc0*/  FFMA R62, R5, UR62, R62 ;  /* 0x0000003e053e7c23 */ /* 0x000fe2000800003e */
[C---:B------:R-:W-:Y:S01]  /*1dd0*/  FFMA R27, R16.reuse, UR64, R27 ;  /* 0x00000040101b7c23 */ /* 0x040fe2000800001b */
[C---:B------:R-:W-:Y:S01]  /*1de0*/  FFMA R69, R16.reuse, UR65, R69 ;  /* 0x0000004110457c23 */ /* 0x040fe20008000045 */
[C---:B------:R-:W-:Y:S01]  /*1df0*/  FFMA R63, R16.reuse, UR67, R63 ;  /* 0x00000043103f7c23 */ /* 0x040fe2000800003f */
[----:B------:R-:W-:Y:S01]  /*1e00*/  FFMA R65, R16, UR66, R65 ;  /* 0x0000004210417c23 */ /* 0x000fe20008000041 */
[----:B------:R-:W-:Y:S01]  /*1e10*/  FFMA R27, R18, UR60, R27 ;  /* 0x0000003c121b7c23 */ /* 0x000fe2000800001b */
[C---:B---3--:R-:W-:Y:S01]  /*1e20*/  FFMA R24, R20.reuse, UR63, R24 ;  /* 0x0000003f14187c23 */ /* 0x048fe20008000018 */
[----:B------:R-:W-:Y:S01]  /*1e30*/  FFMA R64, R20, UR60, R61 ;  /* 0x0000003c14407c23 */ /* 0x000fe2000800003d */
[----:B------:R-:W-:Y:S01]  /*1e40*/  FFMA R69, R18, UR61, R69 ;  /* 0x0000003d12457c23 */ /* 0x000fe20008000045 */
[C---:B------:R-:W-:Y:S01]  /*1e50*/  FFMA R27, R20.reuse, UR56, R27 ;  /* 0x00000038141b7c23 */ /* 0x040fe2000800001b */
[----:B------:R-:W-:Y:S01]  /*1e60*/  FFMA R22, R20, UR61, R22 ;  /* 0x0000003d14167c23 */ /* 0x000fe20008000016 */
[----:B------:R-:W-:Y:S01]  /*1e70*/  FFMA R65, R18, UR62, R65 ;  /* 0x0000003e12417c23 */ /* 0x000fe20008000041 */
[----:B------:R-:W-:Y:S01]  /*1e80*/  FFMA R66, R20, UR62, R66 ;  /* 0x0000003e14427c23 */ /* 0x000fe20008000042 */
[----:B------:R-:W-:Y:S01]  /*1e90*/  FFMA R63, R18, UR63, R63 ;  /* 0x0000003f123f7c23 */ /* 0x000fe2000800003f */
[----:B------:R-:W-:Y:S01]  /*1ea0*/  R2UR UR64, R49 ;  /* 0x00000000314072ca */ /* 0x000fe200000e0000 */
[----:B------:R-:W-:Y:S01]  /*1eb0*/  FFMA R65, R20, UR58, R65 ;  /* 0x0000003a14417c23 */ /* 0x000fe20008000041 */
[----:B------:R-:W-:Y:S01]  /*1ec0*/  R2UR UR65, R48 ;  /* 0x00000000304172ca */ /* 0x000fe200000e0000 */
[----:B------:R-:W-:Y:S01]  /*1ed0*/  FFMA R63, R20, UR59, R63 ;  /* 0x0000003b143f7c23 */ /* 0x000fe2000800003f */
[----:B------:R-:W-:-:S02]  /*1ee0*/  R2UR UR66, R47 ;  /* 0x000000002f4272ca */ /* 0x000fc400000e0000 */
[----:B------:R-:W-:Y:S02]  /*1ef0*/  R2UR UR67, R46 ;  /* 0x000000002e4372ca */ /* 0x000fe400000e0000 */
[----:B------:R-:W-:Y:S02]  /*1f00*/  R2UR UR68, R45 ;  /* 0x000000002d4472ca */ /* 0x000fe400000e0000 */
[----:B------:R-:W-:Y:S02]  /*1f10*/  R2UR UR69, R44 ;  /* 0x000000002c4572ca */ /* 0x000fe400000e0000 */
[----:B------:R-:W-:Y:S02]  /*1f20*/  R2UR UR70, R43 ;  /* 0x000000002b4672ca */ /* 0x000fe400000e0000 */
[----:B------:R-:W-:Y:S01]  /*1f30*/  R2UR UR71, R42 ;  /* 0x000000002a4772ca */ /* 0x000fe200000e0000 */
[C---:B0-----:R-:W-:Y:S01]  /*1f40*/  FFMA R68, R2.reuse, UR62, R67 ;  /* 0x0000003e02447c23 */ /* 0x041fe20008000043 */
[C---:B------:R-:W-:Y:S01]  /*1f50*/  FFMA R67, R5.reuse, UR61, R60 ;  /* 0x0000003d05437c23 */ /* 0x040fe2000800003c */
[C---:B------:R-:W-:Y:S01]  /*1f60*/  FFMA R60, R2.reuse, UR60, R21 ;  /* 0x0000003c023c7c23 */ /* 0x040fe20008000015 */
[C---:B------:R-:W-:Y:S01]  /*1f70*/  FFMA R26, R2.reuse, UR63, R26 ;  /* 0x0000003f021a7c23 */ /* 0x040fe2000800001a */
[----:B------:R-:W0:Y:S01]  /*1f80*/  LDS R21, [R9+0x14] ;  /* 0x0000140009157984 */ /* 0x000e220000000800 */
[C---:B------:R-:W-:Y:S01]  /*1f90*/  FFMA R4, R2.reuse, UR61, R23 ;  /* 0x0000003d02047c23 */ /* 0x040fe20008000017 */
[----:B------:R-:W-:Y:S01]  /*1fa0*/  FFMA R23, R5, UR60, R28 ;  /* 0x0000003c05177c23 */ /* 0x000fe2000800001c */
[C---:B------:R-:W-:Y:S01]  /*1fb0*/  FFMA R28, R2.reuse, UR59, R25 ;  /* 0x0000003b021c7c23 */ /* 0x040fe20008000019 */
[C---:B------:R-:W-:Y:S01]  /*1fc0*/  FFMA R61, R3.reuse, UR59, R26 ;  /* 0x0000003b033d7c23 */ /* 0x040fe2000800001a */
[C---:B------:R-:W-:Y:S01]  /*1fd0*/  FFMA R62, R2.reuse, UR58, R62 ;  /* 0x0000003a023e7c23 */ /* 0x040fe2000800003e */
[C---:B------:R-:W-:Y:S01]  /*1fe0*/  FFMA R68, R3.reuse, UR58, R68 ;  /* 0x0000003a03447c23 */ /* 0x040fe20008000044 */
[C---:B------:R-:W-:Y:S01]  /*1ff0*/  FFMA R4, R3.reuse, UR57, R4 ;  /* 0x0000003903047c23 */ /* 0x040fe20008000004 */
[----:B------:R-:W-:Y:S01]  /*2000*/  FFMA R26, R2, UR56, R23 ;  /* 0x00000038021a7c23 */ /* 0x000fe20008000017 */
[----:B------:R-:W-:Y:S01]  /*2010*/  FFMA R60, R3, UR56, R60 ;  /* 0x00000038033c7c23 */ /* 0x000fe2000800003c */
[----:B------:R-:W-:Y:S01]  /*2020*/  FFMA R5, R20, UR57, R69 ;  /* 0x0000003914057c23 */ /* 0x000fe20008000045 */
[C---:B------:R-:W-:Y:S01]  /*2030*/  FFMA R28, R19.reuse, UR55, R28 ;  /* 0x00000037131c7c23 */ /* 0x040fe2000800001c */
[C---:B------:R-:W-:Y:S01]  /*2040*/  FFMA R62, R19.reuse, UR54, R62 ;  /* 0x00000036133e7c23 */ /* 0x040fe2000800003e */
[----:B------:R-:W-:Y:S01]  /*2050*/  FFMA R26, R19, UR52, R26 ;  /* 0x00000034131a7c23 */ /* 0x000fe2000800001a */
[C---:B------:R-:W-:Y:S01]  /*2060*/  FFMA R23, R17.reuse, UR54, R68 ;  /* 0x0000003611177c23 */ /* 0x040fe20008000044 */
[C---:B------:R-:W-:Y:S01]  /*2070*/  FFMA R61, R17.reuse, UR55, R61 ;  /* 0x00000037113d7c23 */ /* 0x040fe2000800003d */
[----:B------:R-:W-:Y:S01]  /*2080*/  FFMA R28, R17, UR51, R28 ;  /* 0x00000033111c7c23 */ /* 0x000fe2000800001c */
[----:B------:R-:W-:Y:S01]  /*2090*/  R2UR UR60, R53 ;  /* 0x00000000353c72ca */ /* 0x000fe200000e0000 */
[C---:B------:R-:W-:Y:S01]  /*20a0*/  FFMA R23, R16.reuse, UR50, R23 ;  /* 0x0000003210177c23 */ /* 0x040fe20008000017 */
[C---:B------:R-:W-:Y:S01]  /*20b0*/  FFMA R61, R16.reuse, UR51, R61 ;  /* 0x00000033103d7c23 */ /* 0x040fe2000800003d */
[----:B------:R-:W-:Y:S01]  /*20c0*/  FFMA R28, R16, UR47, R28 ;  /* 0x0000002f101c7c23 */ /* 0x000fe2000800001c */
[----:B------:R-:W-:Y:S01]  /*20d0*/  R2UR UR61, R52 ;  /* 0x00000000343d72ca */ /* 0x000fe200000e0000 */
[C---:B------:R-:W-:Y:S01]  /*20e0*/  FFMA R23, R18.reuse, UR46, R23 ;  /* 0x0000002e12177c23 */ /* 0x040fe20008000017 */
[----:B------:R-:W-:Y:S01]  /*20f0*/  FFMA R61, R18, UR47, R61 ;  /* 0x0000002f123d7c23 */ /* 0x000fe2000800003d */
[----:B------:R-:W-:-:S02]  /*2100*/  R2UR UR62, R51 ;  /* 0x00000000333e72ca */ /* 0x000fc400000e0000 */
[----:B------:R-:W-:Y:S01]  /*2110*/  R2UR UR63, R50 ;  /* 0x00000000323f72ca */ /* 0x000fe200000e0000 */
[----:B0-----:R-:W-:Y:S01]  /*2120*/  FFMA R25, R21, UR59, R24 ;  /* 0x0000003b15197c23 */ /* 0x001fe20008000018 */
[----:B------:R-:W-:Y:S01]  /*2130*/  FFMA R24, R2, UR57, R67 ;  /* 0x0000003902187c23 */ /* 0x000fe20008000043 */
[----:B------:R-:W-:Y:S01]  /*2140*/  FFMA R67, R17, UR53, R4 ;  /* 0x0000003511437c23 */ /* 0x000fe20008000004 */
[----:B------:R-:W0:Y:S01]  /*2150*/  LDS.64 R2, [R11] ;  /* 0x000000000b027984 */ /* 0x000e220000000a00 */
[----:B------:R-:W-:Y:S01]  /*2160*/  FFMA R22, R21, UR57, R22 ;  /* 0x0000003915167c23 */ /* 0x000fe20008000016 */
[----:B------:R-:W-:Y:S01]  /*2170*/  FFMA R24, R19, UR53, R24 ;  /* 0x0000003513187c23 */ /* 0x000fe20008000018 */
[C---:B------:R-:W-:Y:S01]  /*2180*/  FFMA R19, R17.reuse, UR52, R60 ;  /* 0x0000003411137c23 */ /* 0x040fe2000800003c */
[C---:B------:R-:W-:Y:S01]  /*2190*/  FFMA R67, R16.reuse, UR49, R67 ;  /* 0x0000003110437c23 */ /* 0x040fe20008000043 */
[----:B------:R-:W1:Y:S01]  /*21a0*/  LDS R60, [R11+0x4] ;  /* 0x000004000b3c7984 */ /* 0x000e620000000800 */
[----:B------:R-:W-:Y:S01]  /*21b0*/  FFMA R24, R17, UR49, R24 ;  /* 0x0000003111187c23 */ /* 0x000fe20008000018 */
[----:B------:R-:W-:Y:S01]  /*21c0*/  FFMA R19, R16, UR48, R19 ;  /* 0x0000003010137c23 */ /* 0x000fe20008000013 */
[----:B--2---:R-:W-:Y:S01]  /*21d0*/  FFMA R67, R18, UR25, R67 ;  /* 0x0000001912437c23 */ /* 0x004fe20008000043 */
[C---:B------:R-:W-:Y:S01]  /*21e0*/  FFMA R64, R21.reuse, UR56, R64 ;  /* 0x0000003815407c23 */ /* 0x040fe20008000040 */
[----:B------:R-:W-:Y:S01]  /*21f0*/  FFMA R24, R16, UR25, R24 ;  /* 0x0000001910187c23 */ /* 0x000fe20008000018 */
[----:B------:R-:W-:Y:S01]  /*2200*/  FFMA R66, R21, UR58, R66 ;  /* 0x0000003a15427c23 */ /* 0x000fe20008000042 */
[----:B------:R-:W-:-:S02]  /*2210*/  R2UR UR56, R57 ;  /* 0x00000000393872ca */ /* 0x000fc400000e0000 */
[----:B------:R-:W-:Y:S02]  /*2220*/  R2UR UR57, R56 ;  /* 0x00000000383972ca */ /* 0x000fe400000e0000 */
[----:B------:R-:W-:Y:S02]  /*2230*/  R2UR UR58, R55 ;  /* 0x00000000373a72ca */ /* 0x000fe400000e0000 */
[----:B------:R-:W-:Y:S01]  /*2240*/  R2UR UR59, R54 ;  /* 0x00000000363b72ca */ /* 0x000fe200000e0000 */
[C---:B0-----:R-:W-:Y:S01]  /*2250*/  FFMA R69, R2.reuse, UR52, R27 ;  /* 0x0000003402457c23 */ /* 0x041fe2000800001b */
[C---:B------:R-:W-:Y:S01]  /*2260*/  FFMA R25, R3.reuse, UR55, R25 ;  /* 0x0000003703197c23 */ /* 0x040fe20008000019 */
[----:B------:R-:W0:Y:S01]  /*2270*/  LDS R27, [R11+0x8] ;  /* 0x000008000b1b7984 */ /* 0x000e220000000800 */
[----:B------:R-:W-:Y:S01]  /*2280*/  FFMA R5, R2, UR53, R5 ;  /* 0x0000003502057c23 */ /* 0x000fe20008000005 */
[C---:B------:R-:W-:Y:S01]  /*2290*/  FFMA R22, R3.reuse, UR53, R22 ;  /* 0x0000003503167c23 */ /* 0x040fe20008000016 */
[C---:B------:R-:W-:Y:S01]  /*22a0*/  FFMA R64, R3.reuse, UR52, R64 ;  /* 0x0000003403407c23 */ /* 0x040fe20008000040 */
[----:B-1----:R-:W-:Y:S01]  /*22b0*/  FFMA R69, R60, UR48, R69 ;  /* 0x000000303c457c23 */ /* 0x002fe20008000045 */
[C---:B------:R-:W-:Y:S01]  /*22c0*/  FFMA R65, R2.reuse, UR54, R65 ;  /* 0x0000003602417c23 */ /* 0x040fe20008000041 */
[----:B------:R-:W-:Y:S01]  /*22d0*/  FFMA R66, R3, UR54, R66 ;  /* 0x0000003603427c23 */ /* 0x000fe20008000042 */
[----:B------:R-:W-:Y:S01]  /*22e0*/  FFMA R63, R2, UR55, R63 ;  /* 0x00000037023f7c23 */ /* 0x000fe2000800003f */
[----:B------:R-:W-:Y:S01]  /*22f0*/  R2UR UR52, R32 ;  /* 0x00000000203472ca */ /* 0x000fe200000e0000 */
[----:B------:R-:W-:Y:S01]  /*2300*/  FFMA R65, R60, UR50, R65 ;  /* 0x000000323c417c23 */ /* 0x000fe20008000041 */
[----:B------:R-:W-:Y:S01]  /*2310*/  R2UR UR53, R36 ;  /* 0x00000000243572ca */ /* 0x000fe200000e0000 */
[----:B------:R-:W-:Y:S01]  /*2320*/  FFMA R63, R60, UR51, R63 ;  /* 0x000000333c3f7c23 */ /* 0x000fe2000800003f */
[----:B------:R-:W-:-:S02]  /*2330*/  R2UR UR54, R59 ;  /* 0x000000003b3672ca */ /* 0x000fc400000e0000 */
[----:B------:R-:W-:Y:S01]  /*2340*/  R2UR UR55, R58 ;  /* 0x000000003a3772ca */ /* 0x000fe200000e0000 */
[----:B0-----:R-:W-:Y:S01]  /*2350*/  FFMA R68, R27, UR51, R25 ;  /* 0x000000331b447c23 */ /* 0x001fe20008000019 */
[----:B------:R-:W-:Y:S01]  /*2360*/  FFMA R25, R17, UR50, R62 ;  /* 0x0000003211197c23 */ /* 0x000fe2000800003e */
[----:B------:R-:W-:Y:S01]  /*2370*/  FFMA R62, R60, UR49, R5 ;  /* 0x000000313c3e7c23 */ /* 0x000fe20008000005 */
[----:B------:R-:W-:Y:S01]  /*2380*/  FFMA R22, R27, UR49, R22 ;  /* 0x000000311b167c23 */ /* 0x000fe20008000016 */
[----:B------:R-:W0:Y:S01]  /*2390*/  LDS.64 R4, [R11+0x8] ;  /* 0x000008000b047984 */ /* 0x000e220000000a00 */
[----:B------:R-:W-:Y:S01]  /*23a0*/  FFMA R17, R17, UR48, R26 ;  /* 0x0000003011117c23 */ /* 0x000fe2000800001a */
[----:B------:R-:W-:Y:S01]  /*23b0*/  FFMA R25, R16, UR46, R25 ;  /* 0x0000002e10197c23 */ /* 0x000fe20008000019 */
[C---:B------:R-:W-:Y:S01]  /*23c0*/  FFMA R64, R27.reuse, UR48, R64 ;  /* 0x000000301b407c23 */ /* 0x040fe20008000040 */
[----:B------:R-:W1:Y:S01]  /*23d0*/  LDS R26, [R11+0xc] ;  /* 0x00000c000b1a7984 */ /* 0x000e620000000800 */
[----:B------:R-:W-:Y:S01]  /*23e0*/  FFMA R66, R27, UR50, R66 ;  /* 0x000000321b427c23 */ /* 0x000fe20008000042 */
[----:B------:R-:W-:Y:S01]  /*23f0*/  R2UR UR49, R34 ;  /* 0x00000000223172ca */ /* 0x000fe200000e0000 */
[----:B------:R-:W2:Y:S01]  /*2400*/  LDCU UR48, c[0x3][UR52] ;  /* 0x00c00000343077ac */ /* 0x000ea20008000800 */
[----:B------:R-:W-:-:S02]  /*2410*/  R2UR UR50, R33 ;  /* 0x00000000213272ca */ /* 0x000fc400000e0000 */
[----:B------:R-:W-:Y:S01]  /*2420*/  R2UR UR51, R31 ;  /* 0x000000001f3372ca */ /* 0x000fe200000e0000 */
[----:B------:R-:W3:Y:S01]  /*2430*/  LDCU UR52, c[0x3][UR56] ;  /* 0x00c00000383477ac */ /* 0x000ee20008000800 */
[----:B------:R-:W4:Y:S01]  /*2440*/  LDCU UR56, c[0x3][UR60] ;  /* 0x00c000003c3877ac */ /* 0x000f220008000800 */
[----:B------:R-:W5:Y:S01]  /*2450*/  LDCU UR60, c[0x3][UR64] ;  /* 0x00c00000403c77ac */ /* 0x000f620008000800 */
[----:B------:R-:W5:Y:S01]  /*2460*/  LDCU UR64, c[0x3][UR68] ;  /* 0x00c00000444077ac */ /* 0x000f620008000800 */
[----:B------:R-:W5:Y:S01]  /*2470*/  LDCU UR68, c[0x3][UR72] ;  /* 0x00c00000484477ac */ /* 0x000f620008000800 */
[----:B------:R-:W5:Y:S01]  /*2480*/  LDCU UR72, c[0x3][UR6] ;  /* 0x00c00000064877ac */ /* 0x000f620008000800 */
[----:B------:R-:W-:Y:S01]  /*2490*/  R2UR.FILL UR6, R38 ;  /* 0x00000000260672ca */ /* 0x000fe200004e0000 */
[C---:B0-----:R-:W-:Y:S01]  /*24a0*/  FFMA R62, R4.reuse, UR25, R62 ;  /* 0x00000019043e7c23 */ /* 0x041fe2000800003e */
[C---:B------:R-:W-:Y:S01]  /*24b0*/  FFMA R22, R5.reuse, UR25, R22 ;  /* 0x0000001905167c23 */ /* 0x040fe20008000016 */
[----:B------:R-:W0:Y:S01]  /*24c0*/  LDCU UR25, c[0x3][UR74] ;  /* 0x00c000004a1977ac */ /* 0x000e220008000800 */
[C---:B------:R-:W-:Y:S01]  /*24d0*/  FFMA R63, R4.reuse, UR47, R63 ;  /* 0x0000002f043f7c23 */ /* 0x040fe2000800003f */
[C---:B------:R-:W-:Y:S01]  /*24e0*/  FFMA R68, R5.reuse, UR47, R68 ;  /* 0x0000002f05447c23 */ /* 0x040fe20008000044 */
[----:B------:R-:W-:Y:S01]  /*24f0*/  FFMA R65, R4, UR46, R65 ;  /* 0x0000002e04417c23 */ /* 0x000fe20008000041 */
[----:B------:R-:W-:Y:S01]  /*2500*/  FFMA R66, R5, UR46, R66 ;  /* 0x0000002e05427c23 */ /* 0x000fe20008000042 */
[----:B------:R-:W2:Y:S01]  /*2510*/  LDCU UR46, c[0x3][UR50] ;  /* 0x00c00000322e77ac */ /* 0x000ea20008000800 */
[----:B------:R-:W-:Y:S01]  /*2520*/  R2UR UR74, R39 ;  /* 0x00000000274a72ca */ /* 0x000fe200000e0000 */
[----:B------:R-:W3:Y:S01]  /*2530*/  LDCU UR47, c[0x3][UR51] ;  /* 0x00c00000332f77ac */ /* 0x000ee20008000800 */
[----:B------:R-:W4:Y:S01]  /*2540*/  LDCU UR50, c[0x3][UR54] ;  /* 0x00c00000363277ac */ /* 0x000f220008000800 */
[----:B------:R-:W5:Y:S01]  /*2550*/  LDCU UR51, c[0x3][UR55] ;  /* 0x00c00000373377ac */ /* 0x000f620008000800 */
[----:B0-----:R-:W-:Y:S01]  /*2560*/  FFMA R17, R16, UR25, R17 ;  /* 0x0000001910117c23 */ /* 0x001fe20008000011 */
[----:B------:R-:W-:Y:S01]  /*2570*/  FFMA R19, R18, UR25, R19 ;  /* 0x0000001912137c23 */ /* 0x000fe20008000013 */
[----:B------:R-:W0:Y:S01]  /*2580*/  LDS R16, [R11+0x10] ;  /* 0x000010000b107984 */ /* 0x000e220000000800 */
[----:B------:R-:W-:Y:S01]  /*2590*/  FFMA R69, R4, UR25, R69 ;  /* 0x0000001904457c23 */ /* 0x000fe20008000045 */
[----:B------:R-:W-:Y:S01]  /*25a0*/  FFMA R64, R5, UR25, R64 ;  /* 0x0000001905407c23 */ /* 0x000fe20008000040 */
[----:B------:R-:W3:Y:S01]  /*25b0*/  LDCU UR25, c[0x3][UR42] ;  /* 0x00c000002a1977ac */ /* 0x000ee20008000800 */
[----:B------:R-:W-:Y:S01]  /*25c0*/  R2UR UR42, R37 ;  /* 0x00000000252a72ca */ /* 0x000fe200000e0000 */
[----:B--2---:R-:W-:Y:S01]  /*25d0*/  FFMA R17, R18, UR46, R17 ;  /* 0x0000002e12117c23 */ /* 0x004fe20008000011 */
[----:B------:R-:W-:Y:S01]  /*25e0*/  FFMA R32, R20, UR46, R19 ;  /* 0x0000002e14207c23 */ /* 0x000fe20008000013 */
[----:B------:R-:W2:Y:S01]  /*25f0*/  LDCU UR54, c[0x3][UR58] ;  /* 0x00c000003a3677ac */ /* 0x000ea20008000800 */
[----:B-1----:R-:W-:Y:S01]  /*2600*/  FFMA R69, R26, UR46, R69 ;  /* 0x0000002e1a457c23 */ /* 0x002fe20008000045 */
[----:B------:R-:W1:Y:S01]  /*2610*/  LDCU UR55, c[0x3][UR59] ;  /* 0x00c000003b3777ac */ /* 0x000e620008000800 */
[----:B----4-:R-:W-:Y:S01]  /*2620*/  FFMA R17, R20, UR50, R17 ;  /* 0x0000003214117c23 */ /* 0x010fe20008000011 */
[C---:B------:R-:W-:Y:S01]  /*2630*/  FFMA R32, R21.reuse, UR50, R32 ;  /* 0x0000003215207c23 */ /* 0x040fe20008000020 */
[----:B------:R-:W4:Y:S06]  /*2640*/  LDCU UR58, c[0x3][UR62] ;  /* 0x00c000003e3a77ac */ /* 0x000f2c0008000800 */
[----:B------:R-:W4:Y:S01]  /*2650*/  LDCU UR42, c[0x3][UR42] ;  /* 0x00c000002a2a77ac */ /* 0x000f220008000800 */
[----:B---3--:R-:W-:Y:S01]  /*2660*/  FFMA R31, R18, UR25, R28 ;  /* 0x00000019121f7c23 */ /* 0x008fe2000800001c */
[----:B------:R-:W-:Y:S01]  /*2670*/  FFMA R28, R20, UR25, R61 ;  /* 0x00000019141c7c23 */ /* 0x000fe2000800003d */
[----:B------:R-:W-:Y:S01]  /*2680*/  FFMA R63, R26, UR25, R63 ;  /* 0x000000191a3f7c23 */ /* 0x000fe2000800003f */
[----:B------:R-:W3:Y:S01]  /*2690*/  LDCU UR59, c[0x3][UR63] ;  /* 0x00c000003f3b77ac */ /* 0x000ee20008000800 */
[----:B------:R-:W-:Y:S01]  /*26a0*/  FFMA R31, R20, UR47, R31 ;  /* 0x0000002f141f7c23 */ /* 0x000fe2000800001f */
[----:B------:R-:W-:Y:S01]  /*26b0*/  FFMA R28, R21, UR47, R28 ;  /* 0x0000002f151c7c23 */ /* 0x000fe2000800001c */
[C---:B--2---:R-:W-:Y:S01]  /*26c0*/  FFMA R17, R2.reuse, UR54, R17 ;  /* 0x0000003602117c23 */ /* 0x044fe20008000011 */
[----:B------:R-:W2:Y:S01]  /*26d0*/  LDCU UR62, c[0x3][UR66] ;  /* 0x00c00000423e77ac */ /* 0x000ea20008000800 */
[----:B-----5:R-:W-:Y:S01]  /*26e0*/  FFMA R31, R2, UR51, R31 ;  /* 0x00000033021f7c23 */ /* 0x020fe2000800001f */
[C---:B------:R-:W-:Y:S01]  /*26f0*/  FFMA R28, R3.reuse, UR51, R28 ;  /* 0x00000033031c7c23 */ /* 0x040fe2000800001c */
[----:B------:R-:W-:Y:S01]  /*2700*/  FFMA R32, R3, UR54, R32 ;  /* 0x0000003603207c23 */ /* 0x000fe20008000020 */
[----:B------:R-:W5:Y:S01]  /*2710*/  LDCU UR63, c[0x3][UR67] ;  /* 0x00c00000433f77ac */ /* 0x000f620008000800 */
[C---:B-1----:R-:W-:Y:S01]  /*2720*/  FFMA R31, R60.reuse, UR55, R31 ;  /* 0x000000373c1f7c23 */ /* 0x042fe2000800001f */
[----:B----4-:R-:W-:Y:S01]  /*2730*/  FFMA R17, R60, UR58, R17 ;  /* 0x0000003a3c117c23 */ /* 0x010fe20008000011 */
[C---:B------:R-:W-:Y:S01]  /*2740*/  FFMA R28, R27.reuse, UR55, R28 ;  /* 0x000000371b1c7c23 */ /* 0x040fe2000800001c */
[----:B------:R-:W-:Y:S01]  /*2750*/  FFMA R32, R27, UR58, R32 ;  /* 0x0000003a1b207c23 */ /* 0x000fe20008000020 */
[----:B------:R-:W-:Y:S01]  /*2760*/  FFMA R33, R18, UR42, R24 ;  /* 0x0000002a12217c23 */ /* 0x000fe20008000018 */
[----:B------:R-:W-:Y:S01]  /*2770*/  FFMA R24, R20, UR42, R67 ;  /* 0x0000002a14187c23 */ /* 0x000fe20008000043 */
[----:B------:R-:W1:Y:S01]  /*2780*/  LDCU UR66, c[0x3][UR70] ;  /* 0x00c00000464277ac */ /* 0x000e620008000800 */
[C---:B0-----:R-:W-:Y:S01]  /*2790*/  FFMA R68, R16.reuse, UR25, R68 ;  /* 0x0000001910447c23 */ /* 0x041fe20008000044 */
[----:B------:R-:W-:Y:S01]  /*27a0*/  FFMA R22, R16, UR42, R22 ;  /* 0x0000002a10167c23 */ /* 0x000fe20008000016 */
[----:B---3--:R-:W-:Y:S01]  /*27b0*/  FFMA R31, R4, UR59, R31 ;  /* 0x0000003b041f7c23 */ /* 0x008fe2000800001f */
[----:B------:R-:W0:Y:S01]  /*27c0*/  LDCU UR25, c[0x3][UR49] ;  /* 0x00c00000311977ac */ /* 0x000e220008000800 */
[----:B------:R-:W-:Y:S01]  /*27d0*/  FFMA R19, R5, UR59, R28 ;  /* 0x0000003b05137c23 */ /* 0x000fe2000800001c */
[----:B------:R-:W-:Y:S01]  /*27e0*/  FFMA R64, R16, UR46, R64 ;  /* 0x0000002e10407c23 */ /* 0x000fe20008000040 */
[----:B------:R-:W3:Y:S01]  /*27f0*/  LDCU UR49, c[0x3][UR53] ;  /* 0x00c00000353177ac */ /* 0x000ee20008000800 */
[----:B-----5:R-:W-:Y:S01]  /*2800*/  FFMA R31, R26, UR63, R31 ;  /* 0x0000003f1a1f7c23 */ /* 0x020fe2000800001f */
[----:B------:R-:W4:Y:S01]  /*2810*/  LDCU UR53, c[0x3][UR57] ;  /* 0x00c00000393577ac */ /* 0x000f220008000800 */
[----:B------:R-:W5:Y:S01]  /*2820*/  LDCU UR57, c[0x3][UR61] ;  /* 0x00c000003d3977ac */ /* 0x000f620008000800 */
[----:B------:R-:W2:Y:S01]  /*2830*/  LDCU UR61, c[0x3][UR65] ;  /* 0x00c00000413d77ac */ /* 0x000ea20008000800 */
[----:B0-----:R-:W-:Y:S01]  /*2840*/  FFMA R25, R18, UR25, R25 ;  /* 0x0000001912197c23 */ /* 0x001fe20008000019 */
[----:B------:R-:W-:Y:S01]  /*2850*/  FFMA R18, R20, UR25, R23 ;  /* 0x0000001914127c23 */ /* 0x000fe20008000017 */
[----:B------:R-:W0:Y:S01]  /*2860*/  LDCU UR65, c[0x3][UR69] ;  /* 0x00c00000454177ac */ /* 0x000e220008000800 */
[----:B------:R-:W-:Y:S01]  /*2870*/  FFMA R65, R26, UR25, R65 ;  /* 0x000000191a417c23 */ /* 0x000fe20008000041 */
[C---:B------:R-:W-:Y:S01]  /*2880*/  FFMA R25, R20.reuse, UR48, R25 ;  /* 0x0000003014197c23 */ /* 0x040fe20008000019 */
[----:B---3--:R-:W-:Y:S01]  /*2890*/  FFMA R33, R20, UR49, R33 ;  /* 0x0000003114217c23 */ /* 0x008fe20008000021 */
[C---:B------:R-:W-:Y:S01]  /*28a0*/  FFMA R18, R21.reuse, UR48, R18 ;  /* 0x0000003015127c23 */ /* 0x040fe20008000012 */
[----:B------:R-:W-:Y:S01]  /*28b0*/  FFMA R24, R21, UR49, R24 ;  /* 0x0000003115187c23 */ /* 0x000fe20008000018 */
[C---:B------:R-:W-:Y:S01]  /*28c0*/  FFMA R25, R2.reuse, UR52, R25 ;  /* 0x0000003402197c23 */ /* 0x040fe20008000019 */
[----:B----4-:R-:W-:Y:S01]  /*28d0*/  FFMA R33, R2, UR53, R33 ;  /* 0x0000003502217c23 */ /* 0x010fe20008000021 */
[C---:B------:R-:W-:Y:S01]  /*28e0*/  FFMA R18, R3.reuse, UR52, R18 ;  /* 0x0000003403127c23 */ /* 0x040fe20008000012 */
[----:B------:R-:W-:Y:S01]  /*28f0*/  FFMA R24, R3, UR53, R24 ;  /* 0x0000003503187c23 */ /* 0x000fe20008000018 */
[C---:B------:R-:W-:Y:S01]  /*2900*/  FFMA R25, R60.reuse, UR56, R25 ;  /* 0x000000383c197c23 */ /* 0x040fe20008000019 */
[----:B------:R-:W3:Y:S01]  /*2910*/  LDS.64 R2, [R11+0x10] ;  /* 0x000010000b027984 */ /* 0x000ee20000000a00 */
[----:B-----5:R-:W-:Y:S01]  /*2920*/  FFMA R33, R60, UR57, R33 ;  /* 0x000000393c217c23 */ /* 0x020fe20008000021 */
[C---:B------:R-:W-:Y:S01]  /*2930*/  FFMA R18, R27.reuse, UR56, R18 ;  /* 0x000000381b127c23 */ /* 0x040fe20008000012 */
[----:B------:R-:W-:Y:S01]  /*2940*/  FFMA R24, R27, UR57, R24 ;  /* 0x000000391b187c23 */ /* 0x000fe20008000018 */
[C---:B------:R-:W-:Y:S01]  /*2950*/  FFMA R25, R4.reuse, UR60, R25 ;  /* 0x0000003c04197c23 */ /* 0x040fe20008000019 */
[C---:B--2---:R-:W-:Y:S01]  /*2960*/  FFMA R33, R4.reuse, UR61, R33 ;  /* 0x0000003d04217c23 */ /* 0x044fe20008000021 */
[----:B------:R-:W-:Y:S01]  /*2970*/  FFMA R27, R4, UR62, R17 ;  /* 0x0000003e041b7c23 */ /* 0x000fe20008000011 */
[----:B------:R-:W2:Y:S01]  /*2980*/  LDCU UR67, c[0x3][UR71] ;  /* 0x00c00000474377ac */ /* 0x000ea20008000800 */
[----:B------:R-:W4:Y:S01]  /*2990*/  LDS R4, [R14] ;  /* 0x000000000e047984 */ /* 0x000f220000000800 */
[C---:B------:R-:W-:Y:S01]  /*29a0*/  FFMA R21, R5.reuse, UR60, R18 ;  /* 0x0000003c05157c23 */ /* 0x040fe20008000012 */
[----:B------:R-:W-:Y:S01]  /*29b0*/  FFMA R23, R5, UR61, R24 ;  /* 0x0000003d05177c23 */ /* 0x000fe20008000018 */
[----:B------:R-:W5:Y:S01]  /*29c0*/  LDCU UR69, c[0x3][UR73] ;  /* 0x00c00000494577ac */ /* 0x000f620008000800 */
[C---:B------:R-:W-:Y:S01]  /*29d0*/  FFMA R17, R26.reuse, UR42, R62 ;  /* 0x0000002a1a117c23 */ /* 0x040fe2000800003e */
[C---:B------:R-:W-:Y:S01]  /*29e0*/  FFMA R25, R26.reuse, UR64, R25 ;  /* 0x000000401a197c23 */ /* 0x040fe20008000019 */
[C---:B0-----:R-:W-:Y:S01]  /*29f0*/  FFMA R33, R26.reuse, UR65, R33 ;  /* 0x000000411a217c23 */ /* 0x041fe20008000021 */
[----:B------:R-:W0:Y:S01]  /*2a00*/  LDCU UR70, c[0x3][UR74] ;  /* 0x00c000004a4677ac */ /* 0x000e220008000800 */
[----:B-1----:R-:W-:Y:S01]  /*2a10*/  FFMA R27, R26, UR66, R27 ;  /* 0x000000421a1b7c23 */ /* 0x002fe2000800001b */
[C---:B------:R-:W-:Y:S01]  /*2a20*/  FFMA R66, R16.reuse, UR25, R66 ;  /* 0x0000001910427c23 */ /* 0x040fe20008000042 */
[C---:B------:R-:W-:Y:S01]  /*2a30*/  FFMA R18, R16.reuse, UR63, R19 ;  /* 0x0000003f10127c23 */ /* 0x040fe20008000013 */
[----:B------:R-:W1:Y:S01]  /*2a40*/  LDCU UR71, c[0x3][UR4] ;  /* 0x00c00000044777ac */ /* 0x000e620008000800 */
[----:B------:R-:W-:Y:S01]  /*2a50*/  R2UR.FILL UR4, R35 ;  /* 0x00000000230472ca */ /* 0x000fe200004e0000 */
[----:B------:R-:W-:Y:S01]  /*2a60*/  FFMA R35, R5, UR62, R32 ;  /* 0x0000003e05237c23 */ /* 0x000fe20008000020 */
[C---:B------:R-:W-:Y:S01]  /*2a70*/  FFMA R20, R16.reuse, UR64, R21 ;  /* 0x0000004010147c23 */ /* 0x040fe20008000015 */
[----:B------:R-:W1:Y:S01]  /*2a80*/  LDS R5, [R14+0x4] ;  /* 0x000004000e057984 */ /* 0x000e620000000800 */
[C---:B------:R-:W-:Y:S01]  /*2a90*/  FFMA R24, R16.reuse, UR65, R23 ;  /* 0x0000004110187c23 */ /* 0x040fe20008000017 */
[----:B------:R-:W-:-:S08]  /*2aa0*/  FFMA R16, R16, UR66, R35 ;  /* 0x0000004210107c23 */ /* 0x000fd00008000023 */
[----:B------:R-:W-:-:S04]  /*2ab0*/  UIADD3 UR4, UPT, UPT, UR4, 0x1, URZ ;  /* 0x0000000104047890 */ /* 0x000fc8000fffe0ff */
[----:B------:R-:W-:Y:S01]  /*2ac0*/  UISETP.NE.AND UP0, UPT, UR4, 0x6, UPT ;  /* 0x000000060400788c */ /* 0x000fe2000bf05270 */
[C---:B---3--:R-:W-:Y:S01]  /*2ad0*/  FFMA R63, R2.reuse, UR47, R63 ;  /* 0x0000002f023f7c23 */ /* 0x048fe2000800003f */
[C---:B------:R-:W-:Y:S01]  /*2ae0*/  FFMA R65, R2.reuse, UR48, R65 ;  /* 0x0000003002417c23 */ /* 0x040fe20008000041 */
[C---:B------:R-:W-:Y:S01]  /*2af0*/  FFMA R17, R2.reuse, UR49, R17 ;  /* 0x0000003102117c23 */ /* 0x040fe20008000011 */
[C---:B------:R-:W-:Y:S01]  /*2b00*/  FFMA R69, R2.reuse, UR50, R69 ;  /* 0x0000003202457c23 */ /* 0x040fe20008000045 */
[C---:B--2---:R-:W-:Y:S01]  /*2b10*/  FFMA R31, R2.reuse, UR67, R31 ;  /* 0x00000043021f7c23 */ /* 0x044fe2000800001f */
[C---:B------:R-:W-:Y:S01]  /*2b20*/  FFMA R25, R2.reuse, UR68, R25 ;  /* 0x0000004402197c23 */ /* 0x040fe20008000019 */
[C---:B-----5:R-:W-:Y:S01]  /*2b30*/  FFMA R33, R2.reuse, UR69, R33 ;  /* 0x0000004502217c23 */ /* 0x060fe20008000021 */
[----:B0-----:R-:W-:Y:S01]  /*2b40*/  FFMA R27, R2, UR70, R27 ;  /* 0x00000046021b7c23 */ /* 0x001fe2000800001b */
[C---:B------:R-:W-:Y:S01]  /*2b50*/  FFMA R36, R3.reuse, UR70, R16 ;  /* 0x0000004603247c23 */ /* 0x040fe20008000010 */
[----:B------:R-:W0:Y:S01]  /*2b60*/  LDS R2, [R14+0x8] ;  /* 0x000008000e027984 */ /* 0x000e220000000800 */
[C---:B------:R-:W-:Y:S01]  /*2b70*/  FFMA R28, R3.reuse, UR67, R18 ;  /* 0x00000043031c7c23 */ /* 0x040fe20008000012 */
[C---:B------:R-:W-:Y:S01]  /*2b80*/  FFMA R32, R3.reuse, UR68, R20 ;  /* 0x0000004403207c23 */ /* 0x040fe20008000014 */
[C---:B------:R-:W-:Y:S01]  /*2b90*/  FFMA R34, R3.reuse, UR69, R24 ;  /* 0x0000004503227c23 */ /* 0x040fe20008000018 */
[----:B------:R-:W2:Y:S01]  /*2ba0*/  LDS R16, [R14+0xc] ;  /* 0x00000c000e107984 */ /* 0x000ea20000000800 */
[C---:B----4-:R-:W-:Y:S01]  /*2bb0*/  FFMA R18, R4.reuse, UR51, R63 ;  /* 0x0000003304127c23 */ /* 0x050fe2000800003f */
[C---:B------:R-:W-:Y:S01]  /*2bc0*/  FFMA R20, R4.reuse, UR52, R65 ;  /* 0x0000003404147c23 */ /* 0x040fe20008000041 */
[C---:B------:R-:W-:Y:S01]  /*2bd0*/  FFMA R24, R4.reuse, UR53, R17 ;  /* 0x0000003504187c23 */ /* 0x040fe20008000011 */
[C---:B------:R-:W-:Y:S01]  /*2be0*/  FFMA R26, R4.reuse, UR54, R69 ;  /* 0x00000036041a7c23 */ /* 0x040fe20008000045 */
[C---:B-1----:R-:W-:Y:S01]  /*2bf0*/  FFMA R38, R4.reuse, UR71, R31 ;  /* 0x0000004704267c23 */ /* 0x042fe2000800001f */
[C---:B------:R-:W-:Y:S01]  /*2c00*/  FFMA R40, R4.reuse, UR72, R25 ;  /* 0x0000004804287c23 */ /* 0x040fe20008000019 */
[C---:B------:R-:W-:Y:S01]  /*2c10*/  FFMA R42, R4.reuse, UR35, R33 ;  /* 0x00000023042a7c23 */ /* 0x040fe20008000021 */
[----:B------:R-:W-:Y:S01]  /*2c20*/  FFMA R44, R4, UR34, R27 ;  /* 0x00000022042c7c23 */ /* 0x000fe2000800001b */
[C---:B------:R-:W-:Y:S01]  /*2c30*/  FFMA R68, R3.reuse, UR47, R68 ;  /* 0x0000002f03447c23 */ /* 0x040fe20008000044 */
[----:B------:R-:W1:Y:S01]  /*2c40*/  LDS R4, [R14+0x10] ;  /* 0x000010000e047984 */ /* 0x000e620000000800 */
[C---:B------:R-:W-:Y:S01]  /*2c50*/  FFMA R66, R3.reuse, UR48, R66 ;  /* 0x0000003003427c23 */ /* 0x040fe20008000042 */
[C---:B------:R-:W-:Y:S01]  /*2c60*/  FFMA R22, R3.reuse, UR49, R22 ;  /* 0x0000003103167c23 */ /* 0x040fe20008000016 */
[----:B------:R-:W-:Y:S01]  /*2c70*/  FFMA R64, R3, UR50, R64 ;  /* 0x0000003203407c23 */ /* 0x000fe20008000040 */
[C---:B------:R-:W-:Y:S01]  /*2c80*/  FFMA R3, R5.reuse, UR51, R68 ;  /* 0x0000003305037c23 */ /* 0x040fe20008000044 */
        /* <DEDUP_REMOVED lines=14> */
[----:B------:R-:W-:-:S02]  /*2d70*/  FFMA R49, R5, UR30, R44 ;  /* 0x0000001e05317c23 */ /* 0x000fc4000800002c */
[----:B------:R-:W3:Y:S01]  /*2d80*/  LDS R5, [R14+0x14] ;  /* 0x000014000e057984 */ /* 0x000ee20000000800 */
[C---:B0-----:R-:W-:Y:S01]  /*2d90*/  FFMA R25, R2.reuse, UR55, R3 ;  /* 0x0000003702197c23 */ /* 0x041fe20008000003 */
        /* <DEDUP_REMOVED lines=14> */
[----:B------:R-:W-:Y:S01]  /*2e80*/  FFMA R49, R2, UR27, R49 ;  /* 0x0000001b02317c23 */ /* 0x000fe20008000031 */
[C---:B--2---:R-:W-:Y:S01]  /*2e90*/  FFMA R25, R16.reuse, UR59, R25 ;  /* 0x0000003b10197c23 */ /* 0x044fe20008000019 */
[----:B------:R-:W0:Y:S01]  /*2ea0*/  LDS.64 R2, [R15] ;  /* 0x000000000f027984 */ /* 0x000e220000000a00 */
        /* <DEDUP_REMOVED lines=15> */
[C---:B-1----:R-:W-:Y:S01]  /*2fa0*/  FFMA R20, R4.reuse, UR64, R17 ;  /* 0x0000004004147c23 */ /* 0x042fe20008000011 */
[----:B------:R-:W1:Y:S01]  /*2fb0*/  LDS R16, [R15+0x4] ;  /* 0x000004000f107984 */ /* 0x000e620000000800 */
[C---:B------:R-:W-:Y:S01]  /*2fc0*/  FFMA R18, R4.reuse, UR63, R25 ;  /* 0x0000003f04127c23 */ /* 0x040fe20008000019 */
[C---:B------:R-:W-:Y:S01]  /*2fd0*/  FFMA R22, R4.reuse, UR65, R19 ;  /* 0x0000004104167c23 */ /* 0x040fe20008000013 */
[C---:B------:R-:W-:Y:S01]  /*2fe0*/  FFMA R24, R4.reuse, UR66, R21 ;  /* 0x0000004204187c23 */ /* 0x040fe20008000015 */
[----:B------:R-:W2:Y:S01]  /*2ff0*/  LDS R17, [R15+0x8] ;  /* 0x000008000f117984 */ /* 0x000ea20000000800 */
        /* <DEDUP_REMOVED lines=12> */
[C---:B---3--:R-:W-:Y:S01]  /*30c0*/  FFMA R18, R5.reuse, UR67, R18 ;  /* 0x0000004305127c23 */ /* 0x048fe20008000012 */
[C---:B------:R-:W-:Y:S01]  /*30d0*/  FFMA R20, R5.reuse, UR68, R20 ;  /* 0x0000004405147c23 */ /* 0x040fe20008000014 */
[C---:B------:R-:W-:Y:S01]  /*30e0*/  FFMA R22, R5.reuse, UR69, R22 ;  /* 0x0000004505167c23 */ /* 0x040fe20008000016 */
[C---:B------:R-:W-:Y:S01]  /*30f0*/  FFMA R24, R5.reuse, UR70, R24 ;  /* 0x0000004605187c23 */ /* 0x040fe20008000018 */
[C---:B------:R-:W-:Y:S01]  /*3100*/  FFMA R26, R5.reuse, UR22, R26 ;  /* 0x00000016051a7c23 */ /* 0x040fe2000800001a */
[C---:B------:R-:W-:Y:S01]  /*3110*/  FFMA R28, R5.reuse, UR21, R28 ;  /* 0x00000015051c7c23 */ /* 0x040fe2000800001c */
[C---:B------:R-:W-:Y:S01]  /*3120*/  FFMA R32, R5.reuse, UR20, R32 ;  /* 0x0000001405207c23 */ /* 0x040fe20008000020 */
[----:B------:R-:W-:Y:S01]  /*3130*/  FFMA R34, R5, UR19, R34 ;  /* 0x0000001305227c23 */ /* 0x000fe20008000022 */
[C---:B0-----:R-:W-:Y:S01]  /*3140*/  FFMA R23, R2.reuse, UR71, R23 ;  /* 0x0000004702177c23 */ /* 0x041fe20008000017 */
[----:B------:R-:W0:Y:S01]  /*3150*/  LDS.64 R4, [R15+0x8] ;  /* 0x000008000f047984 */ /* 0x000e220000000a00 */
[C---:B------:R-:W-:Y:S01]  /*3160*/  FFMA R27, R2.reuse, UR72, R27 ;  /* 0x00000048021b7c23 */ /* 0x040fe2000800001b */
[C---:B------:R-:W-:Y:S01]  /*3170*/  FFMA R31, R2.reuse, UR35, R31 ;  /* 0x00000023021f7c23 */ /* 0x040fe2000800001f */
[C---:B------:R-:W-:Y:S01]  /*3180*/  FFMA R33, R2.reuse, UR34, R33 ;  /* 0x0000002202217c23 */ /* 0x040fe20008000021 */
[C---:B------:R-:W-:Y:S01]  /*3190*/  FFMA R43, R2.reuse, UR18, R43 ;  /* 0x00000012022b7c23 */ /* 0x040fe2000800002b */
[C---:B------:R-:W-:Y:S01]  /*31a0*/  FFMA R45, R2.reuse, UR17, R45 ;  /* 0x00000011022d7c23 */ /* 0x040fe2000800002d */
[C---:B------:R-:W-:Y:S01]  /*31b0*/  FFMA R47, R2.reuse, UR16, R47 ;  /* 0x00000010022f7c23 */ /* 0x040fe2000800002f */
[----:B------:R-:W-:Y:S01]  /*31c0*/  FFMA R49, R2, UR15, R49 ;  /* 0x0000000f02317c23 */ /* 0x000fe20008000031 */
[C---:B------:R-:W-:Y:S01]  /*31d0*/  FFMA R2, R3.reuse, UR71, R18 ;  /* 0x0000004703027c23 */ /* 0x040fe20008000012 */
[C---:B------:R-:W-:Y:S01]  /*31e0*/  FFMA R36, R3.reuse, UR18, R26 ;  /* 0x0000001203247c23 */ /* 0x040fe2000800001a */
[----:B------:R-:W3:Y:S01]  /*31f0*/  LDS R18, [R15+0xc] ;  /* 0x00000c000f127984 */ /* 0x000ee20000000800 */
[C---:B------:R-:W-:Y:S01]  /*3200*/  FFMA R20, R3.reuse, UR72, R20 ;  /* 0x0000004803147c23 */ /* 0x040fe20008000014 */
[C---:B------:R-:W-:Y:S01]  /*3210*/  FFMA R22, R3.reuse, UR35, R22 ;  /* 0x0000002303167c23 */ /* 0x040fe20008000016 */
[C---:B------:R-:W-:Y:S01]  /*3220*/  FFMA R24, R3.reuse, UR34, R24 ;  /* 0x0000002203187c23 */ /* 0x040fe20008000018 */
[C---:B-1----:R-:W-:Y:S01]  /*3230*/  FFMA R23, R16.reuse, UR33, R23 ;  /* 0x0000002110177c23 */ /* 0x042fe20008000017 */
        /* <DEDUP_REMOVED lines=8> */
[----:B------:R-:W1:Y:S01]  /*32c0*/  LDS R16, [R15+0x10] ;  /* 0x000010000f107984 */ /* 0x000e620000000800 */
[C---:B------:R-:W-:Y:S01]  /*32d0*/  FFMA R32, R3.reuse, UR16, R32 ;  /* 0x0000001003207c23 */ /* 0x040fe20008000020 */
[----:B------:R-:W-:Y:S01]  /*32e0*/  FFMA R34, R3, UR15, R34 ;  /* 0x0000000f03227c23 */ /* 0x000fe20008000022 */
[C---:B--2---:R-:W-:Y:S01]  /*32f0*/  FFMA R26, R17.reuse, UR33, R2 ;  /* 0x00000021111a7c23 */ /* 0x044fe20008000002 */
[C---:B------:R-:W-:Y:S01]  /*3300*/  FFMA R20, R17.reuse, UR11, R20 ;  /* 0x0000000b11147c23 */ /* 0x040fe20008000014 */
[----:B------:R-:W2:Y:S01]  /*3310*/  LDS.64 R2, [R15+0x10] ;  /* 0x000010000f027984 */ /* 0x000ea20000000a00 */
[C---:B------:R-:W-:Y:S01]  /*3320*/  FFMA R22, R17.reuse, UR31, R22 ;  /* 0x0000001f11167c23 */ /* 0x040fe20008000016 */
[C---:B------:R-:W-:Y:S01]  /*3330*/  FFMA R24, R17.reuse, UR30, R24 ;  /* 0x0000001e11187c23 */ /* 0x040fe20008000018 */
[C---:B------:R-:W-:Y:S01]  /*3340*/  FFMA R36, R17.reuse, UR45, R36 ;  /* 0x0000002d11247c23 */ /* 0x040fe20008000024 */
[C---:B------:R-:W-:Y:S01]  /*3350*/  FFMA R28, R17.reuse, UR14, R28 ;  /* 0x0000000e111c7c23 */ /* 0x040fe2000800001c */
[C---:B------:R-:W-:Y:S01]  /*3360*/  FFMA R32, R17.reuse, UR44, R32 ;  /* 0x0000002c11207c23 */ /* 0x040fe20008000020 */
[----:B------:R-:W-:-:S02]  /*3370*/  FFMA R34, R17, UR13, R34 ;  /* 0x0000000d11227c23 */ /* 0x000fc40008000022 */
[----:B------:R-:W4:Y:S01]  /*3380*/  LDS R17, [R13] ;  /* 0x000000000d117984 */ /* 0x000f220000000800 */
[C---:B0-----:R-:W-:Y:S01]  /*3390*/  FFMA R23, R4.reuse, UR29, R23 ;  /* 0x0000001d04177c23 */ /* 0x041fe20008000017 */
        /* <DEDUP_REMOVED lines=8> */
[----:B------:R-:W0:Y:S01]  /*3420*/  LDS R4, [R13+0x4] ;  /* 0x000004000d047984 */ /* 0x000e220000000800 */
        /* <DEDUP_REMOVED lines=8> */
[----:B------:R-:W3:Y:S01]  /*34b0*/  LDS R5, [R13+0x8] ;  /* 0x000008000d057984 */ /* 0x000ee20000000800 */
[C---:B------:R-:W-:Y:S01]  /*34c0*/  FFMA R27, R18.reuse, UR8, R27 ;  /* 0x00000008121b7c23 */ /* 0x040fe2000800001b */
[C---:B------:R-:W-:Y:S01]  /*34d0*/  FFMA R31, R18.reuse, UR24, R31 ;  /* 0x00000018121f7c23 */ /* 0x040fe2000800001f */
[C---:B------:R-:W-:Y:S01]  /*34e0*/  FFMA R33, R18.reuse, UR23, R33 ;  /* 0x0000001712217c23 */ /* 0x040fe20008000021 */
[----:B------:R-:W-:Y:S01]  /*34f0*/  FFMA R43, R18, UR36, R43 ;  /* 0x00000024122b7c23 */ /* 0x000fe2000800002b */
        /* <DEDUP_REMOVED lines=13> */
[----:B------:R-:W2:Y:S01]  /*35d0*/  LDS R18, [R13+0x10] ;  /* 0x000010000d127984 */ /* 0x000ea20000000800 */
        /* <DEDUP_REMOVED lines=8> */
[----:B------:R-:W5:Y:S01]  /*3660*/  LDS R2, [R13+0x14] ;  /* 0x000014000d027984 */ /* 0x000f620000000800 */
[C---:B------:R-:W-:Y:S01]  /*3670*/  FFMA R27, R3.reuse, UR21, R22 ;  /* 0x00000015031b7c23 */ /* 0x040fe20008000016 */
[C---:B------:R-:W-:Y:S01]  /*3680*/  FFMA R31, R3.reuse, UR20, R24 ;  /* 0x00000014031f7c23 */ /* 0x040fe20008000018 */
[C---:B------:R-:W-:Y:S01]  /*3690*/  FFMA R33, R3.reuse, UR19, R26 ;  /* 0x0000001303217c23 */ /* 0x040fe2000800001a */
[C---:B------:R-:W-:Y:S01]  /*36a0*/  FFMA R65, R3.reuse, UR75, R38 ;  /* 0x0000004b03417c23 */ /* 0x040fe20008000026 */
[C---:B------:R-:W-:Y:S01]  /*36b0*/  FFMA R68, R3.reuse, UR76, R68 ;  /* 0x0000004c03447c23 */ /* 0x040fe20008000044 */
[C---:B------:R-:W-:Y:S01]  /*36c0*/  FFMA R66, R3.reuse, UR10, R66 ;  /* 0x0000000a03427c23 */ /* 0x040fe20008000042 */
[----:B------:R-:W-:Y:S01]  /*36d0*/  FFMA R26, R3, UR77, R40 ;  /* 0x0000004d031a7c23 */ /* 0x000fe20008000028 */
[C---:B----4-:R-:W-:Y:S01]  /*36e0*/  FFMA R3, R17.reuse, UR18, R28 ;  /* 0x0000001211037c23 */ /* 0x050fe2000800001c */
[C---:B------:R-:W-:Y:S01]  /*36f0*/  FFMA R35, R17.reuse, UR17, R32 ;  /* 0x0000001111237c23 */ /* 0x040fe20008000020 */
[C---:B------:R-:W-:Y:S01]  /*3700*/  FFMA R37, R17.reuse, UR16, R34 ;  /* 0x0000001011257c23 */ /* 0x040fe20008000022 */
[----:B------:R-:W-:Y:S01]  /*3710*/  FFMA R17, R17, UR15, R36 ;  /* 0x0000000f11117c23 */ /* 0x000fe20008000024 */
        /* <DEDUP_REMOVED lines=25> */
[C---:B------:R-:W-:Y:S01]  /*38b0*/  FFMA R17, R18.reuse, UR7, R17 ;  /* 0x0000000712117c23 */ /* 0x040fe20008000011 */
[C---:B------:R-:W-:Y:S01]  /*38c0*/  FFMA R19, R18.reuse, UR32, R19 ;  /* 0x0000002012137c23 */ /* 0x040fe20008000013 */
[C---:B------:R-:W-:Y:S01]  /*38d0*/  FFMA R27, R18.reuse, UR12, R27 ;  /* 0x0000000c121b7c23 */ /* 0x040fe2000800001b */
[C---:B------:R-:W-:Y:S01]  /*38e0*/  FFMA R24, R18.reuse, UR75, R31 ;  /* 0x0000004b12187c23 */ /* 0x040fe2000800001f */
[C---:B------:R-:W-:Y:S01]  /*38f0*/  FFMA R22, R18.reuse, UR76, R33 ;  /* 0x0000004c12167c23 */ /* 0x040fe20008000021 */
[C---:B------:R-:W-:Y:S01]  /*3900*/  FFMA R20, R18.reuse, UR10, R35 ;  /* 0x0000000a12147c23 */ /* 0x040fe20008000023 */
[----:B------:R-:W-:Y:S01]  /*3910*/  FFMA R18, R18, UR77, R5 ;  /* 0x0000004d12127c23 */ /* 0x000fe20008000005 */
[C---:B-----5:R-:W-:Y:S01]  /*3920*/  FFMA R62, R2.reuse, UR75, R3 ;  /* 0x0000004b023e7c23 */ /* 0x060fe20008000003 */
[C---:B------:R-:W-:Y:S01]  /*3930*/  FFMA R60, R2.reuse, UR76, R17 ;  /* 0x0000004c023c7c23 */ /* 0x040fe20008000011 */
[C---:B------:R-:W-:Y:S01]  /*3940*/  FFMA R28, R2.reuse, UR10, R19 ;  /* 0x0000000a021c7c23 */ /* 0x040fe20008000013 */
[----:B------:R-:W-:Y:S01]  /*3950*/  FFMA R16, R2, UR77, R27 ;  /* 0x0000004d02107c23 */ /* 0x000fe2000800001b */
[----:B------:R-:W-:Y:S06]  /*3960*/  BAR.SYNC.DEFER_BLOCKING 0x0 ;  /* 0x0000000000007b1d */ /* 0x000fec0000010000 */
[----:B------:R-:W-:Y:S05]  /*3970*/  BRA.U UP0, `(.L_x_93) ;  /* 0xffffffcd00507547 */ /* 0x000fea000b83ffff */
[----:B------:R-:W0:Y:S01]  /*3980*/  LDC R7, c[0x0][0x3a0] ;  /* 0x0000e800ff077b82 */ /* 0x000e220000000800 */
[----:B------:R-:W-:Y:S01]  /*3990*/  R2UR UR9, R30 ;  /* 0x000000001e0972ca */ /* 0x000fe200000e0000 */
[----:B------:R-:W1:Y:S01]  /*39a0*/  LDCU UR7, c[0x0][0x39c] ;  /* 0x00007380ff0777ac */ /* 0x000e620008000800 */
[----:B------:R-:W-:Y:S02]  /*39b0*/  R2UR UR8, R29 ;  /* 0x000000001d0872ca */ /* 0x000fe400000e0000 */
[----:B------:R-:W-:Y:S01]  /*39c0*/  SHF.L.U32 R14, R0, 0x1, RZ ;  /* 0x00000001000e7819 */ /* 0x000fe200000006ff */
[----:B------:R-:W2:Y:S01]  /*39d0*/  LDCU UR10, c[0x0][0x3a4] ;  /* 0x00007480ff0a77ac */ /* 0x000ea20008000800 */
[----:B------:R-:W-:Y:S01]  /*39e0*/  SHF.L.U32 R10, R6, 0x1, RZ ;  /* 0x00000001060a7819 */ /* 0x000fe200000006ff */
[----:B------:R-:W3:Y:S08]  /*39f0*/  LDC.64 R2, c[0x0][0x388] ;  /* 0x0000e200ff027b82 */ /* 0x000ef00000000a00 */
[----:B------:R-:W-:-:S02]  /*3a00*/  ULEA UR9, UR8, UR9, 0x4 ;  /* 0x0000000908097291 */ /* 0x000fc4000f8e20ff */
[----:B-1----:R-:W-:-:S04]  /*3a10*/  UIADD3 UR7, UPT, UPT, UR7, -0x4, URZ ;  /* 0xfffffffc07077890 */ /* 0x002fc8000fffe0ff */
[----:B------:R-:W-:Y:S02]  /*3a20*/  MOV R5, UR9 ;  /* 0x0000000900057c02 */ /* 0x000fe40008000f00 */
[----:B0-----:R-:W-:-:S03]  /*3a30*/  IADD3 R7, PT, PT, R7, -0x4, RZ ;  /* 0xfffffffc07077810 */ /* 0x001fc60007ffe0ff */
[----:B------:R-:W-:-:S04]  /*3a40*/  IMAD R14, R5, UR7, R14 ;  /* 0x00000007050e7c24 */ /* 0x000fc8000f8e020e */
[----:B------:R-:W-:-:S04]  /*3a50*/  IMAD R13, R7, R14, R10 ;  /* 0x0000000e070d7224 */ /* 0x000fc800078e020a */
[----:B---3--:R-:W-:-:S05]  /*3a60*/  IMAD.WIDE R12, R13, 0x4, R2 ;  /* 0x000000040d0c7825 */ /* 0x008fca00078e0202 */
[----:B------:R-:W3:Y:S04]  /*3a70*/  LDG.E R8, desc[UR40][R12.64+0x4] ;  /* 0x000004280c087981 */ /* 0x000ee8000c1e1900 */
[----:B------:R-:W4:Y:S01]  /*3a80*/  LDG.E R4, desc[UR40][R12.64] ;  /* 0x000000280c047981 */ /* 0x000f22000c1e1900 */
[----:B---3--:R-:W-:Y:S01]  /*3a90*/  FADD R65, R65, R8 ;  /* 0x0000000841417221 */ /* 0x008fe20000000000 */
[----:B------:R-:W-:-:S04]  /*3aa0*/  IMAD.WIDE R8, R7, 0x4, R12 ;  /* 0x0000000407087825 */ /* 0x000fc800078e020c */
[----:B----4-:R-:W-:Y:S01]  /*3ab0*/  FADD R25, R25, R4 ;  /* 0x0000000419197221 */ /* 0x010fe20000000000 */
[----:B--2---:R-:W-:-:S04]  /*3ac0*/  FSETP.GE.AND P1, PT, R65, UR10, PT ;  /* 0x0000000a41007c0b */ /* 0x004fc8000bf26000 */
[----:B------:R-:W-:Y:S02]  /*3ad0*/  FSETP.GE.AND P0, PT, R25, UR10, PT ;  /* 0x0000000a19007c0b */ /* 0x000fe4000bf06000 */
[----:B------:R-:W-:Y:S02]  /*3ae0*/  FSEL R15, R65, RZ, !P1 ;  /* 0x000000ff410f7208 */ /* 0x000fe40004800000 */
[----:B------:R-:W-:-:S03]  /*3af0*/  FSEL R11, R25, RZ, !P0 ;  /* 0x000000ff190b7208 */ /* 0x000fc60004000000 */
[----:B------:R-:W-:Y:S04]  /*3b00*/  STG.E desc[UR40][R12.64+0x4], R15 ;  /* 0x0000040f0c007986 */ /* 0x000fe8000c101928 */
[----:B------:R0:W-:Y:S04]  /*3b10*/  STG.E desc[UR40][R12.64], R11 ;  /* 0x0000000b0c007986 */ /* 0x0001e8000c101928 */
[----:B------:R-:W2:Y:S04]  /*3b20*/  LDG.E R5, desc[UR40][R8.64] ;  /* 0x0000002808057981 */ /* 0x000ea8000c1e1900 */
[----:B------:R-:W3:Y:S01]  /*3b30*/  LDG.E R27, desc[UR40][R8.64+0x4] ;  /* 0x00000428081b7981 */ /* 0x000ee2000c1e1900 */
[----:B------:R-:W-:Y:S01]  /*3b40*/  ULEA.HI UR8, UR7, UR7, URZ, 0x1 ;  /* 0x0000000707087291 */ /* 0x000fe2000f8f08ff */
[----:B------:R-:W-:-:S02]  /*3b50*/  FSET.BF.GE.AND R25, R25, UR10, PT ;  /* 0x0000000a19197c0a */ /* 0x000fc4000b806000 */
[----:B0-----:R-:W-:Y:S01]  /*3b60*/  MOV R13, UR9 ;  /* 0x00000009000d7c02 */ /* 0x001fe20008000f00 */
[----:B------:R-:W-:Y:S01]  /*3b70*/  USHF.R.S32.HI UR8, URZ, 0x1, UR8 ;  /* 0x00000001ff087899 */ /* 0x000fe20008011408 */
[----:B------:R-:W-:-:S04]  /*3b80*/  LEA.HI R11, R7, R7, RZ, 0x1 ;  /* 0x00000007070b7211 */ /* 0x000fc800078f08ff */
[----:B------:R-:W-:Y:S01]  /*3b90*/  SHF.R.S32.HI R11, RZ, 0x1, R11 ;  /* 0x00000001ff0b7819 */ /* 0x000fe2000001140b */
[----:B------:R-:W-:Y:S02]  /*3ba0*/  IMAD R0, R13, UR8, R0 ;  /* 0x000000080d007c24 */ /* 0x000fe4000f8e0200 */
[----:B--2---:R-:W-:Y:S01]  /*3bb0*/  FADD R17, R24, R5 ;  /* 0x0000000518117221 */ /* 0x004fe20000000000 */
[----:B------:R-:W-:Y:S01]  /*3bc0*/  FSET.BF.GE.AND R24, R65, UR10, PT ;  /* 0x0000000a41187c0a */ /* 0x000fe2000b806000 */
[----:B------:R-:W0:Y:S01]  /*3bd0*/  LDC.64 R4, c[0x0][0x390] ;  /* 0x0000e400ff047b82 */ /* 0x000e220000000a00 */
[----:B---3--:R-:W-:Y:S02]  /*3be0*/  FADD R27, R62, R27 ;  /* 0x0000001b3e1b7221 */ /* 0x008fe40000000000 */
[C---:B------:R-:W-:Y:S02]  /*3bf0*/  FSET.BF.GE.AND R19, R17.reuse, UR10, PT ;  /* 0x0000000a11137c0a */ /* 0x040fe4000b806000 */
[----:B------:R-:W-:-:S02]  /*3c00*/  FSETP.GE.AND P0, PT, R17, UR10, PT ;  /* 0x0000000a11007c0b */ /* 0x000fc4000bf06000 */
[----:B------:R-:W-:Y:S01]  /*3c10*/  FMNMX3 R19, R25, R24, R19, !PT ;  /* 0x0000001819137276 */ /* 0x000fe20007800013 */
[----:B------:R-:W-:Y:S01]  /*3c20*/  IMAD R25, R11, R0, R6 ;  /* 0x000000000b197224 */ /* 0x000fe200078e0206 */
[C---:B------:R-:W-:Y:S02]  /*3c30*/  FSET.BF.GE.AND R12, R27.reuse, UR10, PT ;  /* 0x0000000a1b0c7c0a */ /* 0x040fe4000b806000 */
[----:B------:R-:W-:Y:S02]  /*3c40*/  FSETP.GE.AND P1, PT, R27, UR10, PT ;  /* 0x0000000a1b007c0b */ /* 0x000fe4000bf26000 */
[----:B------:R-:W-:Y:S02]  /*3c50*/  FMNMX R12, R19, R12, !PT ;  /* 0x0000000c130c7209 */ /* 0x000fe40007800000 */
[----:B------:R-:W-:Y:S02]  /*3c60*/  IADD3 R19, PT, PT, R14, UR7, RZ ;  /* 0x000000070e137c10 */ /* 0x000fe4000fffe0ff */
[----:B------:R-:W-:-:S02]  /*3c70*/  F2FP.F16.F32.PACK_AB R12, RZ, R12 ;  /* 0x0000000cff0c723e */ /* 0x000fc400000000ff */
[----:B------:R-:W-:Y:S01]  /*3c80*/  FSEL R17, R17, RZ, !P0 ;  /* 0x000000ff11117208 */ /* 0x000fe20004000000 */
[----:B------:R-:W-:Y:S01]  /*3c90*/  IMAD R15, R7, R19, R10 ;  /* 0x00000013070f7224 */ /* 0x000fe200078e020a */
[----:B------:R-:W-:Y:S02]  /*3ca0*/  FSEL R27, R27, RZ, !P1 ;  /* 0x000000ff1b1b7208 */ /* 0x000fe40004800000 */
[----:B------:R-:W-:Y:S01]  /*3cb0*/  PRMT R32, R12, 0x7610, R32 ;  /* 0x000076100c207816 */ /* 0x000fe20000000020 */
[----:B0-----:R-:W-:Y:S01]  /*3cc0*/  IMAD.WIDE R24, R25, 0x2, R4 ;  /* 0x0000000219187825 */ /* 0x001fe200078e0204 */
[----:B------:R-:W-:Y:S03]  /*3cd0*/  STG.E desc[UR40][R8.64], R17 ;  /* 0x0000001108007986 */ /* 0x000fe6000c101928 */
[----:B------:R-:W-:Y:S01]  /*3ce0*/  IMAD.WIDE R14, R15, 0x4, R2 ;  /* 0x000000040f0e7825 */ /* 0x000fe200078e0202 */
[----:B------:R0:W-:Y:S04]  /*3cf0*/  STG.E desc[UR40][R8.64+0x4], R27 ;  /* 0x0000041b08007986 */ /* 0x0001e8000c101928 */
[----:B------:R-:W-:Y:S04]  /*3d00*/  STG.E.U16 desc[UR40][R24.64], R32 ;  /* 0x0000002018007986 */ /* 0x000fe8000c101528 */
[----:B------:R-:W2:Y:S04]  /*3d10*/  LDG.E R13, desc[UR40][R14.64+0x4] ;  /* 0x000004280e0d7981 */ /* 0x000ea8000c1e1900 */
[----:B------:R-:W3:Y:S01]  /*3d20*/  LDG.E R12, desc[UR40][R14.64] ;  /* 0x000000280e0c7981 */ /* 0x000ee2000c1e1900 */
[----:B--2---:R-:W-:Y:S01]  /*3d30*/  FADD R68, R68, R13 ;  /* 0x0000000d44447221 */ /* 0x004fe20000000000 */
[----:B---3--:R-:W-:-:S04]  /*3d40*/  FADD R23, R23, R12 ;  /* 0x0000000c17177221 */ /* 0x008fc80000000000 */
[C---:B------:R-:W-:Y:S01]  /*3d50*/  FSETP.GE.AND P1, PT, R68.reuse, UR10, PT ;  /* 0x0000000a44007c0b */ /* 0x040fe2000bf26000 */
[----:B------:R-:W-:Y:S01]  /*3d60*/  IMAD.WIDE R12, R7, 0x4, R14 ;  /* 0x00000004070c7825 */ /* 0x000fe200078e020e */
[C---:B------:R-:W-:Y:S02]  /*3d70*/  FSETP.GE.AND P0, PT, R23.reuse, UR10, PT ;  /* 0x0000000a17007c0b */ /* 0x040fe4000bf06000 */
[----:B------:R-:W-:Y:S02]  /*3d80*/  FSEL R33, R68, RZ, !P1 ;  /* 0x000000ff44217208 */ /* 0x000fe40004800000 */
[----:B------:R-:W-:-:S03]  /*3d90*/  FSEL R31, R23, RZ, !P0 ;  /* 0x000000ff171f7208 */ /* 0x000fc60004000000 */
[----:B------:R-:W-:Y:S04]  /*3da0*/  STG.E desc[UR40][R14.64+0x4], R33 ;  /* 0x000004210e007986 */ /* 0x000fe8000c101928 */
[----:B------:R1:W-:Y:S04]  /*3db0*/  STG.E desc[UR40][R14.64], R31 ;  /* 0x0000001f0e007986 */ /* 0x0003e8000c101928 */
[----:B0-----:R-:W2:Y:S04]  /*3dc0*/  LDG.E R9, desc[UR40][R12.64] ;  /* 0x000000280c097981 */ /* 0x001ea8000c1e1900 */
[----:B------:R-:W3:Y:S01]  /*3dd0*/  LDG.E R17, desc[UR40][R12.64+0x4] ;  /* 0x000004280c117981 */ /* 0x000ee2000c1e1900 */
[----:B------:R-:W-:-:S02]  /*3de0*/  FSET.BF.GE.AND R68, R68, UR10, PT ;  /* 0x0000000a44447c0a */ /* 0x000fc4000b806000 */
[----:B------:R-:W-:Y:S02]  /*3df0*/  FSET.BF.GE.AND R23, R23, UR10, PT ;  /* 0x0000000a17177c0a */ /* 0x000fe4000b806000 */
[----:B------:R-:W-:Y:S02]  /*3e00*/  IADD3 R0, PT, PT, R0, UR8, RZ ;  /* 0x0000000800007c10 */ /* 0x000fe4000fffe0ff */
[----:B------:R-:W-:-:S03]  /*3e10*/  IADD3 R19, PT, PT, R19, UR7, RZ ;  /* 0x0000000713137c10 */ /* 0x000fc6000fffe0ff */
[----:B-1----:R-:W-:-:S04]  /*3e20*/  IMAD R15, R11, R0, R6 ;  /* 0x000000000b0f7224 */ /* 0x002fc800078e0206 */
[----:B------:R-:W-:-:S04]  /*3e30*/  IMAD.WIDE R14, R15, 0x2, R4 ;  /* 0x000000020f0e7825 */ /* 0x000fc800078e0204 */
[----:B--2---:R-:W-:Y:S01]  /*3e40*/  FADD R9, R22, R9 ;  /* 0x0000000916097221 */ /* 0x004fe20000000000 */
[----:B---3--:R-:W-:-:S04]  /*3e50*/  FADD R17, R60, R17 ;  /* 0x000000113c117221 */ /* 0x008fc80000000000 */
[C---:B------:R-:W-:Y:S02]  /*3e60*/  FSET.BF.GE.AND R8, R9.reuse, UR10, PT ;  /* 0x0000000a09087c0a */ /* 0x040fe4000b806000 */
[----:B------:R-:W-:Y:S02]  /*3e70*/  FSETP.GE.AND P0, PT, R9, UR10, PT ;  /* 0x0000000a09007c0b */ /* 0x000fe4000bf06000 */
[----:B------:R-:W-:Y:S02]  /*3e80*/  FSET.BF.GE.AND R25, R17, UR10, PT ;  /* 0x0000000a11197c0a */ /* 0x000fe4000b806000 */
[----:B------:R-:W-:Y:S01]  /*3e90*/  FMNMX3 R8, R23, R68, R8, !PT ;  /* 0x0000004417087276 */ /* 0x000fe20007800008 */
[----:B------:R-:W-:Y:S01]  /*3ea0*/  IMAD R23, R7, R19, R10 ;  /* 0x0000001307177224 */ /* 0x000fe200078e020a */
[----:B------:R-:W-:Y:S02]  /*3eb0*/  FSETP.GE.AND P1, PT, R17, UR10, PT ;  /* 0x0000000a11007c0b */ /* 0x000fe4000bf26000 */
[----:B------:R-:W-:Y:S01]  /*3ec0*/  FMNMX R8, R8, R25, !PT ;  /* 0x0000001908087209 */ /* 0x000fe20007800000 */
[----:B------:R-:W-:Y:S01]  /*3ed0*/  IMAD.WIDE R22, R23, 0x4, R2 ;  /* 0x0000000417167825 */ /* 0x000fe200078e0202 */
[----:B------:R-:W-:-:S02]  /*3ee0*/  FSEL R9, R9, RZ, !P0 ;  /* 0x000000ff09097208 */ /* 0x000fc40004000000 */
[----:B------:R-:W-:Y:S02]  /*3ef0*/  F2FP.F16.F32.PACK_AB R8, RZ, R8 ;  /* 0x00000008ff08723e */ /* 0x000fe400000000ff */
[----:B------:R-:W-:Y:S01]  /*3f00*/  FSEL R17, R17, RZ, !P1 ;  /* 0x000000ff11117208 */ /* 0x000fe20004800000 */
[----:B------:R0:W-:Y:S01]  /*3f10*/  STG.E desc[UR40][R12.64], R9 ;  /* 0x000000090c007986 */ /* 0x0001e2000c101928 */
[----:B------:R-:W-:-:S03]  /*3f20*/  PRMT R24, R8, 0x7610, R24 ;  /* 0x0000761008187816 */ /* 0x000fc60000000018 */
[----:B------:R1:W-:Y:S04]  /*3f30*/  STG.E desc[UR40][R12.64+0x4], R17 ;  /* 0x000004110c007986 */ /* 0x0003e8000c101928 */
[----:B------:R2:W-:Y:S04]  /*3f40*/  STG.E.U16 desc[UR40][R14.64], R24 ;  /* 0x000000180e007986 */ /* 0x0005e8000c101528 */
[----:B------:R-:W3:Y:S04]  /*3f50*/  LDG.E R25, desc[UR40][R22.64+0x4] ;  /* 0x0000042816197981 */ /* 0x000ee8000c1e1900 */
[----:B------:R-:W4:Y:S01]  /*3f60*/  LDG.E R8, desc[UR40][R22.64] ;  /* 0x0000002816087981 */ /* 0x000f22000c1e1900 */
[----:B---3--:R-:W-:Y:S01]  /*3f70*/  FADD R66, R66, R25 ;  /* 0x0000001942427221 */ /* 0x008fe20000000000 */
[----:B----4-:R-:W-:-:S04]  /*3f80*/  FADD R21, R21, R8 ;  /* 0x0000000815157221 */ /* 0x010fc80000000000 */
[C---:B------:R-:W-:Y:S01]  /*3f90*/  FSETP.GE.AND P1, PT, R66.reuse, UR10, PT ;  /* 0x0000000a42007c0b */ /* 0x040fe2000bf26000 */
[----:B0-----:R-:W-:Y:S01]  /*3fa0*/  IMAD.WIDE R8, R7, 0x4, R22 ;  /* 0x0000000407087825 */ /* 0x001fe200078e0216 */
[C---:B------:R-:W-:Y:S02]  /*3fb0*/  FSETP.GE.AND P0, PT, R21.reuse, UR10, PT ;  /* 0x0000000a15007c0b */ /* 0x040fe4000bf06000 */
[----:B------:R-:W-:Y:S02]  /*3fc0*/  FSEL R27, R66, RZ, !P1 ;  /* 0x000000ff421b7208 */ /* 0x000fe40004800000 */
[----:B------:R-:W-:-:S03]  /*3fd0*/  FSEL R25, R21, RZ, !P0 ;  /* 0x000000ff15197208 */ /* 0x000fc60004000000 */
[----:B------:R-:W-:Y:S04]  /*3fe0*/  STG.E desc[UR40][R22.64+0x4], R27 ;  /* 0x0000041b16007986 */ /* 0x000fe8000c101928 */
[----:B------:R-:W-:Y:S04]  /*3ff0*/  STG.E desc[UR40][R22.64], R25 ;  /* 0x0000001916007986 */ /* 0x000fe8000c101928 */
[----:B-1----:R-:W3:Y:S04]  /*4000*/  LDG.E R13, desc[UR40][R8.64] ;  /* 0x00000028080d7981 */ /* 0x002ee8000c1e1900 */
[----:B--2---:R-:W2:Y:S01]  /*4010*/  LDG.E R15, desc[UR40][R8.64+0x4] ;  /* 0x00000428080f7981 */ /* 0x004ea2000c1e1900 */
[----:B------:R-:W-:-:S02]  /*4020*/  FSET.BF.GE.AND R66, R66, UR10, PT ;  /* 0x0000000a42427c0a */ /* 0x000fc4000b806000 */
[----:B------:R-:W-:Y:S02]  /*4030*/  FSET.BF.GE.AND R21, R21, UR10, PT ;  /* 0x0000000a15157c0a */ /* 0x000fe4000b806000 */
[----:B------:R-:W-:Y:S02]  /*4040*/  IADD3 R19, PT, PT, R19, UR7, RZ ;  /* 0x0000000713137c10 */ /* 0x000fe4000fffe0ff */
[----:B------:R-:W-:-:S03]  /*4050*/  IADD3 R0, PT, PT, R0, UR8, RZ ;  /* 0x0000000800007c10 */ /* 0x000fc6000fffe0ff */
[----:B------:R-:W-:-:S04]  /*4060*/  IMAD R19, R7, R19, R10 ;  /* 0x0000001307137224 */ /* 0x000fc800078e020a */
[----:B------:R-:W-:-:S04]  /*4070*/  IMAD.WIDE R2, R19, 0x4, R2 ;  /* 0x0000000413027825 */ /* 0x000fc800078e0202 */
[----:B---3--:R-:W-:Y:S01]  /*4080*/  FADD R20, R20, R13 ;  /* 0x0000000d14147221 */ /* 0x008fe20000000000 */
[----:B--2---:R-:W-:-:S04]  /*4090*/  FADD R28, R28, R15 ;  /* 0x0000000f1c1c7221 */ /* 0x004fc80000000000 */
[C---:B------:R-:W-:Y:S02]  /*40a0*/  FSET.BF.GE.AND R12, R20.reuse, UR10, PT ;  /* 0x0000000a140c7c0a */ /* 0x040fe4000b806000 */
[----:B------:R-:W-:Y:S02]  /*40b0*/  FSETP.GE.AND P0, PT, R20, UR10, PT ;  /* 0x0000000a14007c0b */ /* 0x000fe4000bf06000 */
[----:B------:R-:W-:Y:S02]  /*40c0*/  FMNMX3 R12, R21, R66, R12, !PT ;  /* 0x00000042150c7276 */ /* 0x000fe4000780000c */
[C---:B------:R-:W-:Y:S02]  /*40d0*/  FSET.BF.GE.AND R13, R28.reuse, UR10, PT ;  /* 0x0000000a1c0d7c0a */ /* 0x040fe4000b806000 */
[----:B------:R-:W-:Y:S02]  /*40e0*/  FSETP.GE.AND P1, PT, R28, UR10, PT ;  /* 0x0000000a1c007c0b */ /* 0x000fe4000bf26000 */
[----:B------:R-:W-:Y:S01]  /*40f0*/  FMNMX R12, R12, R13, !PT ;  /* 0x0000000d0c0c7209 */ /* 0x000fe20007800000 */
[----:B------:R-:W-:Y:S01]  /*4100*/  IMAD R13, R11, R0, R6 ;  /* 0x000000000b0d7224 */ /* 0x000fe200078e0206 */
[----:B------:R-:W-:-:S02]  /*4110*/  FSEL R15, R20, RZ, !P0 ;  /* 0x000000ff140f7208 */ /* 0x000fc40004000000 */
[----:B------:R-:W-:Y:S01]  /*4120*/  F2FP.F16.F32.PACK_AB R10, RZ, R12 ;  /* 0x0000000cff0a723e */ /* 0x000fe200000000ff */
[----:B------:R-:W-:Y:S01]  /*4130*/  IMAD.WIDE R12, R13, 0x2, R4 ;  /* 0x000000020d0c7825 */ /* 0x000fe200078e0204 */
[----:B------:R-:W-:Y:S01]  /*4140*/  FSEL R17, R28, RZ, !P1 ;  /* 0x000000ff1c117208 */ /* 0x000fe20004800000 */
[----:B------:R0:W-:Y:S01]  /*4150*/  STG.E desc[UR40][R8.64], R15 ;  /* 0x0000000f08007986 */ /* 0x0001e2000c101928 */
[----:B------:R-:W-:-:S03]  /*4160*/  PRMT R20, R10, 0x7610, R20 ;  /* 0x000076100a147816 */ /* 0x000fc60000000014 */
[----:B------:R1:W-:Y:S04]  /*4170*/  STG.E desc[UR40][R8.64+0x4], R17 ;  /* 0x0000041108007986 */ /* 0x0003e8000c101928 */
[----:B------:R2:W-:Y:S04]  /*4180*/  STG.E.U16 desc[UR40][R12.64], R20 ;  /* 0x000000140c007986 */ /* 0x0005e8000c101528 */
[----:B------:R-:W3:Y:S04]  /*4190*/  LDG.E R19, desc[UR40][R2.64+0x4] ;  /* 0x0000042802137981 */ /* 0x000ee8000c1e1900 */
[----:B------:R-:W4:Y:S01]  /*41a0*/  LDG.E R10, desc[UR40][R2.64] ;  /* 0x00000028020a7981 */ /* 0x000f22000c1e1900 */
[----:B0-----:R-:W-:-:S04]  /*41b0*/  IMAD.WIDE R14, R7, 0x4, R2 ;  /* 0x00000004070e7825 */ /* 0x001fc800078e0202 */
[----:B---3--:R-:W-:Y:S01]  /*41c0*/  FADD R26, R26, R19 ;  /* 0x000000131a1a7221 */ /* 0x008fe20000000000 */
[----:B----4-:R-:W-:-:S04]  /*41d0*/  FADD R10, R61, R10 ;  /* 0x0000000a3d0a7221 */ /* 0x010fc80000000000 */
[----:B------:R-:W-:Y:S02]  /*41e0*/  FSETP.GE.AND P1, PT, R26, UR10, PT ;  /* 0x0000000a1a007c0b */ /* 0x000fe4000bf26000 */
[----:B------:R-:W-:Y:S02]  /*41f0*/  FSETP.GE.AND P0, PT, R10, UR10, PT ;  /* 0x0000000a0a007c0b */ /* 0x000fe4000bf06000 */
[----:B------:R-:W-:Y:S02]  /*4200*/  FSEL R21, R26, RZ, !P1 ;  /* 0x000000ff1a157208 */ /* 0x000fe40004800000 */
[----:B------:R-:W-:-:S03]  /*4210*/  FSEL R19, R10, RZ, !P0 ;  /* 0x000000ff0a137208 */ /* 0x000fc60004000000 */
[----:B------:R-:W-:Y:S04]  /*4220*/  STG.E desc[UR40][R2.64+0x4], R21 ;  /* 0x0000041502007986 */ /* 0x000fe8000c101928 */
[----:B------:R0:W-:Y:S04]  /*4230*/  STG.E desc[UR40][R2.64], R19 ;  /* 0x0000001302007986 */ /* 0x0001e8000c101928 */
[----:B------:R-:W3:Y:S04]  /*4240*/  LDG.E R7, desc[UR40][R14.64] ;  /* 0x000000280e077981 */ /* 0x000ee8000c1e1900 */
[----:B-1----:R-:W4:Y:S01]  /*4250*/  LDG.E R9, desc[UR40][R14.64+0x4] ;  /* 0x000004280e097981 */ /* 0x002f22000c1e1900 */
[----:B------:R-:W-:-:S02]  /*4260*/  FSET.BF.GE.AND R10, R10, UR10, PT ;  /* 0x0000000a0a0a7c0a */ /* 0x000fc4000b806000 */
[----:B--2---:R-:W-:-:S05]  /*4270*/  IADD3 R12, PT, PT, R0, UR8, RZ ;  /* 0x00000008000c7c10 */ /* 0x004fca000fffe0ff */
[----:B------:R-:W-:-:S04]  /*4280*/  IMAD R11, R11, R12, R6 ;  /* 0x0000000c0b0b7224 */ /* 0x000fc800078e0206 */
[----:B------:R-:W-:-:S04]  /*4290*/  IMAD.WIDE R4, R11, 0x2, R4 ;  /* 0x000000020b047825 */ /* 0x000fc800078e0204 */
[----:B---3--:R-:W-:Y:S01]  /*42a0*/  FADD R18, R18, R7 ;  /* 0x0000000712127221 */ /* 0x008fe20000000000 */
[----:B------:R-:W-:Y:S01]  /*42b0*/  FSET.BF.GE.AND R7, R26, UR10, PT ;  /* 0x0000000a1a077c0a */ /* 0x000fe2000b806000 */
[----:B----4-:R-:W-:-:S03]  /*42c0*/  FADD R9, R16, R9 ;  /* 0x0000000910097221 */ /* 0x010fc60000000000 */
[C---:B------:R-:W-:Y:S02]  /*42d0*/  FSET.BF.GE.AND R8, R18.reuse, UR10, PT ;  /* 0x0000000a12087c0a */ /* 0x040fe4000b806000 */
[----:B------:R-:W-:Y:S02]  /*42e0*/  FSETP.GE.AND P0, PT, R18, UR10, PT ;  /* 0x0000000a12007c0b */ /* 0x000fe4000bf06000 */
[C---:B------:R-:W-:Y:S02]  /*42f0*/  FSET.BF.GE.AND R0, R9.reuse, UR10, PT ;  /* 0x0000000a09007c0a */ /* 0x040fe4000b806000 */
[----:B------:R-:W-:Y:S02]  /*4300*/  FMNMX3 R7, R10, R7, R8, !PT ;  /* 0x000000070a077276 */ /* 0x000fe40007800008 */
[----:B------:R-:W-:Y:S02]  /*4310*/  FSETP.GE.AND P1, PT, R9, UR10, PT ;  /* 0x0000000a09007c0b */ /* 0x000fe4000bf26000 */
[----:B------:R-:W-:-:S02]  /*4320*/  FMNMX R0, R7, R0, !PT ;  /* 0x0000000007007209 */ /* 0x000fc40007800000 */
[----:B0-----:R-:W-:Y:S02]  /*4330*/  FSEL R3, R18, RZ, !P0 ;  /* 0x000000ff12037208 */ /* 0x001fe40004000000 */
[----:B------:R-:W-:Y:S02]  /*4340*/  FSEL R9, R9, RZ, !P1 ;  /* 0x000000ff09097208 */ /* 0x000fe40004800000 */
[----:B------:R-:W-:Y:S01]  /*4350*/  F2FP.F16.F32.PACK_AB R0, RZ, R0 ;  /* 0x00000000ff00723e */ /* 0x000fe200000000ff */
[----:B------:R-:W-:Y:S04]  /*4360*/  STG.E desc[UR40][R14.64], R3 ;  /* 0x000000030e007986 */ /* 0x000fe8000c101928 */
[----:B------:R-:W-:Y:S04]  /*4370*/  STG.E desc[UR40][R14.64+0x4], R9 ;  /* 0x000004090e007986 */ /* 0x000fe8000c101928 */
[----:B------:R-:W-:Y:S01]  /*4380*/  STG.E.U16 desc[UR40][R4.64], R0 ;  /* 0x0000000004007986 */ /* 0x000fe2000c101528 */
[----:B------:R-:W-:Y:S05]  /*4390*/  EXIT ;  /* 0x000000000000794d */ /* 0x000fea0003800000 */
.L_x_94:
        /* <DEDUP_REMOVED lines=14> */
.L_x_112:


//--------------------- .text._Z22if1_pool1_fused_kernelPK6__halfPfPS_iiif --------------------------
	.section	.text._Z22if1_pool1_fused_kernelPK6__halfPfPS_iiif,"ax",@progbits
	.align	128
        .global         _Z22if1_pool1_fused_kernelPK6__halfPfPS_iiif
        .type           _Z22if1_pool1_fused_kernelPK6__halfPfPS_iiif,@function
        .size           _Z22if1_pool1_fused_kernelPK6__halfPfPS_iiif,(.L_x_113 - _Z22if1_pool1_fused_kernelPK6__halfPfPS_iiif)
        .other          _Z22if1_pool1_fused_kernelPK6__halfPfPS_iiif,@"STO_CUDA_ENTRY STV_DEFAULT"
_Z22if1_pool1_fused_kernelPK6__halfPfPS_iiif:
.text._Z22if1_pool1_fused_kernelPK6__halfPfPS_iiif:
[----:B------:R-:W-:Y:S01]  /*0000*/  LDC R1, c[0x0][0x37c] ;  /* 0x0000df00ff017b82 */ /* 0x000fe20000000800 */
[----:B------:R-:W0:Y:S07]  /*0010*/  S2R R5, SR_TID.Y ;  /* 0x0000000000057919 */ /* 0x000e2e0000002200 */
[----:B------:R-:W1:Y:S01]  /*0020*/  LDC R0, c[0x0][0x360] ;  /* 0x0000d800ff007b82 */ /* 0x000e620000000800 */
[----:B------:R-:W2:Y:S01]  /*0030*/  LDCU.64 UR6, c[0x0][0x398] ;  /* 0x00007300ff0677ac */ /* 0x000ea20008000a00 */
[----:B------:R-:W1:Y:S01]  /*0040*/  S2R R3, SR_TID.X ;  /* 0x0000000000037919 */ /* 0x000e620000002100 */
[----:B------:R-:W3:Y:S05]  /*0050*/  S2R R13, SR_CTAID.Z ;  /* 0x00000000000d7919 */ /* 0x000eea0000002700 */
[----:B------:R-:W0:Y:S08]  /*0060*/  S2UR UR8, SR_CTAID.Y ;  /* 0x00000000000879c3 */ /* 0x000e300000002600 */
[----:B------:R-:W0:Y:S01]  /*0070*/  LDC R4, c[0x0][0x364] ;  /* 0x0000d900ff047b82 */ /* 0x000e220000000800 */
[----:B--2---:R-:W-:-:S04]  /*0080*/  ULEA.HI UR4, UR7, UR7, URZ, 0x1 ;  /* 0x0000000707047291 */ /* 0x004fc8000f8f08ff */
[----:B------:R-:W-:-:S03]  /*0090*/  USHF.R.S32.HI UR4, URZ, 0x1, UR4 ;  /* 0x00000001ff047899 */ /* 0x000fc60008011404 */
[----:B------:R-:W2:Y:S08]  /*00a0*/  LDC R9, c[0x0][0x3a0] ;  /* 0x0000e800ff097b82 */ /* 0x000eb00000000800 */
[----:B------:R-:W1:Y:S01]  /*00b0*/  S2UR UR5, SR_CTAID.X ;  /* 0x00000000000579c3 */ /* 0x000e620000002500 */
[----:B0-----:R-:W-:-:S05]  /*00c0*/  IMAD R4, R4, UR8, R5 ;  /* 0x0000000804047c24 */ /* 0x001fca000f8e0205 */
[----:B------:R-:W-:Y:S02]  /*00d0*/  ISETP.GE.AND P0, PT, R4, UR4, PT ;  /* 0x0000000404007c0c */ /* 0x000fe4000bf06270 */
[----:B--2---:R-:W-:-:S04]  /*00e0*/  LEA.HI R5, R9, R9, RZ, 0x1 ;  /* 0x0000000909057211 */ /* 0x004fc800078f08ff */
[----:B------:R-:W-:Y:S01]  /*00f0*/  SHF.R.S32.HI R5, RZ, 0x1, R5 ;  /* 0x00000001ff057819 */ /* 0x000fe20000011405 */
[----:B-1----:R-:W-:Y:S01]  /*0100*/  IMAD R0, R0, UR5, R3 ;  /* 0x0000000500007c24 */ /* 0x002fe2000f8e0203 */
[----:B------:R-:W-:-:S04]  /*0110*/  UIMAD UR5, UR6, 0x6, URZ ;  /* 0x00000006060578a4 */ /* 0x000fc8000f8e02ff */
[----:B------:R-:W-:-:S04]  /*0120*/  ISETP.GE.OR P0, PT, R0, R5, P0 ;  /* 0x000000050000720c */ /* 0x000fc80000706670 */
[----:B---3--:R-:W-:-:S13]  /*0130*/  ISETP.GE.OR P0, PT, R13, UR5, P0 ;  /* 0x000000050d007c0c */ /* 0x008fda0008706670 */
[----:B------:R-:W-:Y:S05]  /*0140*/  @P0 EXIT ;  /* 0x000000000000094d */ /* 0x000fea0003800000 */
[----:B------:R-:W-:Y:S01]  /*0150*/  LOP3.LUT R2, R13, 0xffff, RZ, 0xc0, !PT ;  /* 0x0000ffff0d027812 */ /* 0x000fe200078ec0ff */
[----:B------:R-:W0:Y:S01]  /*0160*/  LDC.64 R10, c[0x0][0x380] ;  /* 0x0000e000ff0a7b82 */ /* 0x000e220000000a00 */
[----:B------:R-:W1:Y:S01]  /*0170*/  LDCU.64 UR8, c[0x0][0x358] ;  /* 0x00006b00ff0877ac */ /* 0x000e620008000a00 */
[----:B------:R-:W-:Y:S02]  /*0180*/  SHF.L.U32 R8, R4, 0x1, RZ ;  /* 0x0000000104087819 */ /* 0x000fe400000006ff */
[----:B------:R-:W-:Y:S01]  /*0190*/  IMAD R2, R2, 0xaaab, RZ ;  /* 0x0000aaab02027824 */ /* 0x000fe200078e02ff */
[----:B------:R-:W2:Y:S04]  /*01a0*/  LDCU UR5, c[0x0][0x3a4] ;  /* 0x00007480ff0577ac */ /* 0x000ea80008000800 */
[----:B------:R-:W-:-:S04]  /*01b0*/  SHF.R.U32.HI R7, RZ, 0x12, R2 ;  /* 0x00000012ff077819 */ /* 0x000fc80000011602 */
[----:B------:R-:W-:-:S05]  /*01c0*/  PRMT R2, R7, 0x9910, RZ ;  /* 0x0000991007027816 */ /* 0x000fca00000000ff */
[----:B------:R-:W-:-:S04]  /*01d0*/  IMAD R2, R2, 0x6, RZ ;  /* 0x0000000602027824 */ /* 0x000fc800078e02ff */
[----:B------:R-:W-:-:S05]  /*01e0*/  IMAD.MOV R2, RZ, RZ, -R2 ;  /* 0x000000ffff027224 */ /* 0x000fca00078e0a02 */
[----:B------:R-:W-:Y:S02]  /*01f0*/  PRMT R6, R2, 0x7710, RZ ;  /* 0x0000771002067816 */ /* 0x000fe400000000ff */
[----:B------:R-:W3:Y:S03]  /*0200*/  LDC.64 R2, c[0x0][0x388] ;  /* 0x0000e200ff027b82 */ /* 0x000ee60000000a00 */
[----:B------:R-:W-:-:S05]  /*0210*/  IMAD.IADD R6, R6, 0x1, R13 ;  /* 0x0000000106067824 */ /* 0x000fca00078e020d */
[----:B------:R-:W-:-:S05]  /*0220*/  LOP3.LUT R6, R6, 0xffff, RZ, 0xc0, !PT ;  /* 0x0000ffff06067812 */ /* 0x000fca00078ec0ff */
[----:B------:R-:W-:Y:S02]  /*0230*/  IMAD R7, R7, 0x6, R6 ;  /* 0x0000000607077824 */ /* 0x000fe400078e0206 */
[----:B------:R-:W-:Y:S02]  /*0240*/  IMAD.SHL.U32 R6, R0, 0x2, RZ ;  /* 0x0000000200067824 */ /* 0x000fe400078e00ff */
[----:B------:R-:W-:-:S04]  /*0250*/  IMAD R8, R7, UR7, R8 ;  /* 0x0000000707087c24 */ /* 0x000fc8000f8e0208 */
[----:B------:R-:W-:-:S04]  /*0260*/  IMAD R13, R8, R9, R6 ;  /* 0x00000009080d7224 */ /* 0x000fc800078e0206 */
[----:B0-----:R-:W-:-:S04]  /*0270*/  IMAD.WIDE R10, R13, 0x2, R10 ;  /* 0x000000020d0a7825 */ /* 0x001fc800078e020a */
[----:B---3--:R-:W-:Y:S01]  /*0280*/  IMAD.WIDE R2, R13, 0x4, R2 ;  /* 0x000000040d027825 */ /* 0x008fe200078e0202 */
[----:B-1----:R-:W3:Y:S04]  /*0290*/  LDG.E.U16.CONSTANT R6, desc[UR8][R10.64] ;  /* 0x000000080a067981 */ /* 0x002ee8000c1e9500 */
[----:B------:R-:W4:Y:S04]  /*02a0*/  LDG.E.U16.CONSTANT R8, desc[UR8][R10.64+0x2] ;  /* 0x000002080a087981 */ /* 0x000f28000c1e9500 */
[----:B------:R-:W5:Y:S04]  /*02b0*/  LDG.E R13, desc[UR8][R2.64] ;  /* 0x00000008020d7981 */ /* 0x000f68000c1e1900 */
[----:B------:R-:W2:Y:S01]  /*02c0*/  LDG.E R15, desc[UR8][R2.64+0x4] ;  /* 0x00000408020f7981 */ /* 0x000ea2000c1e1900 */
[----:B---3--:R-:W-:-:S02]  /*02d0*/  HADD2.F32 R6, -RZ, R6.H0_H0 ;  /* 0x20000006ff067230 */ /* 0x008fc40000004100 */
[----:B----4-:R-:W-:-:S03]  /*02e0*/  HADD2.F32 R8, -RZ, R8.H0_H0 ;  /* 0x20000008ff087230 */ /* 0x010fc60000004100 */
[----:B-----5:R-:W-:Y:S01]  /*02f0*/  FADD R6, R6, R13 ;  /* 0x0000000d06067221 */ /* 0x020fe20000000000 */
[C---:B------:R-:W-:Y:S02]  /*0300*/  IMAD.WIDE R12, R9.reuse, 0x2, R10 ;  /* 0x00000002090c7825 */ /* 0x040fe400078e020a */
[----:B------:R-:W0:Y:S02]  /*0310*/  LDC.64 R10, c[0x0][0x390] ;  /* 0x0000e400ff0a7b82 */ /* 0x000e240000000a00 */
[----:B--2---:R-:W-:Y:S01]  /*0320*/  FADD R14, R8, R15 ;  /* 0x0000000f080e7221 */ /* 0x004fe20000000000 */
[----:B------:R-:W-:Y:S01]  /*0330*/  FSETP.GE.AND P0, PT, R6, UR5, PT ;  /* 0x0000000506007c0b */ /* 0x000fe2000bf06000 */
[----:B------:R-:W-:Y:S01]  /*0340*/  IMAD.WIDE R8, R9, 0x4, R2 ;  /* 0x0000000409087825 */ /* 0x000fe200078e0202 */
[----:B------:R-:W2:Y:S02]  /*0350*/  LDG.E.U16.CONSTANT R16, desc[UR8][R12.64] ;  /* 0x000000080c107981 */ /* 0x000ea4000c1e9500 */
[----:B------:R-:W-:-:S02]  /*0360*/  FSETP.GE.AND P1, PT, R14, UR5, PT ;  /* 0x000000050e007c0b */ /* 0x000fc4000bf26000 */
[----:B------:R-:W-:Y:S01]  /*0370*/  FSEL R15, R6, RZ, !P0 ;  /* 0x000000ff060f7208 */ /* 0x000fe20004000000 */
[----:B------:R1:W3:Y:S01]  /*0380*/  LDG.E.U16.CONSTANT R18, desc[UR8][R12.64+0x2] ;  /* 0x000002080c127981 */ /* 0x0002e2000c1e9500 */
[----:B------:R-:W-:-:S03]  /*0390*/  FSEL R17, R14, RZ, !P1 ;  /* 0x000000ff0e117208 */ /* 0x000fc60004800000 */
[----:B------:R-:W-:Y:S04]  /*03a0*/  STG.E desc[UR8][R2.64], R15 ;  /* 0x0000000f02007986 */ /* 0x000fe8000c101908 */
[----:B------:R4:W-:Y:S04]  /*03b0*/  STG.E desc[UR8][R2.64+0x4], R17 ;  /* 0x0000041102007986 */ /* 0x0009e8000c101908 */
[----:B------:R-:W5:Y:S04]  /*03c0*/  LDG.E R19, desc[UR8][R8.64] ;  /* 0x0000000808137981 */ /* 0x000f68000c1e1900 */
[----:B------:R-:W4:Y:S01]  /*03d0*/  LDG.E R21, desc[UR8][R8.64+0x4] ;  /* 0x0000040808157981 */ /* 0x000f22000c1e1900 */
[----:B------:R-:W-:-:S02]  /*03e0*/  FSET.BF.GE.AND R6, R6, UR5, PT ;  /* 0x0000000506067c0a */ /* 0x000fc4000b806000 */
[----:B-1----:R-:W-:Y:S01]  /*03f0*/  FSET.BF.GE.AND R13, R14, UR5, PT ;  /* 0x000000050e0d7c0a */ /* 0x002fe2000b806000 */
[----:B------:R-:W-:-:S04]  /*0400*/  IMAD R4, R7, UR4, R4 ;  /* 0x0000000407047c24 */ /* 0x000fc8000f8e0204 */
[----:B------:R-:W-:-:S04]  /*0410*/  IMAD R5, R5, R4, R0 ;  /* 0x0000000405057224 */ /* 0x000fc800078e0200 */
[----:B0-----:R-:W-:-:S04]  /*0420*/  IMAD.WIDE R10, R5, 0x2, R10 ;  /* 0x00000002050a7825 */ /* 0x001fc800078e020a */
[----:B--2---:R-:W-:Y:S02]  /*0430*/  HADD2.F32 R16, -RZ, R16.H0_H0 ;  /* 0x20000010ff107230 */ /* 0x004fe40000004100 */
[----:B---3--:R-:W-:-:S03]  /*0440*/  HADD2.F32 R18, -RZ, R18.H0_H0 ;  /* 0x20000012ff127230 */ /* 0x008fc60000004100 */
[----:B-----5:R-:W-:Y:S02]  /*0450*/  FADD R16, R16, R19 ;  /* 0x0000001310107221 */ /* 0x020fe40000000000 */
[----:B----4-:R-:W-:-:S03]  /*0460*/  FADD R18, R18, R21 ;  /* 0x0000001512127221 */ /* 0x010fc60000000000 */
[----:B------:R-:W-:Y:S02]  /*0470*/  FSET.BF.GE.AND R12, R16, UR5, PT ;  /* 0x00000005100c7c0a */ /* 0x000fe4000b806000 */
[----:B------:R-:W-:Y:S02]  /*0480*/  FSET.BF.GE.AND R3, R18, UR5, PT ;  /* 0x0000000512037c0a */ /* 0x000fe4000b806000 */
[----:B------:R-:W-:Y:S02]  /*0490*/  FMNMX3 R6, R6, R13, R12, !PT ;  /* 0x0000000d06067276 */ /* 0x000fe4000780000c */
[----:B------:R-:W-:Y:S02]  /*04a0*/  FSETP.GE.AND P0, PT, R16, UR5, PT ;  /* 0x0000000510007c0b */ /* 0x000fe4000bf06000 */
[----:B------:R-:W-:Y:S02]  /*04b0*/  FMNMX R3, R6, R3, !PT ;  /* 0x0000000306037209 */ /* 0x000fe40007800000 */
[----:B------:R-:W-:-:S02]  /*04c0*/  FSETP.GE.AND P1, PT, R18, UR5, PT ;  /* 0x0000000512007c0b */ /* 0x000fc4000bf26000 */
[----:B------:R-:W-:Y:S02]  /*04d0*/  F2FP.F16.F32.PACK_AB R0, RZ, R3 ;  /* 0x00000003ff00723e */ /* 0x000fe400000000ff */
[----:B------:R-:W-:Y:S02]  /*04e0*/  FSEL R3, R16, RZ, !P0 ;  /* 0x000000ff10037208 */ /* 0x000fe40004000000 */
[----:B------:R-:W-:-:S03]  /*04f0*/  FSEL R5, R18, RZ, !P1 ;  /* 0x000000ff12057208 */ /* 0x000fc60004800000 */
[----:B------:R-:W-:Y:S04]  /*0500*/  STG.E desc[UR8][R8.64], R3 ;  /* 0x0000000308007986 */ /* 0x000fe8000c101908 */
[----:B------:R-:W-:Y:S04]  /*0510*/  STG.E desc[UR8][R8.64+0x4], R5 ;  /* 0x0000040508007986 */ /* 0x000fe8000c101908 */
[----:B------:R-:W-:Y:S01]  /*0520*/  STG.E.U16 desc[UR8][R10.64], R0 ;  /* 0x000000000a007986 */ /* 0x000fe2000c101508 */
[----:B------:R-:W-:Y:S05]  /*0530*/  EXIT ;  /* 0x000000000000794d */ /* 0x000fea0003800000 */
.L_x_95:
        /* <DEDUP_REMOVED lines=12> */
.L_x_113:


//--------------------- .text._Z25conv2d_conv1_const_kernelPKfPfiii --------------------------
	.section	.text._Z25conv2d_conv1_const_kernelPKfPfiii,"ax",@progbits
	.align	128
        .global         _Z25conv2d_conv1_const_kernelPKfPfiii
        .type           _Z25conv2d_conv1_const_kernelPKfPfiii,@function
        .size           _Z25conv2d_conv1_const_kernelPKfPfiii,(.L_x_114 - _Z25conv2d_conv1_const_kernelPKfPfiii)
        .other          _Z25conv2d_conv1_const_kernelPKfPfiii,@"STO_CUDA_ENTRY STV_DEFAULT"
_Z25conv2d_conv1_const_kernelPKfPfiii:
.text._Z25conv2d_conv1_const_kernelPKfPfiii:
        /* <DEDUP_REMOVED lines=8> */
[----:B--2---:R-:W-:-:S02]  /*0080*/  UIADD3 UR6, UPT, UPT, UR5, -0x4, URZ ;  /* 0xfffffffc05067890 */ /* 0x004fc4000fffe0ff */
[----:B------:R-:W-:-:S05]  /*0090*/  UIMAD UR4, UR4, 0x6, URZ ;  /* 0x00000006040478a4 */ /* 0x000fca000f8e02ff */
[----:B------:R-:W1:Y:S08]  /*00a0*/  S2UR UR7, SR_CTAID.X ;  /* 0x00000000000779c3 */ /* 0x000e700000002500 */
[----:B------:R-:W2:Y:S01]  /*00b0*/  LDC R23, c[0x0][0x398] ;  /* 0x0000e600ff177b82 */ /* 0x000ea20000000800 */
[----:B0-----:R-:W-:-:S05]  /*00c0*/  IMAD R7, R7, UR8, R0 ;  /* 0x0000000807077c24 */ /* 0x001fca000f8e0200 */
[----:B------:R-:W-:Y:S01]  /*00d0*/  ISETP.GE.AND P0, PT, R7, UR6, PT ;  /* 0x0000000607007c0c */ /* 0x000fe2000bf06270 */
[----:B-1----:R-:W-:Y:S01]  /*00e0*/  IMAD R6, R6, UR7, R3 ;  /* 0x0000000706067c24 */ /* 0x002fe2000f8e0203 */
[----:B--2---:R-:W-:-:S04]  /*00f0*/  IADD3 R9, PT, PT, R23, -0x4, RZ ;  /* 0xfffffffc17097810 */ /* 0x004fc80007ffe0ff */
[----:B------:R-:W-:-:S04]  /*0100*/  ISETP.GE.OR P0, PT, R6, R9, P0 ;  /* 0x000000090600720c */ /* 0x000fc80000706670 */
[----:B---3--:R-:W-:-:S13]  /*0110*/  ISETP.GE.OR P0, PT, R34, UR4, P0 ;  /* 0x0000000422007c0c */ /* 0x008fda0008706670 */
[----:B------:R-:W-:Y:S05]  /*0120*/  @P0 EXIT ;  /* 0x000000000000094d */ /* 0x000fea0003800000 */
[----:B------:R-:W0:Y:S01]  /*0130*/  LDC.64 R2, c[0x0][0x380] ;  /* 0x0000e000ff027b82 */ /* 0x000e220000000a00 */
[----:B------:R-:W-:Y:S01]  /*0140*/  LOP3.LUT R0, R34, 0xffff, RZ, 0xc0, !PT ;  /* 0x0000ffff22007812 */ /* 0x000fe200078ec0ff */
[----:B------:R-:W1:Y:S04]  /*0150*/  LDCU.64 UR8, c[0x0][0x358] ;  /* 0x00006b00ff0877ac */ /* 0x000e680008000a00 */
[----:B------:R-:W-:-:S05]  /*0160*/  IMAD R0, R0, 0xaaab, RZ ;  /* 0x0000aaab00007824 */ /* 0x000fca00078e02ff */
[----:B------:R-:W-:-:S05]  /*0170*/  SHF.R.U32.HI R0, RZ, 0x12, R0 ;  /* 0x00000012ff007819 */ /* 0x000fca0000011600 */
[----:B------:R-:W-:-:S04]  /*0180*/  IMAD R5, R0, UR5, R7 ;  /* 0x0000000500057c24 */ /* 0x000fc8000f8e0207 */
[----:B------:R-:W-:-:S04]  /*0190*/  IMAD R5, R5, R23, R6 ;  /* 0x0000001705057224 */ /* 0x000fc800078e0206 */
[----:B0-----:R-:W-:-:S05]  /*01a0*/  IMAD.WIDE R2, R5, 0x4, R2 ;  /* 0x0000000405027825 */ /* 0x001fca00078e0202 */
[----:B-1----:R-:W2:Y:S04]  /*01b0*/  LDG.E.CONSTANT R13, desc[UR8][R2.64] ;  /* 0x00000008020d7981 */ /* 0x002ea8000c1e9900 */
[----:B------:R-:W3:Y:S04]  /*01c0*/  LDG.E.CONSTANT R11, desc[UR8][R2.64+0x4] ;  /* 0x00000408020b7981 */ /* 0x000ee8000c1e9900 */
[----:B------:R-:W4:Y:S01]  /*01d0*/  LDG.E.CONSTANT R8, desc[UR8][R2.64+0x8] ;  /* 0x0000080802087981 */ /* 0x000f22000c1e9900 */
[----:B------:R-:W-:-:S03]  /*01e0*/  IMAD.WIDE R24, R23, 0x4, R2 ;  /* 0x0000000417187825 */ /* 0x000fc600078e0202 */
[----:B------:R-:W5:Y:S04]  /*01f0*/  LDG.E.CONSTANT R10, desc[UR8][R2.64+0xc] ;  /* 0x00000c08020a7981 */ /* 0x000f68000c1e9900 */
[----:B------:R0:W5:Y:S04]  /*0200*/  LDG.E.CONSTANT R15, desc[UR8][R2.64+0x10] ;  /* 0x00001008020f7981 */ /* 0x000168000c1e9900 */
[----:B------:R-:W5:Y:S04]  /*0210*/  LDG.E.CONSTANT R12, desc[UR8][R24.64] ;  /* 0x00000008180c7981 */ /* 0x000f68000c1e9900 */
[----:B------:R-:W5:Y:S04]  /*0220*/  LDG.E.CONSTANT R14, desc[UR8][R24.64+0x4] ;  /* 0x00000408180e7981 */ /* 0x000f68000c1e9900 */
[----:B------:R-:W5:Y:S01]  /*0230*/  LDG.E.CONSTANT R17, desc[UR8][R24.64+0x8] ;  /* 0x0000080818117981 */ /* 0x000f62000c1e9900 */
[----:B------:R-:W-:-:S03]  /*0240*/  IMAD.WIDE R36, R23, 0x4, R24 ;  /* 0x0000000417247825 */ /* 0x000fc600078e0218 */
[----:B------:R-:W5:Y:S04]  /*0250*/  LDG.E.CONSTANT R16, desc[UR8][R24.64+0xc] ;  /* 0x00000c0818107981 */ /* 0x000f68000c1e9900 */
[----:B------:R-:W5:Y:S04]  /*0260*/  LDG.E.CONSTANT R22, desc[UR8][R24.64+0x10] ;  /* 0x0000100818167981 */ /* 0x000f68000c1e9900 */
        /* <DEDUP_REMOVED lines=8> */
[----:B------:R-:W5:Y:S04]  /*02f0*/  LDG.E.CONSTANT R30, desc[UR8][R4.64+0x8] ;  /* 0x00000808041e7981 */ /* 0x000f68000c1e9900 */
[----:B------:R-:W5:Y:S01]  /*0300*/  LDG.E.CONSTANT R29, desc[UR8][R4.64+0xc] ;  /* 0x00000c08041d7981 */ /* 0x000f62000c1e9900 */
[----:B0-----:R-:W-:-:S03]  /*0310*/  IMAD.WIDE R2, R23, 0x4, R4 ;  /* 0x0000000417027825 */ /* 0x001fc600078e0204 */
[----:B------:R0:W5:Y:S04]  /*0320*/  LDG.E.CONSTANT R28, desc[UR8][R4.64+0x10] ;  /* 0x00001008041c7981 */ /* 0x000168000c1e9900 */
[----:B------:R-:W5:Y:S04]  /*0330*/  LDG.E.CONSTANT R27, desc[UR8][R2.64] ;  /* 0x00000008021b7981 */ /* 0x000f68000c1e9900 */
[----:B------:R-:W5:Y:S04]  /*0340*/  LDG.E.CONSTANT R26, desc[UR8][R2.64+0x4] ;  /* 0x00000408021a7981 */ /* 0x000f68000c1e9900 */
[----:B------:R-:W5:Y:S04]  /*0350*/  LDG.E.CONSTANT R25, desc[UR8][R2.64+0x8] ;  /* 0x0000080802197981 */ /* 0x000f68000c1e9900 */
[----:B------:R-:W5:Y:S04]  /*0360*/  LDG.E.CONSTANT R24, desc[UR8][R2.64+0xc] ;  /* 0x00000c0802187981 */ /* 0x000f68000c1e9900 */
[----:B------:R1:W5:Y:S01]  /*0370*/  LDG.E.CONSTANT R23, desc[UR8][R2.64+0x10] ;  /* 0x0000100802177981 */ /* 0x000362000c1e9900 */
[----:B------:R-:W-:-:S05]  /*0380*/  PRMT R35, R0, 0x9910, RZ ;  /* 0x0000991000237816 */ /* 0x000fca00000000ff */
[----:B------:R-:W-:-:S05]  /*0390*/  IMAD R35, R35, 0x6, RZ ;  /* 0x0000000623237824 */ /* 0x000fca00078e02ff */
[----:B------:R-:W-:-:S04]  /*03a0*/  IADD3 R35, PT, PT, RZ, -R35, RZ ;  /* 0x80000023ff237210 */ /* 0x000fc80007ffe0ff */
[----:B------:R-:W-:-:S04]  /*03b0*/  PRMT R35, R35, 0x7710, RZ ;  /* 0x0000771023237816 */ /* 0x000fc800000000ff */
[----:B0-----:R-:W-:Y:S01]  /*03c0*/  IADD3 R5, PT, PT, R35, R34, RZ ;  /* 0x0000002223057210 */ /* 0x001fe20007ffe0ff */
[----:B------:R-:W-:-:S03]  /*03d0*/  HFMA2 R34, -RZ, RZ, 0, 3.5762786865234375e-05 ;  /* 0x00000258ff227431 */ /* 0x000fc600000001ff */
[----:B------:R-:W-:-:S05]  /*03e0*/  LOP3.LUT R5, R5, 0xffff, RZ, 0xc0, !PT ;  /* 0x0000ffff05057812 */ /* 0x000fca00078ec0ff */
[C---:B------:R-:W-:Y:S01]  /*03f0*/  IMAD R4, R5.reuse, 0x19, RZ ;  /* 0x0000001905047824 */ /* 0x040fe200078e02ff */
[----:B------:R-:W-:Y:S01]  /*0400*/  LEA R35, R5, R34, 0x2 ;  /* 0x0000002205237211 */ /* 0x000fe200078e10ff */
[----:B------:R-:W-:-:S03]  /*0410*/  IMAD R0, R0, 0x6, R5 ;  /* 0x0000000600007824 */ /* 0x000fc600078e0205 */
[----:B-1----:R-:W-:Y:S01]  /*0420*/  SHF.L.U32 R2, R4, 0x2, RZ ;  /* 0x0000000204027819 */ /* 0x002fe200000006ff */
[----:B------:R-:W2:Y:S01]  /*0430*/  LDC R34, c[0x3][R35] ;  /* 0x00c0000023227b82 */ /* 0x000ea20000000800 */
[----:B------:R-:W-:-:S04]  /*0440*/  IMAD R0, R0, UR6, R7 ;  /* 0x0000000600007c24 */ /* 0x000fc8000f8e0207 */
[----:B------:R-:W-:-:S03]  /*0450*/  IMAD R9, R9, R0, R6 ;  /* 0x0000000009097224 */ /* 0x000fc600078e0206 */
[----:B------:R-:W2:Y:S08]  /*0460*/  LDC R36, c[0x3][R2] ;  /* 0x00c0000002247b82 */ /* 0x000eb00000000800 */
[----:B------:R-:W3:Y:S08]  /*0470*/  LDC R37, c[0x3][R2+0x4] ;  /* 0x00c0010002257b82 */ /* 0x000ef00000000800 */
[----:B------:R-:W4:Y:S08]  /*0480*/  LDC R38, c[0x3][R2+0x8] ;  /* 0x00c0020002267b82 */ /* 0x000f300000000800 */
[----:B------:R-:W5:Y:S08]  /*0490*/  LDC R39, c[0x3][R2+0xc] ;  /* 0x00c0030002277b82 */ /* 0x000f700000000800 */
[----:B------:R-:W0:Y:S08]  /*04a0*/  LDC R4, c[0x3][R2+0x10] ;  /* 0x00c0040002047b82 */ /* 0x000e300000000800 */
[----:B------:R-:W1:Y:S01]  /*04b0*/  LDC R3, c[0x3][R2+0x14] ;  /* 0x00c0050002037b82 */ /* 0x000e620000000800 */
[----:B--2---:R-:W-:-:S07]  /*04c0*/  FFMA R34, R13, R36, R34 ;  /* 0x000000240d227223 */ /* 0x004fce0000000022 */
[----:B------:R-:W2:Y:S01]  /*04d0*/  LDC R13, c[0x3][R2+0x18] ;  /* 0x00c00600020d7b82 */ /* 0x000ea20000000800 */
[----:B---3--:R-:W-:-:S04]  /*04e0*/  FFMA R11, R11, R37, R34 ;  /* 0x000000250b0b7223 */ /* 0x008fc80000000022 */
[----:B----4-:R-:W-:-:S03]  /*04f0*/  FFMA R11, R8, R38, R11 ;  /* 0x00000026080b7223 */ /* 0x010fc6000000000b */
[----:B------:R-:W3:Y:S01]  /*0500*/  LDC R34, c[0x3][R2+0x1c] ;  /* 0x00c0070002227b82 */ /* 0x000ee20000000800 */
[----:B-----5:R-:W-:-:S04]  /*0510*/  FFMA R10, R10, R39, R11 ;  /* 0x000000270a0a7223 */ /* 0x020fc8000000000b */
[----:B0-----:R-:W-:-:S03]  /*0520*/  FFMA R15, R15, R4, R10 ;  /* 0x000000040f0f7223 */ /* 0x001fc6000000000a */
[----:B------:R-:W0:Y:S01]  /*0530*/  LDC R8, c[0x3][R2+0x20] ;  /* 0x00c0080002087b82 */ /* 0x000e220000000800 */
[----:B-1----:R-:W-:-:S07]  /*0540*/  FFMA R3, R12, R3, R15 ;  /* 0x000000030c037223 */ /* 0x002fce000000000f */
[----:B------:R-:W1:Y:S01]  /*0550*/  LDC R11, c[0x3][R2+0x24] ;  /* 0x00c00900020b7b82 */ /* 0x000e620000000800 */
[----:B--2---:R-:W-:-:S07]  /*0560*/  FFMA R14, R14, R13, R3 ;  /* 0x0000000d0e0e7223 */ /* 0x004fce0000000003 */
[----:B------:R-:W2:Y:S01]  /*0570*/  LDC R4, c[0x3][R2+0x28] ;  /* 0x00c00a0002047b82 */ /* 0x000ea20000000800 */
[----:B---3--:R-:W-:-:S07]  /*0580*/  FFMA R17, R17, R34, R14 ;  /* 0x0000002211117223 */ /* 0x008fce000000000e */
[----:B------:R-:W3:Y:S01]  /*0590*/  LDC R10, c[0x3][R2+0x2c] ;  /* 0x00c00b00020a7b82 */ /* 0x000ee20000000800 */
[----:B0-----:R-:W-:-:S07]  /*05a0*/  FFMA R17, R16, R8, R17 ;  /* 0x0000000810117223 */ /* 0x001fce0000000011 */
        /* <DEDUP_REMOVED lines=24> */
[----:B------:R-:W0:Y:S01]  /*0730*/  LDC.64 R10, c[0x0][0x388] ;  /* 0x0000e200ff0a7b82 */ /* 0x000e220000000a00 */
[----:B-1----:R-:W-:-:S07]  /*0740*/  FFMA R12, R26, R12, R27 ;  /* 0x0000000c1a0c7223 */ /* 0x002fce000000001b */
[----:B------:R-:W1:Y:S01]  /*0750*/  LDC R14, c[0x3][R2+0x60] ;  /* 0x00c01800020e7b82 */ /* 0x000e620000000800 */
[----:B--2---:R-:W-:-:S04]  /*0760*/  FFMA R25, R25, R4, R12 ;  /* 0x0000000419197223 */ /* 0x004fc8000000000c */
[----:B---3--:R-:W-:Y:S01]  /*0770*/  FFMA R24, R24, R13, R25 ;  /* 0x0000000d18187223 */ /* 0x008fe20000000019 */
[----:B0-----:R-:W-:-:S04]  /*0780*/  IMAD.WIDE R10, R9, 0x4, R10 ;  /* 0x00000004090a7825 */ /* 0x001fc800078e020a */
[----:B-1----:R-:W-:-:S05]  /*0790*/  FFMA R23, R23, R14, R24 ;  /* 0x0000000e17177223 */ /* 0x002fca0000000018 */
[----:B------:R-:W-:Y:S01]  /*07a0*/  STG.E desc[UR8][R10.64], R23 ;  /* 0x000000170a007986 */ /* 0x000fe2000c101908 */
[----:B------:R-:W-:Y:S05]  /*07b0*/  EXIT ;  /* 0x000000000000794d */ /* 0x000fea0003800000 */
.L_x_96:
        /* <DEDUP_REMOVED lines=12> */
.L_x_114:


//--------------------- .nv.shared._Z33linear_if_fp16W_cached_kernel_fc2ILi120EEvPKfPK6__halfPfS5_iiif --------------------------
	.section	.nv.shared._Z33linear_if_fp16W_cached_kernel_fc2ILi120EEvPKfPK6__halfPfS5_iiif,"aw",@nobits
	.sectionflags	@""
	.align	16
	.zero		1024


//--------------------- .nv.shared.reserved.0     --------------------------
	.section	.nv.shared.reserved.0,"aw",@nobits
	.weak		__nv_reservedSMEM_offset_0_alias
	.size		__nv_reservedSMEM_offset_0_alias, 0, 64
	.other		__nv_reservedSMEM_offset_0_alias,@"STO_CUDA_RESERVED_SHARED STV_DEFAULT"
__nv_reservedSMEM_offset_0_alias:
	.zero		0
	.zero		64


//--------------------- .nv.shared._Z33linear_if_fp16W_cached_kernel_fc1ILi256EEvPKfPK6__halfPfS5_iiif --------------------------
	.section	.nv.shared._Z33linear_if_fp16W_cached_kernel_fc1ILi256EEvPKfPK6__halfPfS5_iiif,"aw",@nobits
	.sectionflags	@""
	.align	16
	.zero		1024


//--------------------- .nv.shared._Z22fc2_wmma_if_kernel_1x2PK6__halfS1_PfS2_i --------------------------
	.section	.nv.shared._Z22fc2_wmma_if_kernel_1x2PK6__halfS1_PfS2_i,"aw",@nobits
	.sectionflags	@""
	.align	16
.nv.shared._Z22fc2_wmma_if_kernel_1x2PK6__halfS1_PfS2_i:
	.zero		3584


//--------------------- .nv.shared._Z22fc1_wmma_if_kernel_1x2PK6__halfS1_PfS2_PS_i --------------------------
	.section	.nv.shared._Z22fc1_wmma_if_kernel_1x2PK6__halfS1_PfS2_PS_i,"aw",@nobits
	.sectionflags	@""
	.align	16
.nv.shared._Z22fc1_wmma_if_kernel_1x2PK6__halfS1_PfS2_PS_i:
	.zero		3584


//--------------------- .nv.shared._Z18fc2_wmma_if_kernelPK6__halfS1_PfS2_i --------------------------
	.section	.nv.shared._Z18fc2_wmma_if_kernelPK6__halfS1_PfS2_i,"aw",@nobits
	.sectionflags	@""
	.align	16
.nv.shared._Z18fc2_wmma_if_kernelPK6__halfS1_PfS2_i:
	.zero		2048


//--------------------- .nv.shared._Z18fc1_wmma_if_kernelPK6__halfS1_PfS2_PS_i --------------------------
	.section	.nv.shared._Z18fc1_wmma_if_kernelPK6__halfS1_PfS2_PS_i,"aw",@nobits
	.sectionflags	@""
	.align	16
.nv.shared._Z18fc1_wmma_if_kernelPK6__halfS1_PfS2_PS_i:
	.zero		2048


//--------------------- .nv.shared._Z26fc2_transpose_pad_colmajorPK6__halfPS_iiii --------------------------
	.section	.nv.shared._Z26fc2_transpose_pad_colmajorPK6__halfPS_iiii,"aw",@nobits
	.sectionflags	@""
	.align	16
	.zero		1024


//--------------------- .nv.shared._Z29fc1_transpose_pad_colmajor_v2PK6__halfPS_iii --------------------------
	.section	.nv.shared._Z29fc1_transpose_pad_colmajor_v2PK6__halfPS_iii,"aw",@nobits
	.sectionflags	@""
	.align	16
	.zero		1024


//--------------------- .nv.shared._Z20half_to_float_kernelPK6__halfPfi --------------------------
	.section	.nv.shared._Z20half_to_float_kernelPK6__halfPfi,"aw",@nobits
	.sectionflags	@""
	.align	16
	.zero		1024


//--------------------- .nv.shared._Z20float_to_half_kernelPKfP6__halfi --------------------------
	.section	.nv.shared._Z20float_to_half_kernelPKfP6__halfi,"aw",@nobits
	.sectionflags	@""
	.align	16
	.zero		1024


//--------------------- .nv.shared._Z13argmax_kernelPKfPiii --------------------------
	.section	.nv.shared._Z13argmax_kernelPKfPiii,"aw",@nobits
	.sectionflags	@""
	.align	16
	.zero		1024


//--------------------- .nv.shared._Z20scale_inplace_kernelPffi --------------------------
	.section	.nv.shared._Z20scale_inplace_kernelPffi,"aw",@nobits
	.sectionflags	@""
	.align	16
	.zero		1024


//--------------------- .nv.shared._Z23fc3_accum_kernel_floatWPKfS0_Pfif --------------------------
	.section	.nv.shared._Z23fc3_accum_kernel_floatWPKfS0_Pfif,"aw",@nobits
	.sectionflags	@""
	.align	16
	.zero		1024


//--------------------- .nv.shared._Z22linear_if_fused_kernelPKfS0_S0_PfS1_iiif --------------------------
	.section	.nv.shared._Z22linear_if_fused_kernelPKfS0_S0_PfS1_iiif,"aw",@nobits
	.sectionflags	@""
	.align	16
	.zero		1024


//--------------------- .nv.shared._Z14flatten_kernelPKfPfiiii --------------------------
	.section	.nv.shared._Z14flatten_kernelPKfPfiiii,"aw",@nobits
	.sectionflags	@""
	.align	16
	.zero		1024


//--------------------- .nv.shared._Z40conv2_if_pool2_fused_const_smem_flat_oc2PK6__halfPfPS_iiif --------------------------
	.section	.nv.shared._Z40conv2_if_pool2_fused_const_smem_flat_oc2PK6__halfPfPS_iiif,"aw",@nobits
	.sectionflags	@""
	.align	16
	.zero		1024


//--------------------- .nv.shared._Z22if1_pool1_fused_kernelPK6__halfPfPS_iiif --------------------------
	.section	.nv.shared._Z22if1_pool1_fused_kernelPK6__halfPfPS_iiif,"aw",@nobits
	.sectionflags	@""
	.align	16
	.zero		1024


//--------------------- .nv.shared._Z25conv2d_conv1_const_kernelPKfPfiii --------------------------
	.section	.nv.shared._Z25conv2d_conv1_const_kernelPKfPfiii,"aw",@nobits
	.sectionflags	@""
	.align	16
	.zero		1024


//--------------------- .nv.constant0._Z33linear_if_fp16W_cached_kernel_fc2ILi120EEvPKfPK6__halfPfS5_iiif --------------------------
	.section	.nv.constant0._Z33linear_if_fp16W_cached_kernel_fc2ILi120EEvPKfPK6__halfPfS5_iiif,"a",@progbits
	.sectionflags	@""
	.align	4
.nv.constant0._Z33linear_if_fp16W_cached_kernel_fc2ILi120EEvPKfPK6__halfPfS5_iiif:
	.zero		944


//--------------------- .nv.constant0._Z33linear_if_fp16W_cached_kernel_fc1ILi256EEvPKfPK6__halfPfS5_iiif --------------------------
	.section	.nv.constant0._Z33linear_if_fp16W_cached_kernel_fc1ILi256EEvPKfPK6__halfPfS5_iiif,"a",@progbits
	.sectionflags	@""
	.align	4
.nv.constant0._Z33linear_if_fp16W_cached_kernel_fc1ILi256EEvPKfPK6__halfPfS5_iiif:
	.zero		944


//--------------------- .nv.constant0._Z22fc2_wmma_if_kernel_1x2PK6__halfS1_PfS2_i --------------------------
	.section	.nv.constant0._Z22fc2_wmma_if_kernel_1x2PK6__halfS1_PfS2_i,"a",@progbits
	.sectionflags	@""
	.align	4
.nv.constant0._Z22fc2_wmma_if_kernel_1x2PK6__halfS1_PfS2_i:
	.zero		932


//--------------------- .nv.constant0._Z22fc1_wmma_if_kernel_1x2PK6__halfS1_PfS2_PS_i --------------------------
	.section	.nv.constant0._Z22fc1_wmma_if_kernel_1x2PK6__halfS1_PfS2_PS_i,"a",@progbits
	.sectionflags	@""
	.align	4
.nv.constant0._Z22fc1_wmma_if_kernel_1x2PK6__halfS1_PfS2_PS_i:
	.zero		940


//--------------------- .nv.constant0._Z18fc2_wmma_if_kernelPK6__halfS1_PfS2_i --------------------------
	.section	.nv.constant0._Z18fc2_wmma_if_kernelPK6__halfS1_PfS2_i,"a",@progbits
	.sectionflags	@""
	.align	4
.nv.constant0._Z18fc2_wmma_if_kernelPK6__halfS1_PfS2_i:
	.zero		932


//--------------------- .nv.constant0._Z18fc1_wmma_if_kernelPK6__halfS1_PfS2_PS_i --------------------------
	.section	.nv.constant0._Z18fc1_wmma_if_kernelPK6__halfS1_PfS2_PS_i,"a",@progbits
	.sectionflags	@""
	.align	4
.nv.constant0._Z18fc1_wmma_if_kernelPK6__halfS1_PfS2_PS_i:
	.zero		940


//--------------------- .nv.constant0._Z26fc2_transpose_pad_colmajorPK6__halfPS_iiii --------------------------
	.section	.nv.constant0._Z26fc2_transpose_pad_colmajorPK6__halfPS_iiii,"a",@progbits
	.sectionflags	@""
	.align	4
.nv.constant0._Z26fc2_transpose_pad_colmajorPK6__halfPS_iiii:
	.zero		928


//--------------------- .nv.constant0._Z29fc1_transpose_pad_colmajor_v2PK6__halfPS_iii --------------------------
	.section	.nv.constant0._Z29fc1_transpose_pad_colmajor_v2PK6__halfPS_iii,"a",@progbits
	.sectionflags	@""
	.align	4
.nv.constant0._Z29fc1_transpose_pad_colmajor_v2PK6__halfPS_iii:
	.zero		924


//--------------------- .nv.constant0._Z20half_to_float_kernelPK6__halfPfi --------------------------
	.section	.nv.constant0._Z20half_to_float_kernelPK6__halfPfi,"a",@progbits
	.sectionflags	@""
	.align	4
.nv.constant0._Z20half_to_float_kernelPK6__halfPfi:
	.zero		916


//--------------------- .nv.constant0._Z20float_to_half_kernelPKfP6__halfi --------------------------
	.section	.nv.constant0._Z20float_to_half_kernelPKfP6__halfi,"a",@progbits
	.sectionflags	@""
	.align	4
.nv.constant0._Z20float_to_half_kernelPKfP6__halfi:
	.zero		916


//--------------------- .nv.constant0._Z13argmax_kernelPKfPiii --------------------------
	.section	.nv.constant0._Z13argmax_kernelPKfPiii,"a",@progbits
	.sectionflags	@""
	.align	4
.nv.constant0._Z13argmax_kernelPKfPiii:
	.zero		920


//--------------------- .nv.constant0._Z20scale_inplace_kernelPffi --------------------------
	.section	.nv.constant0._Z20scale_inplace_kernelPffi,"a",@progbits
	.sectionflags	@""
	.align	4
.nv.constant0._Z20scale_inplace_kernelPffi:
	.zero		912


//--------------------- .nv.constant0._Z23fc3_accum_kernel_floatWPKfS0_Pfif --------------------------
	.section	.nv.constant0._Z23fc3_accum_kernel_floatWPKfS0_Pfif,"a",@progbits
	.sectionflags	@""
	.align	4
.nv.constant0._Z23fc3_accum_kernel_floatWPKfS0_Pfif:
	.zero		928


//--------------------- .nv.constant0._Z22linear_if_fused_kernelPKfS0_S0_PfS1_iiif --------------------------
	.section	.nv.constant0._Z22linear_if_fused_kernelPKfS0_S0_PfS1_iiif,"a",@progbits
	.sectionflags	@""
	.align	4
.nv.constant0._Z22linear_if_fused_kernelPKfS0_S0_PfS1_iiif:
	.zero		952


//--------------------- .nv.constant0._Z14flatten_kernelPKfPfiiii --------------------------
	.section	.nv.constant0._Z14flatten_kernelPKfPfiiii,"a",@progbits
	.sectionflags	@""
	.align	4
.nv.constant0._Z14flatten_kernelPKfPfiiii:
	.zero		928


//--------------------- .nv.constant0._Z40conv2_if_pool2_fused_const_smem_flat_oc2PK6__halfPfPS_iiif --------------------------
	.section	.nv.constant0._Z40conv2_if_pool2_fused_const_smem_flat_oc2PK6__halfPfPS_iiif,"a",@progbits
	.sectionflags	@""
	.align	4
.nv.constant0._Z40conv2_if_pool2_fused_const_smem_flat_oc2PK6__halfPfPS_iiif:
	.zero		936


//--------------------- .nv.constant0._Z22if1_pool1_fused_kernelPK6__halfPfPS_iiif --------------------------
	.section	.nv.constant0._Z22if1_pool1_fused_kernelPK6__halfPfPS_iiif,"a",@progbits
	.sectionflags	@""
	.align	4
.nv.constant0._Z22if1_pool1_fused_kernelPK6__halfPfPS_iiif:
	.zero		936


//--------------------- .nv.constant0._Z25conv2d_conv1_const_kernelPKfPfiii --------------------------
	.section	.nv.constant0._Z25conv2d_conv1_const_kernelPKfPfiii,"a",@progbits
	.sectionflags	@""
	.align	4
.nv.constant0._Z25conv2d_conv1_const_kernelPKfPfiii:
	.zero		924


//--------------------- SYMBOLS --------------------------

	.type		.nv.reservedSmem.offset0,@object
	.size		.nv.reservedSmem.offset0,0x4
	.type		.nv.reservedSmem.cap,@object
	.size		.nv.reservedSmem.cap,0x4
